	.target	sm_90a

	.elftype	@"ET_EXEC"


//--------------------- .note.nv.tkinfo           --------------------------
	.section	.note.nv.tkinfo,"",@"SHT_NOTE"
	.sectionflags	@"SHF_NOTE_NV_TKINFO"
	.tkinfo
        /*0018*/ 	.word	0x00000002
        /*0030*/ 	.string	""
        /*0030*/ 	.string	"ptxas"
        /*0030*/ 	.string	"Cuda compilation tools, release 13.0, V13.0.88"
        /*0030*/ 	.string	"Build cuda_13.0.r13.0/compiler.36424714_0"
        /*0030*/ 	.string	"-arch sm_90a -m 64 "



//--------------------- .note.nv.cuinfo           --------------------------
	.section	.note.nv.cuinfo,"",@"SHT_NOTE"
	.sectionflags	@"SHF_NOTE_NV_CUINFO"
        /*0018*/ 	.short	0x0002
        /*001a*/ 	.short	0x005a
        /*001c*/ 	.short	0x0082
	.zero		2


//--------------------- .nv.info                  --------------------------
	.section	.nv.info,"",@"SHT_CUDA_INFO"
	.align	4


	//----- nvinfo : EIATTR_REGCOUNT
	.align		4
        /*0000*/ 	.byte	0x04, 0x2f
        /*0002*/ 	.short	(.L_18 - .L_17)
	.align		4
.L_17:
        /*0004*/ 	.word	index@(_ZN7cutlass13device_kernelINS_4gemm6kernel13GemmUniversalIN4cute5tupleIJiiiiEEENS1_10collective13CollectiveMmaINS1_34MainloopSm90TmaGmmaWarpSpecializedILi3ENS5_IJNS4_1CILi2EEENSA_ILi1EEESC_EEENS1_35KernelTmaWarpSpecializedCooperativeEEENS5_IJNSA_ILi256EEESG_NSA_ILi64EEEEEENS_10bfloat16_tENS5_IJlSC_lEEESJ_SK_NS4_8TiledMMAINS4_8MMA_AtomIJNS4_4SM904GMMA28MMA_64x256x16_F32BF16BF16_SSILNSO_5MajorE0ELSQ_0ELNSO_7ScaleInE1ELSR_1EEEEEENS4_6LayoutISD_NS5_IJSC_NSA_ILi0EEESV_EEEEENS5_IJNS4_10UnderscoreESY_SY_EEEEENS4_13SM90_TMA_LOADENS4_14ComposedLayoutINS4_7SwizzleILi3ELi4ELi3EEENS4_18smem_ptr_flag_bitsILi16EEENSU_INS5_IJNSA_ILi8EEESH_EEENS5_IJSH_SC_EEEEEEEvNS4_8identityENS4_23SM90_TMA_LOAD_MULTICASTES1B_vS1C_EENS_8epilogue10collective18CollectiveEpilogueINS1F_22Sm90TmaWarpSpecializedILi4ELi2ELi16ELb1ELb0EEEJSI_NS5_IJNSA_ILi128EEENSA_ILi32EEEEEESJ_SK_SJ_SK_NS1F_6fusion15FusionCallbacksIS1J_NS1N_13LinCombEltActINS1F_6thread4ReLuESJ_fSJ_fLNS_15FloatRoundStyleE2EEESI_S1M_JEEES11_NS12_INS13_ILi2ELi4ELi3EEES16_NSU_INS5_IJS17_S1L_EEENS5_IJS1L_SC_EEEEEEENS4_17SM75_U32x4_LDSM_NENS4_14SM90_TMA_STOREES1Z_NS4_17SM90_U32x4_STSM_NENS4_9Copy_AtomIJS22_NS_6half_tEEEEvEEEvvEEEEvNT_6ParamsE)
        /*0008*/ 	.word	0x000000a8


	//----- nvinfo : EIATTR_FRAME_SIZE
	.align		4
.L_18:
        /*000c*/ 	.byte	0x04, 0x11
        /*000e*/ 	.short	(.L_20 - .L_19)
	.align		4
.L_19:
        /*0010*/ 	.word	index@(_ZN7cutlass13device_kernelINS_4gemm6kernel13GemmUniversalIN4cute5tupleIJiiiiEEENS1_10collective13CollectiveMmaINS1_34MainloopSm90TmaGmmaWarpSpecializedILi3ENS5_IJNS4_1CILi2EEENSA_ILi1EEESC_EEENS1_35KernelTmaWarpSpecializedCooperativeEEENS5_IJNSA_ILi256EEESG_NSA_ILi64EEEEEENS_10bfloat16_tENS5_IJlSC_lEEESJ_SK_NS4_8TiledMMAINS4_8MMA_AtomIJNS4_4SM904GMMA28MMA_64x256x16_F32BF16BF16_SSILNSO_5MajorE0ELSQ_0ELNSO_7ScaleInE1ELSR_1EEEEEENS4_6LayoutISD_NS5_IJSC_NSA_ILi0EEESV_EEEEENS5_IJNS4_10UnderscoreESY_SY_EEEEENS4_13SM90_TMA_LOADENS4_14ComposedLayoutINS4_7SwizzleILi3ELi4ELi3EEENS4_18smem_ptr_flag_bitsILi16EEENSU_INS5_IJNSA_ILi8EEESH_EEENS5_IJSH_SC_EEEEEEEvNS4_8identityENS4_23SM90_TMA_LOAD_MULTICASTES1B_vS1C_EENS_8epilogue10collective18CollectiveEpilogueINS1F_22Sm90TmaWarpSpecializedILi4ELi2ELi16ELb1ELb0EEEJSI_NS5_IJNSA_ILi128EEENSA_ILi32EEEEEESJ_SK_SJ_SK_NS1F_6fusion15FusionCallbacksIS1J_NS1N_13LinCombEltActINS1F_6thread4ReLuESJ_fSJ_fLNS_15FloatRoundStyleE2EEESI_S1M_JEEES11_NS12_INS13_ILi2ELi4ELi3EEES16_NSU_INS5_IJS17_S1L_EEENS5_IJS1L_SC_EEEEEEENS4_17SM75_U32x4_LDSM_NENS4_14SM90_TMA_STOREES1Z_NS4_17SM90_U32x4_STSM_NENS4_9Copy_AtomIJS22_NS_6half_tEEEEvEEEvvEEEEvNT_6ParamsE)
        /*0014*/ 	.word	0x00000798


	//----- nvinfo : EIATTR_MIN_STACK_SIZE
	.align		4
.L_20:
        /*0018*/ 	.byte	0x04, 0x12
        /*001a*/ 	.short	(.L_22 - .L_21)
	.align		4
.L_21:
        /*001c*/ 	.word	index@(_ZN7cutlass13device_kernelINS_4gemm6kernel13GemmUniversalIN4cute5tupleIJiiiiEEENS1_10collective13CollectiveMmaINS1_34MainloopSm90TmaGmmaWarpSpecializedILi3ENS5_IJNS4_1CILi2EEENSA_ILi1EEESC_EEENS1_35KernelTmaWarpSpecializedCooperativeEEENS5_IJNSA_ILi256EEESG_NSA_ILi64EEEEEENS_10bfloat16_tENS5_IJlSC_lEEESJ_SK_NS4_8TiledMMAINS4_8MMA_AtomIJNS4_4SM904GMMA28MMA_64x256x16_F32BF16BF16_SSILNSO_5MajorE0ELSQ_0ELNSO_7ScaleInE1ELSR_1EEEEEENS4_6LayoutISD_NS5_IJSC_NSA_ILi0EEESV_EEEEENS5_IJNS4_10UnderscoreESY_SY_EEEEENS4_13SM90_TMA_LOADENS4_14ComposedLayoutINS4_7SwizzleILi3ELi4ELi3EEENS4_18smem_ptr_flag_bitsILi16EEENSU_INS5_IJNSA_ILi8EEESH_EEENS5_IJSH_SC_EEEEEEEvNS4_8identityENS4_23SM90_TMA_LOAD_MULTICASTES1B_vS1C_EENS_8epilogue10collective18CollectiveEpilogueINS1F_22Sm90TmaWarpSpecializedILi4ELi2ELi16ELb1ELb0EEEJSI_NS5_IJNSA_ILi128EEENSA_ILi32EEEEEESJ_SK_SJ_SK_NS1F_6fusion15FusionCallbacksIS1J_NS1N_13LinCombEltActINS1F_6thread4ReLuESJ_fSJ_fLNS_15FloatRoundStyleE2EEESI_S1M_JEEES11_NS12_INS13_ILi2ELi4ELi3EEES16_NSU_INS5_IJS17_S1L_EEENS5_IJS1L_SC_EEEEEEENS4_17SM75_U32x4_LDSM_NENS4_14SM90_TMA_STOREES1Z_NS4_17SM90_U32x4_STSM_NENS4_9Copy_AtomIJS22_NS_6half_tEEEEvEEEvvEEEEvNT_6ParamsE)
        /*0020*/ 	.word	0x00000798
.L_22:


//--------------------- .nv.compat                --------------------------
	.section	.nv.compat,"",@"SHT_CUDA_COMPAT_INFO"
	.align	4
        /*0000*/ 	.byte	0x02, 0x09, 0x01, 0x00, 0x02, 0x02, 0x04, 0x00, 0x02, 0x05, 0x05, 0x00, 0x03, 0x07, 0x01, 0x01
        /*0010*/ 	.byte	0x02, 0x03, 0x01, 0x00, 0x02, 0x06, 0x01, 0x00, 0x04, 0x0b, 0x08, 0x00, 0x00, 0x00, 0x00, 0x00
        /*0020*/ 	.byte	0x00, 0x00, 0x00, 0x00


//--------------------- .nv.info._ZN7cutlass13device_kernelINS_4gemm6kernel13GemmUniversalIN4cute5tupleIJiiiiEEENS1_10collective13CollectiveMmaINS1_34MainloopSm90TmaGmmaWarpSpecializedILi3ENS5_IJNS4_1CILi2EEENSA_ILi1EEESC_EEENS1_35KernelTmaWarpSpecializedCooperativeEEENS5_IJNSA_ILi256EEESG_NSA_ILi64EEEEEENS_10bfloat16_tENS5_IJlSC_lEEESJ_SK_NS4_8TiledMMAINS4_8MMA_AtomIJNS4_4SM904GMMA28MMA_64x256x16_F32BF16BF16_SSILNSO_5MajorE0ELSQ_0ELNSO_7ScaleInE1ELSR_1EEEEEENS4_6LayoutISD_NS5_IJSC_NSA_ILi0EEESV_EEEEENS5_IJNS4_10UnderscoreESY_SY_EEEEENS4_13SM90_TMA_LOADENS4_14ComposedLayoutINS4_7SwizzleILi3ELi4ELi3EEENS4_18smem_ptr_flag_bitsILi16EEENSU_INS5_IJNSA_ILi8EEESH_EEENS5_IJSH_SC_EEEEEEEvNS4_8identityENS4_23SM90_TMA_LOAD_MULTICASTES1B_vS1C_EENS_8epilogue10collective18CollectiveEpilogueINS1F_22Sm90TmaWarpSpecializedILi4ELi2ELi16ELb1ELb0EEEJSI_NS5_IJNSA_ILi128EEENSA_ILi32EEEEEESJ_SK_SJ_SK_NS1F_6fusion15FusionCallbacksIS1J_NS1N_13LinCombEltActINS1F_6thread4ReLuESJ_fSJ_fLNS_15FloatRoundStyleE2EEESI_S1M_JEEES11_NS12_INS13_ILi2ELi4ELi3EEES16_NSU_INS5_IJS17_S1L_EEENS5_IJS1L_SC_EEEEEEENS4_17SM75_U32x4_LDSM_NENS4_14SM90_TMA_STOREES1Z_NS4_17SM90_U32x4_STSM_NENS4_9Copy_AtomIJS22_NS_6half_tEEEEvEEEvvEEEEvNT_6ParamsE --------------------------
	.section	.nv.info._ZN7cutlass13device_kernelINS_4gemm6kernel13GemmUniversalIN4cute5tupleIJiiiiEEENS1_10collective13CollectiveMmaINS1_34MainloopSm90TmaGmmaWarpSpecializedILi3ENS5_IJNS4_1CILi2EEENSA_ILi1EEESC_EEENS1_35KernelTmaWarpSpecializedCooperativeEEENS5_IJNSA_ILi256EEESG_NSA_ILi64EEEEEENS_10bfloat16_tENS5_IJlSC_lEEESJ_SK_NS4_8TiledMMAINS4_8MMA_AtomIJNS4_4SM904GMMA28MMA_64x256x16_F32BF16BF16_SSILNSO_5MajorE0ELSQ_0ELNSO_7ScaleInE1ELSR_1EEEEEENS4_6LayoutISD_NS5_IJSC_NSA_ILi0EEESV_EEEEENS5_IJNS4_10UnderscoreESY_SY_EEEEENS4_13SM90_TMA_LOADENS4_14ComposedLayoutINS4_7SwizzleILi3ELi4ELi3EEENS4_18smem_ptr_flag_bitsILi16EEENSU_INS5_IJNSA_ILi8EEESH_EEENS5_IJSH_SC_EEEEEEEvNS4_8identityENS4_23SM90_TMA_LOAD_MULTICASTES1B_vS1C_EENS_8epilogue10collective18CollectiveEpilogueINS1F_22Sm90TmaWarpSpecializedILi4ELi2ELi16ELb1ELb0EEEJSI_NS5_IJNSA_ILi128EEENSA_ILi32EEEEEESJ_SK_SJ_SK_NS1F_6fusion15FusionCallbacksIS1J_NS1N_13LinCombEltActINS1F_6thread4ReLuESJ_fSJ_fLNS_15FloatRoundStyleE2EEESI_S1M_JEEES11_NS12_INS13_ILi2ELi4ELi3EEES16_NSU_INS5_IJS17_S1L_EEENS5_IJS1L_SC_EEEEEEENS4_17SM75_U32x4_LDSM_NENS4_14SM90_TMA_STOREES1Z_NS4_17SM90_U32x4_STSM_NENS4_9Copy_AtomIJS22_NS_6half_tEEEEvEEEvvEEEEvNT_6ParamsE,"",@"SHT_CUDA_INFO"
	.sectionflags	@""
	.align	4


	//----- nvinfo : EIATTR_CUDA_API_VERSION
	.align		4
        /*0000*/ 	.byte	0x04, 0x37
        /*0002*/ 	.short	(.L_24 - .L_23)
.L_23:
        /*0004*/ 	.word	0x00000082


	//----- nvinfo : EIATTR_KPARAM_INFO
	.align		4
.L_24:
        /*0008*/ 	.byte	0x04, 0x17
        /*000a*/ 	.short	(.L_26 - .L_25)
.L_25:
        /*000c*/ 	.word	0x00000000
        /*0010*/ 	.short	0x0000
        /*0012*/ 	.short	0x0070
        /*0014*/ 	.byte	0x00, 0xf0, 0x01, 0x1c


	//----- nvinfo : EIATTR_SPARSE_MMA_MASK
	.align		4
.L_26:
        /*0018*/ 	.byte	0x03, 0x50
        /*001a*/ 	.short	0x0000


	//----- nvinfo : EIATTR_MAXREG_COUNT
	.align		4
        /*001c*/ 	.byte	0x03, 0x1b
        /*001e*/ 	.short	0x00a8


	//----- nvinfo : EIATTR_NUM_BARRIERS
	.align		4
        /*0020*/ 	.byte	0x02, 0x4c
        /*0022*/ 	.byte	0x02
	.zero		1


	//----- nvinfo : EIATTR_EXTERNS
	.align		4
        /*0024*/ 	.byte	0x04, 0x0f
        /*0026*/ 	.short	(.L_28 - .L_27)


	//   ....[0]....
	.align		4
.L_27:
        /*0028*/ 	.word	index@(__assertfail)


	//----- nvinfo : EIATTR_ANNOTATIONS
	.align		4
.L_28:
        /*002c*/ 	.byte	0x04, 0x55
        /*002e*/ 	.short	(.L_30 - .L_29)


	//   ....[0]....
.L_29:
        /*0030*/ 	.word	0x00000001
        /*0034*/ 	.byte	0x70, 0x0e, 0x00, 0x00, 0x01, 0x00, 0x00, 0x00, 0x80, 0x0e, 0x00, 0x00, 0x01, 0x00, 0x00, 0x00
        /* <DEDUP_REMOVED lines=671> */
        /*2a34*/ 	.byte	0xa0, 0x57, 0x01, 0x00, 0x01, 0x00, 0x00, 0x00, 0xc0, 0x57, 0x01, 0x00


	//----- nvinfo : EIATTR_MERCURY_ISA_VERSION
	.align		4
.L_30:
        /*2a40*/ 	.byte	0x03, 0x5f
        /*2a42*/ 	.short	0x0101


	//----- nvinfo : EIATTR_INT_WARP_WIDE_INSTR_OFFSETS
	.align		4
        /*2a44*/ 	.byte	0x04, 0x31
        /*2a46*/ 	.short	(.L_32 - .L_31)


	//   ....[0]....
.L_31:
        /*2a48*/ 	.word	0x00000a20


	//   ....[1]....
        /*2a4c*/ 	.word	0x00000a30


	//   ....[2]....
        /*2a50*/ 	.word	0x00000b90


	//----- nvinfo : EIATTR_COOP_GROUP_MASK_REGIDS
	.align		4
.L_32:
        /*2a54*/ 	.byte	0x04, 0x29
        /*2a56*/ 	.short	(.L_34 - .L_33)


	//   ....[0]....
.L_33:
        /*2a58*/ 	.word	0xffffffff


	//   ....[1]....
        /*2a5c*/ 	.word	0xffffffff


	//   ....[2]....
        /*2a60*/ 	.word	0xffffffff


	//   ....[3]....
        /*2a64*/ 	.word	0xffffffff


	//   ....[4]....
        /*2a68*/ 	.word	0xffffffff


	//   ....[5]....
        /*2a6c*/ 	.word	0xffffffff


	//   ....[6]....
        /*2a70*/ 	.word	0xffffffff


	//----- nvinfo : EIATTR_COOP_GROUP_INSTR_OFFSETS
	.align		4
.L_34:
        /*2a74*/ 	.byte	0x04, 0x28
        /*2a76*/ 	.short	(.L_36 - .L_35)


	//   ....[0]....
.L_35:
        /*2a78*/ 	.word	0x00000060


	//   ....[1]....
        /*2a7c*/ 	.word	0x00000090


	//   ....[2]....
        /*2a80*/ 	.word	0x000004e0


	//   ....[3]....
        /*2a84*/ 	.word	0x000006b0


	//   ....[4]....
        /*2a88*/ 	.word	0x00000860


	//   ....[5]....
        /*2a8c*/ 	.word	0x00000d10


	//   ....[6]....
        /*2a90*/ 	.word	0x00001890


	//----- nvinfo : EIATTR_REG_RECONFIG
	.align		4
.L_36:
        /*2a94*/ 	.byte	0x01, 0x54
	.zero		2


	//----- nvinfo : EIATTR_SYSCALL_OFFSETS
	.align		4
        /*2a98*/ 	.byte	0x04, 0x46
        /*2a9a*/ 	.short	(.L_38 - .L_37)


	//   ....[0]....
.L_37:
        /*2a9c*/ 	.word	0x00001a40


	//   ....[1]....
        /*2aa0*/ 	.word	0x00009830


	//   ....[2]....
        /*2aa4*/ 	.word	0x00009920


	//----- nvinfo : EIATTR_MBARRIER_INSTR_OFFSETS
	.align		4
.L_38:
        /*2aa8*/ 	.byte	0x04, 0x39
        /*2aaa*/ 	.short	(.L_40 - .L_39)


	//   ....[0]....
.L_39:
        /*2aac*/ 	.word	0x00000640
        /*2ab0*/ 	.word	0x000000ff
        /*2ab4*/ 	.word	0x00000000
        /*2ab8*/ 	.short	0x0100
        /*2aba*/ 	.byte	0x08
	.zero		1


	//   ....[1]....
        /*2abc*/ 	.word	0x00000650
        /*2ac0*/ 	.word	0x000000ff
        /*2ac4*/ 	.word	0x00000018
        /*2ac8*/ 	.short	0x0100
        /*2aca*/ 	.byte	0x08
	.zero		1


	//   ....[2]....
        /*2acc*/ 	.word	0x00000660
        /*2ad0*/ 	.word	0x000000ff
        /*2ad4*/ 	.word	0x00000008
        /*2ad8*/ 	.short	0x0100
        /*2ada*/ 	.byte	0x08
	.zero		1


	//   ....[3]....
        /*2adc*/ 	.word	0x00000670
        /*2ae0*/ 	.word	0x000000ff
        /*2ae4*/ 	.word	0x00000020
        /*2ae8*/ 	.short	0x0100
        /*2aea*/ 	.byte	0x08
	.zero		1


	//   ....[4]....
        /*2aec*/ 	.word	0x00000680
        /*2af0*/ 	.word	0x000000ff
        /*2af4*/ 	.word	0x00000010
        /*2af8*/ 	.short	0x0100
        /*2afa*/ 	.byte	0x08
	.zero		1


	//   ....[5]....
        /*2afc*/ 	.word	0x00000690
        /*2b00*/ 	.word	0x000000ff
        /*2b04*/ 	.word	0x00000028
        /*2b08*/ 	.short	0x0100
        /*2b0a*/ 	.byte	0x08
	.zero		1


	//   ....[6]....
        /*2b0c*/ 	.word	0x000007c0
        /*2b10*/ 	.word	0x000000ff
        /*2b14*/ 	.word	0x00000030
        /*2b18*/ 	.short	0x0100
        /*2b1a*/ 	.byte	0x08
	.zero		1


	//   ....[7]....
        /*2b1c*/ 	.word	0x000007d0
        /*2b20*/ 	.word	0x000000ff
        /*2b24*/ 	.word	0x00000050
        /*2b28*/ 	.short	0x0100
        /*2b2a*/ 	.byte	0x08
	.zero		1


	//   ....[8]....
        /*2b2c*/ 	.word	0x000007e0
        /*2b30*/ 	.word	0x000000ff
        /*2b34*/ 	.word	0x00000038
        /*2b38*/ 	.short	0x0100
        /*2b3a*/ 	.byte	0x08
	.zero		1


	//   ....[9]....
        /*2b3c*/ 	.word	0x000007f0
        /*2b40*/ 	.word	0x000000ff
        /*2b44*/ 	.word	0x00000058
        /*2b48*/ 	.short	0x0100
        /*2b4a*/ 	.byte	0x08
	.zero		1


	//   ....[10]....
        /*2b4c*/ 	.word	0x00000800
        /*2b50*/ 	.word	0x000000ff
        /*2b54*/ 	.word	0x00000040
        /*2b58*/ 	.short	0x0100
        /*2b5a*/ 	.byte	0x08
	.zero		1


	//   ....[11]....
        /*2b5c*/ 	.word	0x00000810
        /*2b60*/ 	.word	0x000000ff
        /*2b64*/ 	.word	0x00000060
        /*2b68*/ 	.short	0x0100
        /*2b6a*/ 	.byte	0x08
	.zero		1


	//   ....[12]....
        /*2b6c*/ 	.word	0x00000820
        /*2b70*/ 	.word	0x000000ff
        /*2b74*/ 	.word	0x00000048
        /*2b78*/ 	.short	0x0100
        /*2b7a*/ 	.byte	0x08
	.zero		1


	//   ....[13]....
        /*2b7c*/ 	.word	0x00000830
        /*2b80*/ 	.word	0x000000ff
        /*2b84*/ 	.word	0x00000068
        /*2b88*/ 	.short	0x0100
        /*2b8a*/ 	.byte	0x08
	.zero		1


	//   ....[14]....
        /*2b8c*/ 	.word	0x00000bf0
        /*2b90*/ 	.word	0x000000ff
        /*2b94*/ 	.word	0x00000070
        /*2b98*/ 	.short	0x0100
        /*2b9a*/ 	.byte	0x06
	.zero		1


	//   ....[15]....
        /*2b9c*/ 	.word	0x00000c80
        /*2ba0*/ 	.word	0x000000ff
        /*2ba4*/ 	.word	0x00000078
        /*2ba8*/ 	.short	0x0100
        /*2baa*/ 	.byte	0x06
	.zero		1


	//   ....[16]....
        /*2bac*/ 	.word	0x00001ae0
        /*2bb0*/ 	.word	0x00000003
        /*2bb4*/ 	.word	0x00000000
        /*2bb8*/ 	.short	0x010a
        /*2bba*/ 	.byte	0x3f
	.zero		1


	//   ....[17]....
        /*2bbc*/ 	.word	0x00001b20
        /*2bc0*/ 	.word	0x00000003
        /*2bc4*/ 	.word	0x00000000
        /*2bc8*/ 	.short	0x010a
        /*2bca*/ 	.byte	0x3f
	.zero		1


	//   ....[18]....
        /*2bcc*/ 	.word	0x000051d0
        /*2bd0*/ 	.word	0x000000ff
        /*2bd4*/ 	.word	0x00000000
        /*2bd8*/ 	.short	0x010a
        /*2bda*/ 	.byte	0x08
	.zero		1


	//   ....[19]....
        /*2bdc*/ 	.word	0x00005210
        /*2be0*/ 	.word	0x000000ff
        /*2be4*/ 	.word	0x00000000
        /*2be8*/ 	.short	0x010a
        /*2bea*/ 	.byte	0x08
	.zero		1


	//   ....[20]....
        /*2bec*/ 	.word	0x000093b0
        /*2bf0*/ 	.word	0x00000000
        /*2bf4*/ 	.word	0x00000000
        /*2bf8*/ 	.short	0x0101
        /*2bfa*/ 	.byte	0x3f
	.zero		1


	//   ....[21]....
        /*2bfc*/ 	.word	0x000095e0
        /*2c00*/ 	.word	0x00000000
        /*2c04*/ 	.word	0x00000000
        /*2c08*/ 	.short	0x0101
        /*2c0a*/ 	.byte	0x3f
	.zero		1


	//   ....[22]....
        /*2c0c*/ 	.word	0x00009dd0
        /*2c10*/ 	.word	0x000000ff
        /*2c14*/ 	.word	0x00000030
        /*2c18*/ 	.short	0x010a
        /*2c1a*/ 	.byte	0x2e
	.zero		1


	//   ....[23]....
        /*2c1c*/ 	.word	0x0000a6f0
        /*2c20*/ 	.word	0x000000ff
        /*2c24*/ 	.word	0x00000000
        /*2c28*/ 	.short	0x0101
        /*2c2a*/ 	.byte	0x04
	.zero		1


	//   ....[24]....
        /*2c2c*/ 	.word	0x0000a7d0
        /*2c30*/ 	.word	0x0000000b
        /*2c34*/ 	.word	0x00000030
        /*2c38*/ 	.short	0x010a
        /*2c3a*/ 	.byte	0x3f
	.zero		1


	//   ....[25]....
        /*2c3c*/ 	.word	0x0000ae20
        /*2c40*/ 	.word	0x000000ff
        /*2c44*/ 	.word	0x00000000
        /*2c48*/ 	.short	0x0101
        /*2c4a*/ 	.byte	0x04
	.zero		1


	//   ....[26]....
        /*2c4c*/ 	.word	0x0000af10
        /*2c50*/ 	.word	0x0000000b
        /*2c54*/ 	.word	0x00000030
        /*2c58*/ 	.short	0x010a
        /*2c5a*/ 	.byte	0x3f
	.zero		1


	//   ....[27]....
        /*2c5c*/ 	.word	0x0000b690
        /*2c60*/ 	.word	0x000000ff
        /*2c64*/ 	.word	0x00000000
        /*2c68*/ 	.short	0x0101
        /*2c6a*/ 	.byte	0x04
	.zero		1


	//   ....[28]....
        /*2c6c*/ 	.word	0x0000b770
        /*2c70*/ 	.word	0x00000018
        /*2c74*/ 	.word	0x00000030
        /*2c78*/ 	.short	0x010a
        /*2c7a*/ 	.byte	0x3f
	.zero		1


	//   ....[29]....
        /*2c7c*/ 	.word	0x0000be00
        /*2c80*/ 	.word	0x000000ff
        /*2c84*/ 	.word	0x00000000
        /*2c88*/ 	.short	0x0101
        /*2c8a*/ 	.byte	0x04
	.zero		1


	//   ....[30]....
        /*2c8c*/ 	.word	0x0000bef0
        /*2c90*/ 	.word	0x00000019
        /*2c94*/ 	.word	0x00000030
        /*2c98*/ 	.short	0x010a
        /*2c9a*/ 	.byte	0x3f
	.zero		1


	//   ....[31]....
        /*2c9c*/ 	.word	0x0000c650
        /*2ca0*/ 	.word	0x000000ff
        /*2ca4*/ 	.word	0x00000000
        /*2ca8*/ 	.short	0x0101
        /*2caa*/ 	.byte	0x04
	.zero		1


	//   ....[32]....
        /*2cac*/ 	.word	0x0000c740
        /*2cb0*/ 	.word	0x00000019
        /*2cb4*/ 	.word	0x00000030
        /*2cb8*/ 	.short	0x010a
        /*2cba*/ 	.byte	0x3f
	.zero		1


	//   ....[33]....
        /*2cbc*/ 	.word	0x0000cda0
        /*2cc0*/ 	.word	0x000000ff
        /*2cc4*/ 	.word	0x00000000
        /*2cc8*/ 	.short	0x0101
        /*2cca*/ 	.byte	0x04
	.zero		1


	//   ....[34]....
        /*2ccc*/ 	.word	0x0000ce90
        /*2cd0*/ 	.word	0x00000018
        /*2cd4*/ 	.word	0x00000030
        /*2cd8*/ 	.short	0x010a
        /*2cda*/ 	.byte	0x3f
	.zero		1


	//   ....[35]....
        /*2cdc*/ 	.word	0x0000d5f0
        /*2ce0*/ 	.word	0x000000ff
        /*2ce4*/ 	.word	0x00000000
        /*2ce8*/ 	.short	0x0101
        /*2cea*/ 	.byte	0x04
	.zero		1


	//   ....[36]....
        /*2cec*/ 	.word	0x0000d6e0
        /*2cf0*/ 	.word	0x00000018
        /*2cf4*/ 	.word	0x00000030
        /*2cf8*/ 	.short	0x010a
        /*2cfa*/ 	.byte	0x3f
	.zero		1


	//   ....[37]....
        /*2cfc*/ 	.word	0x0000dd40
        /*2d00*/ 	.word	0x000000ff
        /*2d04*/ 	.word	0x00000000
        /*2d08*/ 	.short	0x0101
        /*2d0a*/ 	.byte	0x04
	.zero		1


	//   ....[38]....
        /*2d0c*/ 	.word	0x0000de30
        /*2d10*/ 	.word	0x00000018
        /*2d14*/ 	.word	0x00000030
        /*2d18*/ 	.short	0x010a
        /*2d1a*/ 	.byte	0x3f
	.zero		1


	//   ....[39]....
        /*2d1c*/ 	.word	0x0000e590
        /*2d20*/ 	.word	0x000000ff
        /*2d24*/ 	.word	0x00000000
        /*2d28*/ 	.short	0x0101
        /*2d2a*/ 	.byte	0x04
	.zero		1


	//   ....[40]....
        /*2d2c*/ 	.word	0x0000e680
        /*2d30*/ 	.word	0x00000018
        /*2d34*/ 	.word	0x00000030
        /*2d38*/ 	.short	0x010a
        /*2d3a*/ 	.byte	0x3f
	.zero		1


	//   ....[41]....
        /*2d3c*/ 	.word	0x0000ece0
        /*2d40*/ 	.word	0x000000ff
        /*2d44*/ 	.word	0x00000000
        /*2d48*/ 	.short	0x0101
        /*2d4a*/ 	.byte	0x04
	.zero		1


	//   ....[42]....
        /*2d4c*/ 	.word	0x0000edd0
        /*2d50*/ 	.word	0x00000018
        /*2d54*/ 	.word	0x00000030
        /*2d58*/ 	.short	0x010a
        /*2d5a*/ 	.byte	0x3f
	.zero		1


	//   ....[43]....
        /*2d5c*/ 	.word	0x0000f530
        /*2d60*/ 	.word	0x000000ff
        /*2d64*/ 	.word	0x00000000
        /*2d68*/ 	.short	0x0101
        /*2d6a*/ 	.byte	0x04
	.zero		1


	//   ....[44]....
        /*2d6c*/ 	.word	0x0000f620
        /*2d70*/ 	.word	0x00000018
        /*2d74*/ 	.word	0x00000030
        /*2d78*/ 	.short	0x010a
        /*2d7a*/ 	.byte	0x3f
	.zero		1


	//   ....[45]....
        /*2d7c*/ 	.word	0x0000fc80
        /*2d80*/ 	.word	0x000000ff
        /*2d84*/ 	.word	0x00000000
        /*2d88*/ 	.short	0x0101
        /*2d8a*/ 	.byte	0x04
	.zero		1


	//   ....[46]....
        /*2d8c*/ 	.word	0x0000fd70
        /*2d90*/ 	.word	0x00000018
        /*2d94*/ 	.word	0x00000030
        /*2d98*/ 	.short	0x010a
        /*2d9a*/ 	.byte	0x3f
	.zero		1


	//   ....[47]....
        /*2d9c*/ 	.word	0x000104d0
        /*2da0*/ 	.word	0x000000ff
        /*2da4*/ 	.word	0x00000000
        /*2da8*/ 	.short	0x0101
        /*2daa*/ 	.byte	0x04
	.zero		1


	//   ....[48]....
        /*2dac*/ 	.word	0x000105c0
        /*2db0*/ 	.word	0x00000018
        /*2db4*/ 	.word	0x00000030
        /*2db8*/ 	.short	0x010a
        /*2dba*/ 	.byte	0x3f
	.zero		1


	//   ....[49]....
        /*2dbc*/ 	.word	0x00010c20
        /*2dc0*/ 	.word	0x000000ff
        /*2dc4*/ 	.word	0x00000000
        /*2dc8*/ 	.short	0x0101
        /*2dca*/ 	.byte	0x04
	.zero		1


	//   ....[50]....
        /*2dcc*/ 	.word	0x00010d10
        /*2dd0*/ 	.word	0x00000018
        /*2dd4*/ 	.word	0x00000030
        /*2dd8*/ 	.short	0x010a
        /*2dda*/ 	.byte	0x3f
	.zero		1


	//   ....[51]....
        /*2ddc*/ 	.word	0x00011470
        /*2de0*/ 	.word	0x000000ff
        /*2de4*/ 	.word	0x00000000
        /*2de8*/ 	.short	0x0101
        /*2dea*/ 	.byte	0x04
	.zero		1


	//   ....[52]....
        /*2dec*/ 	.word	0x00011550
        /*2df0*/ 	.word	0x00000018
        /*2df4*/ 	.word	0x00000030
        /*2df8*/ 	.short	0x010a
        /*2dfa*/ 	.byte	0x3f
	.zero		1


	//   ....[53]....
        /*2dfc*/ 	.word	0x00011b70
        /*2e00*/ 	.word	0x000000ff
        /*2e04*/ 	.word	0x00000000
        /*2e08*/ 	.short	0x0101
        /*2e0a*/ 	.byte	0x04
	.zero		1


	//   ....[54]....
        /*2e0c*/ 	.word	0x00012530
        /*2e10*/ 	.word	0x000000ff
        /*2e14*/ 	.word	0x00000000
        /*2e18*/ 	.short	0x0101
        /*2e1a*/ 	.byte	0x04
	.zero		1


	//   ....[55]....
        /*2e1c*/ 	.word	0x00012be0
        /*2e20*/ 	.word	0x000000ff
        /*2e24*/ 	.word	0x00000078
        /*2e28*/ 	.short	0x010a
        /*2e2a*/ 	.byte	0x04
	.zero		1


	//   ....[56]....
        /*2e2c*/ 	.word	0x00013020
        /*2e30*/ 	.word	0x000000ff
        /*2e34*/ 	.word	0x00000050
        /*2e38*/ 	.short	0x010a
        /*2e3a*/ 	.byte	0x04
	.zero		1


	//   ....[57]....
        /*2e3c*/ 	.word	0x00013110
        /*2e40*/ 	.word	0x000000ff
        /*2e44*/ 	.word	0x00000030
        /*2e48*/ 	.short	0x010b
        /*2e4a*/ 	.byte	0x04
	.zero		1


	//   ....[58]....
        /*2e4c*/ 	.word	0x00013170
        /*2e50*/ 	.word	0x000000ff
        /*2e54*/ 	.word	0x00000000
        /*2e58*/ 	.short	0x0101
        /*2e5a*/ 	.byte	0x0e
	.zero		1


	//   ....[59]....
        /*2e5c*/ 	.word	0x000131a0
        /*2e60*/ 	.word	0x000000ff
        /*2e64*/ 	.word	0x00000058
        /*2e68*/ 	.short	0x010a
        /*2e6a*/ 	.byte	0x04
	.zero		1


	//   ....[60]....
        /*2e6c*/ 	.word	0x000132b0
        /*2e70*/ 	.word	0x000000ff
        /*2e74*/ 	.word	0x00000038
        /*2e78*/ 	.short	0x010b
        /*2e7a*/ 	.byte	0x04
	.zero		1


	//   ....[61]....
        /*2e7c*/ 	.word	0x00013320
        /*2e80*/ 	.word	0x000000ff
        /*2e84*/ 	.word	0x00000000
        /*2e88*/ 	.short	0x0101
        /*2e8a*/ 	.byte	0x0d
	.zero		1


	//   ....[62]....
        /*2e8c*/ 	.word	0x00013350
        /*2e90*/ 	.word	0x000000ff
        /*2e94*/ 	.word	0x00000060
        /*2e98*/ 	.short	0x010a
        /*2e9a*/ 	.byte	0x04
	.zero		1


	//   ....[63]....
        /*2e9c*/ 	.word	0x00013450
        /*2ea0*/ 	.word	0x000000ff
        /*2ea4*/ 	.word	0x00000040
        /*2ea8*/ 	.short	0x010b
        /*2eaa*/ 	.byte	0x04
	.zero		1


	//   ....[64]....
        /*2eac*/ 	.word	0x000134b0
        /*2eb0*/ 	.word	0x000000ff
        /*2eb4*/ 	.word	0x00000000
        /*2eb8*/ 	.short	0x0101
        /*2eba*/ 	.byte	0x0f
	.zero		1


	//   ....[65]....
        /*2ebc*/ 	.word	0x000134e0
        /*2ec0*/ 	.word	0x000000ff
        /*2ec4*/ 	.word	0x00000068
        /*2ec8*/ 	.short	0x010a
        /*2eca*/ 	.byte	0x04
	.zero		1


	//   ....[66]....
        /*2ecc*/ 	.word	0x000135e0
        /*2ed0*/ 	.word	0x000000ff
        /*2ed4*/ 	.word	0x00000048
        /*2ed8*/ 	.short	0x010b
        /*2eda*/ 	.byte	0x04
	.zero		1


	//   ....[67]....
        /*2edc*/ 	.word	0x00013650
        /*2ee0*/ 	.word	0x000000ff
        /*2ee4*/ 	.word	0x00000000
        /*2ee8*/ 	.short	0x0101
        /*2eea*/ 	.byte	0x05
	.zero		1


	//   ....[68]....
        /*2eec*/ 	.word	0x00013690
        /*2ef0*/ 	.word	0x000000ff
        /*2ef4*/ 	.word	0x00000050
        /*2ef8*/ 	.short	0x010a
        /*2efa*/ 	.byte	0x04
	.zero		1


	//   ....[69]....
        /*2efc*/ 	.word	0x00013780
        /*2f00*/ 	.word	0x000000ff
        /*2f04*/ 	.word	0x00000030
        /*2f08*/ 	.short	0x010b
        /*2f0a*/ 	.byte	0x04
	.zero		1


	//   ....[70]....
        /*2f0c*/ 	.word	0x000137c0
        /*2f10*/ 	.word	0x000000ff
        /*2f14*/ 	.word	0x00000000
        /*2f18*/ 	.short	0x0101
        /*2f1a*/ 	.byte	0x0e
	.zero		1


	//   ....[71]....
        /*2f1c*/ 	.word	0x000137f0
        /*2f20*/ 	.word	0x000000ff
        /*2f24*/ 	.word	0x00000058
        /*2f28*/ 	.short	0x010a
        /*2f2a*/ 	.byte	0x04
	.zero		1


	//   ....[72]....
        /*2f2c*/ 	.word	0x000138f0
        /*2f30*/ 	.word	0x000000ff
        /*2f34*/ 	.word	0x00000038
        /*2f38*/ 	.short	0x010b
        /*2f3a*/ 	.byte	0x04
	.zero		1


	//   ....[73]....
        /*2f3c*/ 	.word	0x00013930
        /*2f40*/ 	.word	0x000000ff
        /*2f44*/ 	.word	0x00000000
        /*2f48*/ 	.short	0x0101
        /*2f4a*/ 	.byte	0x0d
	.zero		1


	//   ....[74]....
        /*2f4c*/ 	.word	0x00013970
        /*2f50*/ 	.word	0x000000ff
        /*2f54*/ 	.word	0x00000060
        /*2f58*/ 	.short	0x010a
        /*2f5a*/ 	.byte	0x04
	.zero		1


	//   ....[75]....
        /*2f5c*/ 	.word	0x00013a60
        /*2f60*/ 	.word	0x000000ff
        /*2f64*/ 	.word	0x00000040
        /*2f68*/ 	.short	0x010b
        /*2f6a*/ 	.byte	0x04
	.zero		1


	//   ....[76]....
        /*2f6c*/ 	.word	0x00013aa0
        /*2f70*/ 	.word	0x000000ff
        /*2f74*/ 	.word	0x00000000
        /*2f78*/ 	.short	0x0101
        /*2f7a*/ 	.byte	0x0f
	.zero		1


	//   ....[77]....
        /*2f7c*/ 	.word	0x00013ad0
        /*2f80*/ 	.word	0x000000ff
        /*2f84*/ 	.word	0x00000068
        /*2f88*/ 	.short	0x010a
        /*2f8a*/ 	.byte	0x04
	.zero		1


	//   ....[78]....
        /*2f8c*/ 	.word	0x00013bd0
        /*2f90*/ 	.word	0x000000ff
        /*2f94*/ 	.word	0x00000048
        /*2f98*/ 	.short	0x010b
        /*2f9a*/ 	.byte	0x04
	.zero		1


	//   ....[79]....
        /*2f9c*/ 	.word	0x00013c10
        /*2fa0*/ 	.word	0x000000ff
        /*2fa4*/ 	.word	0x00000000
        /*2fa8*/ 	.short	0x0101
        /*2faa*/ 	.byte	0x05
	.zero		1


	//   ....[80]....
        /*2fac*/ 	.word	0x00013c50
        /*2fb0*/ 	.word	0x000000ff
        /*2fb4*/ 	.word	0x00000050
        /*2fb8*/ 	.short	0x010a
        /*2fba*/ 	.byte	0x04
	.zero		1


	//   ....[81]....
        /*2fbc*/ 	.word	0x00013d50
        /*2fc0*/ 	.word	0x000000ff
        /*2fc4*/ 	.word	0x00000030
        /*2fc8*/ 	.short	0x010b
        /*2fca*/ 	.byte	0x04
	.zero		1


	//   ....[82]....
        /*2fcc*/ 	.word	0x00013d90
        /*2fd0*/ 	.word	0x000000ff
        /*2fd4*/ 	.word	0x00000000
        /*2fd8*/ 	.short	0x0101
        /*2fda*/ 	.byte	0x0e
	.zero		1


	//   ....[83]....
        /*2fdc*/ 	.word	0x00013dc0
        /*2fe0*/ 	.word	0x000000ff
        /*2fe4*/ 	.word	0x00000058
        /*2fe8*/ 	.short	0x010a
        /*2fea*/ 	.byte	0x04
	.zero		1


	//   ....[84]....
        /*2fec*/ 	.word	0x00013ec0
        /*2ff0*/ 	.word	0x000000ff
        /*2ff4*/ 	.word	0x00000038
        /*2ff8*/ 	.short	0x010b
        /*2ffa*/ 	.byte	0x04
	.zero		1


	//   ....[85]....
        /*2ffc*/ 	.word	0x00013f00
        /*3000*/ 	.word	0x000000ff
        /*3004*/ 	.word	0x00000000
        /*3008*/ 	.short	0x0101
        /*300a*/ 	.byte	0x0d
	.zero		1


	//   ....[86]....
        /*300c*/ 	.word	0x00013f40
        /*3010*/ 	.word	0x000000ff
        /*3014*/ 	.word	0x00000060
        /*3018*/ 	.short	0x010a
        /*301a*/ 	.byte	0x04
	.zero		1


	//   ....[87]....
        /*301c*/ 	.word	0x00014040
        /*3020*/ 	.word	0x000000ff
        /*3024*/ 	.word	0x00000040
        /*3028*/ 	.short	0x010b
        /*302a*/ 	.byte	0x04
	.zero		1


	//   ....[88]....
        /*302c*/ 	.word	0x00014080
        /*3030*/ 	.word	0x000000ff
        /*3034*/ 	.word	0x00000000
        /*3038*/ 	.short	0x0101
        /*303a*/ 	.byte	0x0f
	.zero		1


	//   ....[89]....
        /*303c*/ 	.word	0x000140b0
        /*3040*/ 	.word	0x000000ff
        /*3044*/ 	.word	0x00000068
        /*3048*/ 	.short	0x010a
        /*304a*/ 	.byte	0x04
	.zero		1


	//   ....[90]....
        /*304c*/ 	.word	0x000141b0
        /*3050*/ 	.word	0x000000ff
        /*3054*/ 	.word	0x00000048
        /*3058*/ 	.short	0x010b
        /*305a*/ 	.byte	0x04
	.zero		1


	//   ....[91]....
        /*305c*/ 	.word	0x000141f0
        /*3060*/ 	.word	0x000000ff
        /*3064*/ 	.word	0x00000000
        /*3068*/ 	.short	0x0101
        /*306a*/ 	.byte	0x05
	.zero		1


	//   ....[92]....
        /*306c*/ 	.word	0x00014230
        /*3070*/ 	.word	0x000000ff
        /*3074*/ 	.word	0x00000050
        /*3078*/ 	.short	0x010a
        /*307a*/ 	.byte	0x04
	.zero		1


	//   ....[93]....
        /*307c*/ 	.word	0x00014330
        /*3080*/ 	.word	0x000000ff
        /*3084*/ 	.word	0x00000030
        /*3088*/ 	.short	0x010b
        /*308a*/ 	.byte	0x04
	.zero		1


	//   ....[94]....
        /*308c*/ 	.word	0x00014370
        /*3090*/ 	.word	0x000000ff
        /*3094*/ 	.word	0x00000000
        /*3098*/ 	.short	0x0101
        /*309a*/ 	.byte	0x0e
	.zero		1


	//   ....[95]....
        /*309c*/ 	.word	0x000143a0
        /*30a0*/ 	.word	0x000000ff
        /*30a4*/ 	.word	0x00000058
        /*30a8*/ 	.short	0x010a
        /*30aa*/ 	.byte	0x04
	.zero		1


	//   ....[96]....
        /*30ac*/ 	.word	0x000144a0
        /*30b0*/ 	.word	0x000000ff
        /*30b4*/ 	.word	0x00000038
        /*30b8*/ 	.short	0x010b
        /*30ba*/ 	.byte	0x04
	.zero		1


	//   ....[97]....
        /*30bc*/ 	.word	0x000144e0
        /*30c0*/ 	.word	0x000000ff
        /*30c4*/ 	.word	0x00000000
        /*30c8*/ 	.short	0x0101
        /*30ca*/ 	.byte	0x0d
	.zero		1


	//   ....[98]....
        /*30cc*/ 	.word	0x00014520
        /*30d0*/ 	.word	0x000000ff
        /*30d4*/ 	.word	0x00000060
        /*30d8*/ 	.short	0x010a
        /*30da*/ 	.byte	0x04
	.zero		1


	//   ....[99]....
        /*30dc*/ 	.word	0x00014620
        /*30e0*/ 	.word	0x000000ff
        /*30e4*/ 	.word	0x00000040
        /*30e8*/ 	.short	0x010b
        /*30ea*/ 	.byte	0x04
	.zero		1


	//   ....[100]....
        /*30ec*/ 	.word	0x00014660
        /*30f0*/ 	.word	0x000000ff
        /*30f4*/ 	.word	0x00000000
        /*30f8*/ 	.short	0x0101
        /*30fa*/ 	.byte	0x0f
	.zero		1


	//   ....[101]....
        /*30fc*/ 	.word	0x00014690
        /*3100*/ 	.word	0x000000ff
        /*3104*/ 	.word	0x00000068
        /*3108*/ 	.short	0x010a
        /*310a*/ 	.byte	0x04
	.zero		1


	//   ....[102]....
        /*310c*/ 	.word	0x00014790
        /*3110*/ 	.word	0x000000ff
        /*3114*/ 	.word	0x00000048
        /*3118*/ 	.short	0x010b
        /*311a*/ 	.byte	0x04
	.zero		1


	//   ....[103]....
        /*311c*/ 	.word	0x000147e0
        /*3120*/ 	.word	0x000000ff
        /*3124*/ 	.word	0x00000000
        /*3128*/ 	.short	0x0101
        /*312a*/ 	.byte	0x05
	.zero		1


	//   ....[104]....
        /*312c*/ 	.word	0x00014f00
        /*3130*/ 	.word	0x00000000
        /*3134*/ 	.word	0x00000050
        /*3138*/ 	.short	0x010a
        /*313a*/ 	.byte	0x3f
	.zero		1


	//   ....[105]....
        /*313c*/ 	.word	0x00014f40
        /*3140*/ 	.word	0x00000000
        /*3144*/ 	.word	0x00000058
        /*3148*/ 	.short	0x010a
        /*314a*/ 	.byte	0x3f
	.zero		1


	//   ....[106]....
        /*314c*/ 	.word	0x00014f80
        /*3150*/ 	.word	0x00000000
        /*3154*/ 	.word	0x00000060
        /*3158*/ 	.short	0x010a
        /*315a*/ 	.byte	0x3f
	.zero		1


	//   ....[107]....
        /*315c*/ 	.word	0x00014fe0
        /*3160*/ 	.word	0x00000000
        /*3164*/ 	.word	0x00000068
        /*3168*/ 	.short	0x010a
        /*316a*/ 	.byte	0x3f
	.zero		1


	//   ....[108]....
        /*316c*/ 	.word	0x00015330
        /*3170*/ 	.word	0x0000000c
        /*3174*/ 	.word	0x00000018
        /*3178*/ 	.short	0x010a
        /*317a*/ 	.byte	0x3f
	.zero		1


	//   ....[109]....
        /*317c*/ 	.word	0x000156c0
        /*3180*/ 	.word	0x00000002
        /*3184*/ 	.word	0x00000078
        /*3188*/ 	.short	0x0101
        /*318a*/ 	.byte	0x3f
	.zero		1


	//   ....[110]....
        /*318c*/ 	.word	0x00015e80
        /*3190*/ 	.word	0x00000005
        /*3194*/ 	.word	0x00000000
        /*3198*/ 	.short	0x010a
        /*319a*/ 	.byte	0x3f
	.zero		1


	//   ....[111]....
        /*319c*/ 	.word	0x00015f10
        /*31a0*/ 	.word	0x00000007
        /*31a4*/ 	.word	0x00000000
        /*31a8*/ 	.short	0x010a
        /*31aa*/ 	.byte	0x3f
	.zero		1


	//   ....[112]....
        /*31ac*/ 	.word	0x00015fa0
        /*31b0*/ 	.word	0x00000003
        /*31b4*/ 	.word	0x00000000
        /*31b8*/ 	.short	0x010a
        /*31ba*/ 	.byte	0x3f
	.zero		1


	//   ....[113]....
        /*31bc*/ 	.word	0x00016000
        /*31c0*/ 	.word	0x00000003
        /*31c4*/ 	.word	0x00000000
        /*31c8*/ 	.short	0x010a
        /*31ca*/ 	.byte	0x3f
	.zero		1


	//   ....[114]....
        /*31cc*/ 	.word	0x00016060
        /*31d0*/ 	.word	0x00000003
        /*31d4*/ 	.word	0x00000000
        /*31d8*/ 	.short	0x010a
        /*31da*/ 	.byte	0x3f
	.zero		1


	//   ....[115]....
        /*31dc*/ 	.word	0x000160c0
        /*31e0*/ 	.word	0x00000003
        /*31e4*/ 	.word	0x00000030
        /*31e8*/ 	.short	0x010a
        /*31ea*/ 	.byte	0x3f
	.zero		1


	//   ....[116]....
        /*31ec*/ 	.word	0x00016110
        /*31f0*/ 	.word	0x0000000b
        /*31f4*/ 	.word	0x00000030
        /*31f8*/ 	.short	0x010a
        /*31fa*/ 	.byte	0x3f
	.zero		1


	//   ....[117]....
        /*31fc*/ 	.word	0x00016160
        /*3200*/ 	.word	0x0000000b
        /*3204*/ 	.word	0x00000030
        /*3208*/ 	.short	0x010a
        /*320a*/ 	.byte	0x3f
	.zero		1


	//   ....[118]....
        /*320c*/ 	.word	0x000161b0
        /*3210*/ 	.word	0x00000018
        /*3214*/ 	.word	0x00000030
        /*3218*/ 	.short	0x010a
        /*321a*/ 	.byte	0x3f
	.zero		1


	//   ....[119]....
        /*321c*/ 	.word	0x00016200
        /*3220*/ 	.word	0x00000019
        /*3224*/ 	.word	0x00000030
        /*3228*/ 	.short	0x010a
        /*322a*/ 	.byte	0x3f
	.zero		1


	//   ....[120]....
        /*322c*/ 	.word	0x00016250
        /*3230*/ 	.word	0x00000019
        /*3234*/ 	.word	0x00000030
        /*3238*/ 	.short	0x010a
        /*323a*/ 	.byte	0x3f
	.zero		1


	//   ....[121]....
        /*323c*/ 	.word	0x000162a0
        /*3240*/ 	.word	0x00000018
        /*3244*/ 	.word	0x00000030
        /*3248*/ 	.short	0x010a
        /*324a*/ 	.byte	0x3f
	.zero		1


	//   ....[122]....
        /*324c*/ 	.word	0x000162f0
        /*3250*/ 	.word	0x00000018
        /*3254*/ 	.word	0x00000030
        /*3258*/ 	.short	0x010a
        /*325a*/ 	.byte	0x3f
	.zero		1


	//   ....[123]....
        /*325c*/ 	.word	0x00016340
        /*3260*/ 	.word	0x00000018
        /*3264*/ 	.word	0x00000030
        /*3268*/ 	.short	0x010a
        /*326a*/ 	.byte	0x3f
	.zero		1


	//   ....[124]....
        /*326c*/ 	.word	0x00016390
        /*3270*/ 	.word	0x00000018
        /*3274*/ 	.word	0x00000030
        /*3278*/ 	.short	0x010a
        /*327a*/ 	.byte	0x3f
	.zero		1


	//   ....[125]....
        /*327c*/ 	.word	0x000163e0
        /*3280*/ 	.word	0x00000018
        /*3284*/ 	.word	0x00000030
        /*3288*/ 	.short	0x010a
        /*328a*/ 	.byte	0x3f
	.zero		1


	//   ....[126]....
        /*328c*/ 	.word	0x00016430
        /*3290*/ 	.word	0x00000018
        /*3294*/ 	.word	0x00000030
        /*3298*/ 	.short	0x010a
        /*329a*/ 	.byte	0x3f
	.zero		1


	//   ....[127]....
        /*329c*/ 	.word	0x00016480
        /*32a0*/ 	.word	0x00000018
        /*32a4*/ 	.word	0x00000030
        /*32a8*/ 	.short	0x010a
        /*32aa*/ 	.byte	0x3f
	.zero		1


	//   ....[128]....
        /*32ac*/ 	.word	0x000164d0
        /*32b0*/ 	.word	0x00000018
        /*32b4*/ 	.word	0x00000030
        /*32b8*/ 	.short	0x010a
        /*32ba*/ 	.byte	0x3f
	.zero		1


	//   ....[129]....
        /*32bc*/ 	.word	0x00016520
        /*32c0*/ 	.word	0x00000018
        /*32c4*/ 	.word	0x00000030
        /*32c8*/ 	.short	0x010a
        /*32ca*/ 	.byte	0x3f
	.zero		1


	//   ....[130]....
        /*32cc*/ 	.word	0x00016570
        /*32d0*/ 	.word	0x00000018
        /*32d4*/ 	.word	0x00000030
        /*32d8*/ 	.short	0x010a
        /*32da*/ 	.byte	0x3f
	.zero		1


	//   ....[131]....
        /*32dc*/ 	.word	0x000165d0
        /*32e0*/ 	.word	0x00000005
        /*32e4*/ 	.word	0x00000078
        /*32e8*/ 	.short	0x010a
        /*32ea*/ 	.byte	0x3f
	.zero		1


	//   ....[132]....
        /*32ec*/ 	.word	0x00016630
        /*32f0*/ 	.word	0x00000003
        /*32f4*/ 	.word	0x00000050
        /*32f8*/ 	.short	0x010a
        /*32fa*/ 	.byte	0x3f
	.zero		1


	//   ....[133]....
        /*32fc*/ 	.word	0x00016690
        /*3300*/ 	.word	0x00000003
        /*3304*/ 	.word	0x00000058
        /*3308*/ 	.short	0x010a
        /*330a*/ 	.byte	0x3f
	.zero		1


	//   ....[134]....
        /*330c*/ 	.word	0x000166f0
        /*3310*/ 	.word	0x00000003
        /*3314*/ 	.word	0x00000060
        /*3318*/ 	.short	0x010a
        /*331a*/ 	.byte	0x3f
	.zero		1


	//   ....[135]....
        /*331c*/ 	.word	0x00016750
        /*3320*/ 	.word	0x00000003
        /*3324*/ 	.word	0x00000068
        /*3328*/ 	.short	0x010a
        /*332a*/ 	.byte	0x3f
	.zero		1


	//   ....[136]....
        /*332c*/ 	.word	0x000167b0
        /*3330*/ 	.word	0x00000004
        /*3334*/ 	.word	0x00000050
        /*3338*/ 	.short	0x010a
        /*333a*/ 	.byte	0x3f
	.zero		1


	//   ....[137]....
        /*333c*/ 	.word	0x00016810
        /*3340*/ 	.word	0x00000004
        /*3344*/ 	.word	0x00000058
        /*3348*/ 	.short	0x010a
        /*334a*/ 	.byte	0x3f
	.zero		1


	//   ....[138]....
        /*334c*/ 	.word	0x00016870
        /*3350*/ 	.word	0x00000004
        /*3354*/ 	.word	0x00000060
        /*3358*/ 	.short	0x010a
        /*335a*/ 	.byte	0x3f
	.zero		1


	//   ....[139]....
        /*335c*/ 	.word	0x000168d0
        /*3360*/ 	.word	0x00000004
        /*3364*/ 	.word	0x00000068
        /*3368*/ 	.short	0x010a
        /*336a*/ 	.byte	0x3f
	.zero		1


	//   ....[140]....
        /*336c*/ 	.word	0x00016930
        /*3370*/ 	.word	0x00000005
        /*3374*/ 	.word	0x00000050
        /*3378*/ 	.short	0x010a
        /*337a*/ 	.byte	0x3f
	.zero		1


	//   ....[141]....
        /*337c*/ 	.word	0x00016990
        /*3380*/ 	.word	0x00000005
        /*3384*/ 	.word	0x00000058
        /*3388*/ 	.short	0x010a
        /*338a*/ 	.byte	0x3f
	.zero		1


	//   ....[142]....
        /*338c*/ 	.word	0x000169f0
        /*3390*/ 	.word	0x00000005
        /*3394*/ 	.word	0x00000060
        /*3398*/ 	.short	0x010a
        /*339a*/ 	.byte	0x3f
	.zero		1


	//   ....[143]....
        /*339c*/ 	.word	0x00016a50
        /*33a0*/ 	.word	0x00000005
        /*33a4*/ 	.word	0x00000068
        /*33a8*/ 	.short	0x010a
        /*33aa*/ 	.byte	0x3f
	.zero		1


	//   ....[144]....
        /*33ac*/ 	.word	0x00016ab0
        /*33b0*/ 	.word	0x00000002
        /*33b4*/ 	.word	0x00000050
        /*33b8*/ 	.short	0x010a
        /*33ba*/ 	.byte	0x3f
	.zero		1


	//   ....[145]....
        /*33bc*/ 	.word	0x00016b10
        /*33c0*/ 	.word	0x00000002
        /*33c4*/ 	.word	0x00000058
        /*33c8*/ 	.short	0x010a
        /*33ca*/ 	.byte	0x3f
	.zero		1


	//   ....[146]....
        /*33cc*/ 	.word	0x00016b70
        /*33d0*/ 	.word	0x00000002
        /*33d4*/ 	.word	0x00000060
        /*33d8*/ 	.short	0x010a
        /*33da*/ 	.byte	0x3f
	.zero		1


	//   ....[147]....
        /*33dc*/ 	.word	0x00016bd0
        /*33e0*/ 	.word	0x00000002
        /*33e4*/ 	.word	0x00000068
        /*33e8*/ 	.short	0x010a
        /*33ea*/ 	.byte	0x3f
	.zero		1


	//   ....[148]....
        /*33ec*/ 	.word	0x00016c20
        /*33f0*/ 	.word	0x00000000
        /*33f4*/ 	.word	0x00000050
        /*33f8*/ 	.short	0x010a
        /*33fa*/ 	.byte	0x3f
	.zero		1


	//   ....[149]....
        /*33fc*/ 	.word	0x00016c70
        /*3400*/ 	.word	0x00000000
        /*3404*/ 	.word	0x00000058
        /*3408*/ 	.short	0x010a
        /*340a*/ 	.byte	0x3f
	.zero		1


	//   ....[150]....
        /*340c*/ 	.word	0x00016cc0
        /*3410*/ 	.word	0x00000000
        /*3414*/ 	.word	0x00000060
        /*3418*/ 	.short	0x010a
        /*341a*/ 	.byte	0x3f
	.zero		1


	//   ....[151]....
        /*341c*/ 	.word	0x00016d90
        /*3420*/ 	.word	0x0000000c
        /*3424*/ 	.word	0x00000018
        /*3428*/ 	.short	0x010a
        /*342a*/ 	.byte	0x3f
	.zero		1


	//   ....[152]....
        /*342c*/ 	.word	0x00016e60
        /*3430*/ 	.word	0x00000005
        /*3434*/ 	.word	0x00000000
        /*3438*/ 	.short	0x010a
        /*343a*/ 	.byte	0x3f
	.zero		1


	//   ....[153]....
        /*343c*/ 	.word	0x00016eb0
        /*3440*/ 	.word	0x00000007
        /*3444*/ 	.word	0x00000000
        /*3448*/ 	.short	0x010a
        /*344a*/ 	.byte	0x3f
	.zero		1


	//----- nvinfo : EIATTR_NUM_MBARRIERS
	.align		4
.L_40:
        /*344c*/ 	.byte	0x03, 0x38
        /*344e*/ 	.short	0x0010


	//----- nvinfo : EIATTR_EXIT_INSTR_OFFSETS
	.align		4
        /*3450*/ 	.byte	0x04, 0x1c
        /*3452*/ 	.short	(.L_42 - .L_41)


	//   ....[0]....
.L_41:
        /*3454*/ 	.word	0x00015ff0


	//----- nvinfo : EIATTR_MAX_THREADS
	.align		4
.L_42:
        /*3458*/ 	.byte	0x04, 0x05
        /*345a*/ 	.short	(.L_44 - .L_43)
.L_43:
        /*345c*/ 	.word	0x00000180
        /*3460*/ 	.word	0x00000001
        /*3464*/ 	.word	0x00000001


	//----- nvinfo : EIATTR_CRS_STACK_SIZE
	.align		4
.L_44:
        /*3468*/ 	.byte	0x04, 0x1e
        /*346a*/ 	.short	(.L_46 - .L_45)
.L_45:
        /*346c*/ 	.word	0x00000000


	//----- nvinfo : EIATTR_CBANK_PARAM_SIZE
	.align		4
.L_46:
        /*3470*/ 	.byte	0x03, 0x19
        /*3472*/ 	.short	0x0770


	//----- nvinfo : EIATTR_PARAM_CBANK
	.align		4
        /*3474*/ 	.byte	0x04, 0x0a
        /*3476*/ 	.short	(.L_48 - .L_47)
	.align		4
.L_47:
        /*3478*/ 	.word	index@(.nv.constant0._ZN7cutlass13device_kernelINS_4gemm6kernel13GemmUniversalIN4cute5tupleIJiiiiEEENS1_10collective13CollectiveMmaINS1_34MainloopSm90TmaGmmaWarpSpecializedILi3ENS5_IJNS4_1CILi2EEENSA_ILi1EEESC_EEENS1_35KernelTmaWarpSpecializedCooperativeEEENS5_IJNSA_ILi256EEESG_NSA_ILi64EEEEEENS_10bfloat16_tENS5_IJlSC_lEEESJ_SK_NS4_8TiledMMAINS4_8MMA_AtomIJNS4_4SM904GMMA28MMA_64x256x16_F32BF16BF16_SSILNSO_5MajorE0ELSQ_0ELNSO_7ScaleInE1ELSR_1EEEEEENS4_6LayoutISD_NS5_IJSC_NSA_ILi0EEESV_EEEEENS5_IJNS4_10UnderscoreESY_SY_EEEEENS4_13SM90_TMA_LOADENS4_14ComposedLayoutINS4_7SwizzleILi3ELi4ELi3EEENS4_18smem_ptr_flag_bitsILi16EEENSU_INS5_IJNSA_ILi8EEESH_EEENS5_IJSH_SC_EEEEEEEvNS4_8identityENS4_23SM90_TMA_LOAD_MULTICASTES1B_vS1C_EENS_8epilogue10collective18CollectiveEpilogueINS1F_22Sm90TmaWarpSpecializedILi4ELi2ELi16ELb1ELb0EEEJSI_NS5_IJNSA_ILi128EEENSA_ILi32EEEEEESJ_SK_SJ_SK_NS1F_6fusion15FusionCallbacksIS1J_NS1N_13LinCombEltActINS1F_6thread4ReLuESJ_fSJ_fLNS_15FloatRoundStyleE2EEESI_S1M_JEEES11_NS12_INS13_ILi2ELi4ELi3EEES16_NSU_INS5_IJS17_S1L_EEENS5_IJS1L_SC_EEEEEEENS4_17SM75_U32x4_LDSM_NENS4_14SM90_TMA_STOREES1Z_NS4_17SM90_U32x4_STSM_NENS4_9Copy_AtomIJS22_NS_6half_tEEEEvEEEvvEEEEvNT_6ParamsE)
        /*347c*/ 	.short	0x0210
        /*347e*/ 	.short	0x0770


	//----- nvinfo : EIATTR_SW_WAR
	.align		4
.L_48:
        /*3480*/ 	.byte	0x04, 0x36
        /*3482*/ 	.short	(.L_50 - .L_49)
.L_49:
        /*3484*/ 	.word	0x00000008
.L_50:


//--------------------- .nv.callgraph             --------------------------
	.section	.nv.callgraph,"",@"SHT_CUDA_CALLGRAPH"
	.align	4
	.sectionentsize	8
	.align		4
        /*0000*/ 	.word	0x00000000
	.align		4
        /*0004*/ 	.word	0xffffffff
	.align		4
        /*0008*/ 	.word	index@(_ZN7cutlass13device_kernelINS_4gemm6kernel13GemmUniversalIN4cute5tupleIJiiiiEEENS1_10collective13CollectiveMmaINS1_34MainloopSm90TmaGmmaWarpSpecializedILi3ENS5_IJNS4_1CILi2EEENSA_ILi1EEESC_EEENS1_35KernelTmaWarpSpecializedCooperativeEEENS5_IJNSA_ILi256EEESG_NSA_ILi64EEEEEENS_10bfloat16_tENS5_IJlSC_lEEESJ_SK_NS4_8TiledMMAINS4_8MMA_AtomIJNS4_4SM904GMMA28MMA_64x256x16_F32BF16BF16_SSILNSO_5MajorE0ELSQ_0ELNSO_7ScaleInE1ELSR_1EEEEEENS4_6LayoutISD_NS5_IJSC_NSA_ILi0EEESV_EEEEENS5_IJNS4_10UnderscoreESY_SY_EEEEENS4_13SM90_TMA_LOADENS4_14ComposedLayoutINS4_7SwizzleILi3ELi4ELi3EEENS4_18smem_ptr_flag_bitsILi16EEENSU_INS5_IJNSA_ILi8EEESH_EEENS5_IJSH_SC_EEEEEEEvNS4_8identityENS4_23SM90_TMA_LOAD_MULTICASTES1B_vS1C_EENS_8epilogue10collective18CollectiveEpilogueINS1F_22Sm90TmaWarpSpecializedILi4ELi2ELi16ELb1ELb0EEEJSI_NS5_IJNSA_ILi128EEENSA_ILi32EEEEEESJ_SK_SJ_SK_NS1F_6fusion15FusionCallbacksIS1J_NS1N_13LinCombEltActINS1F_6thread4ReLuESJ_fSJ_fLNS_15FloatRoundStyleE2EEESI_S1M_JEEES11_NS12_INS13_ILi2ELi4ELi3EEES16_NSU_INS5_IJS17_S1L_EEENS5_IJS1L_SC_EEEEEEENS4_17SM75_U32x4_LDSM_NENS4_14SM90_TMA_STOREES1Z_NS4_17SM90_U32x4_STSM_NENS4_9Copy_AtomIJS22_NS_6half_tEEEEvEEEvvEEEEvNT_6ParamsE)
	.align		4
        /*000c*/ 	.word	index@(__assertfail)
	.align		4
        /*0010*/ 	.word	0x00000000
	.align		4
        /*0014*/ 	.word	0xfffffffe
	.align		4
        /*0018*/ 	.word	0x00000000
	.align		4
        /*001c*/ 	.word	0xfffffffd
	.align		4
        /*0020*/ 	.word	0x00000000
	.align		4
        /*0024*/ 	.word	0xfffffffc


//--------------------- .nv.constant4             --------------------------
	.section	.nv.constant4,"a",@progbits
	.align	8
	.align		8
.nv.constant4:
        /*0000*/ 	.dword	__assertfail
	.align		8
        /*0008*/ 	.dword	__unnamed_1
	.align		8
        /*0010*/ 	.dword	__unnamed_2
	.align		8
        /*0018*/ 	.dword	_ZN39_INTERNAL_3631777f_4_k_cu_efa2353d_27964cuda3std3__45__cpo5beginE
	.align		8
        /*0020*/ 	.dword	_ZN39_INTERNAL_3631777f_4_k_cu_efa2353d_27964cuda3std3__45__cpo3endE
	.align		8
        /*0028*/ 	.dword	_ZN39_INTERNAL_3631777f_4_k_cu_efa2353d_27964cuda3std3__45__cpo6cbeginE
	.align		8
        /*0030*/ 	.dword	_ZN39_INTERNAL_3631777f_4_k_cu_efa2353d_27964cuda3std3__45__cpo4cendE
	.align		8
        /*0038*/ 	.dword	_ZN39_INTERNAL_3631777f_4_k_cu_efa2353d_27964cuda3std3__441_GLOBAL__N__3631777f_4_k_cu_efa2353d_27966ignoreE
	.align		8
        /*0040*/ 	.dword	_ZN39_INTERNAL_3631777f_4_k_cu_efa2353d_27964cuda3std3__419piecewise_constructE
	.align		8
        /*0048*/ 	.dword	_ZN39_INTERNAL_3631777f_4_k_cu_efa2353d_27964cuda3std3__48in_placeE
	.align		8
        /*0050*/ 	.dword	_ZN39_INTERNAL_3631777f_4_k_cu_efa2353d_27964cuda3std6ranges3__45__cpo4swapE
	.align		8
        /*0058*/ 	.dword	_ZN39_INTERNAL_3631777f_4_k_cu_efa2353d_27964cuda3std6ranges3__45__cpo9iter_moveE
	.align		8
        /*0060*/ 	.dword	_ZN39_INTERNAL_3631777f_4_k_cu_efa2353d_27964cute7productE
	.align		8
        /*0068*/ 	.dword	_ZN39_INTERNAL_3631777f_4_k_cu_efa2353d_27964cute1_E
	.align		8
        /*0070*/ 	.dword	$str$22
	.align		8
        /*0078*/ 	.dword	$str$23
	.align		8
        /*0080*/ 	.dword	$str$26
	.align		8
        /*0088*/ 	.dword	$str$27


//--------------------- .text._ZN7cutlass13device_kernelINS_4gemm6kernel13GemmUniversalIN4cute5tupleIJiiiiEEENS1_10collective13CollectiveMmaINS1_34MainloopSm90TmaGmmaWarpSpecializedILi3ENS5_IJNS4_1CILi2EEENSA_ILi1EEESC_EEENS1_35KernelTmaWarpSpecializedCooperativeEEENS5_IJNSA_ILi256EEESG_NSA_ILi64EEEEEENS_10bfloat16_tENS5_IJlSC_lEEESJ_SK_NS4_8TiledMMAINS4_8MMA_AtomIJNS4_4SM904GMMA28MMA_64x256x16_F32BF16BF16_SSILNSO_5MajorE0ELSQ_0ELNSO_7ScaleInE1ELSR_1EEEEEENS4_6LayoutISD_NS5_IJSC_NSA_ILi0EEESV_EEEEENS5_IJNS4_10UnderscoreESY_SY_EEEEENS4_13SM90_TMA_LOADENS4_14ComposedLayoutINS4_7SwizzleILi3ELi4ELi3EEENS4_18smem_ptr_flag_bitsILi16EEENSU_INS5_IJNSA_ILi8EEESH_EEENS5_IJSH_SC_EEEEEEEvNS4_8identityENS4_23SM90_TMA_LOAD_MULTICASTES1B_vS1C_EENS_8epilogue10collective18CollectiveEpilogueINS1F_22Sm90TmaWarpSpecializedILi4ELi2ELi16ELb1ELb0EEEJSI_NS5_IJNSA_ILi128EEENSA_ILi32EEEEEESJ_SK_SJ_SK_NS1F_6fusion15FusionCallbacksIS1J_NS1N_13LinCombEltActINS1F_6thread4ReLuESJ_fSJ_fLNS_15FloatRoundStyleE2EEESI_S1M_JEEES11_NS12_INS13_ILi2ELi4ELi3EEES16_NSU_INS5_IJS17_S1L_EEENS5_IJS1L_SC_EEEEEEENS4_17SM75_U32x4_LDSM_NENS4_14SM90_TMA_STOREES1Z_NS4_17SM90_U32x4_STSM_NENS4_9Copy_AtomIJS22_NS_6half_tEEEEvEEEvvEEEEvNT_6ParamsE --------------------------
	.section	.text._ZN7cutlass13device_kernelINS_4gemm6kernel13GemmUniversalIN4cute5tupleIJiiiiEEENS1_10collective13CollectiveMmaINS1_34MainloopSm90TmaGmmaWarpSpecializedILi3ENS5_IJNS4_1CILi2EEENSA_ILi1EEESC_EEENS1_35KernelTmaWarpSpecializedCooperativeEEENS5_IJNSA_ILi256EEESG_NSA_ILi64EEEEEENS_10bfloat16_tENS5_IJlSC_lEEESJ_SK_NS4_8TiledMMAINS4_8MMA_AtomIJNS4_4SM904GMMA28MMA_64x256x16_F32BF16BF16_SSILNSO_5MajorE0ELSQ_0ELNSO_7ScaleInE1ELSR_1EEEEEENS4_6LayoutISD_NS5_IJSC_NSA_ILi0EEESV_EEEEENS5_IJNS4_10UnderscoreESY_SY_EEEEENS4_13SM90_TMA_LOADENS4_14ComposedLayoutINS4_7SwizzleILi3ELi4ELi3EEENS4_18smem_ptr_flag_bitsILi16EEENSU_INS5_IJNSA_ILi8EEESH_EEENS5_IJSH_SC_EEEEEEEvNS4_8identityENS4_23SM90_TMA_LOAD_MULTICASTES1B_vS1C_EENS_8epilogue10collective18CollectiveEpilogueINS1F_22Sm90TmaWarpSpecializedILi4ELi2ELi16ELb1ELb0EEEJSI_NS5_IJNSA_ILi128EEENSA_ILi32EEEEEESJ_SK_SJ_SK_NS1F_6fusion15FusionCallbacksIS1J_NS1N_13LinCombEltActINS1F_6thread4ReLuESJ_fSJ_fLNS_15FloatRoundStyleE2EEESI_S1M_JEEES11_NS12_INS13_ILi2ELi4ELi3EEES16_NSU_INS5_IJS17_S1L_EEENS5_IJS1L_SC_EEEEEEENS4_17SM75_U32x4_LDSM_NENS4_14SM90_TMA_STOREES1Z_NS4_17SM90_U32x4_STSM_NENS4_9Copy_AtomIJS22_NS_6half_tEEEEvEEEvvEEEEvNT_6ParamsE,"ax",@progbits
	.align	128
.text._ZN7cutlass13device_kernelINS_4gemm6kernel13GemmUniversalIN4cute5tupleIJiiiiEEENS1_10collective13CollectiveMmaINS1_34MainloopSm90TmaGmmaWarpSpecializedILi3ENS5_IJNS4_1CILi2EEENSA_ILi1EEESC_EEENS1_35KernelTmaWarpSpecializedCooperativeEEENS5_IJNSA_ILi256EEESG_NSA_ILi64EEEEEENS_10bfloat16_tENS5_IJlSC_lEEESJ_SK_NS4_8TiledMMAINS4_8MMA_AtomIJNS4_4SM904GMMA28MMA_64x256x16_F32BF16BF16_SSILNSO_5MajorE0ELSQ_0ELNSO_7ScaleInE1ELSR_1EEEEEENS4_6LayoutISD_NS5_IJSC_NSA_ILi0EEESV_EEEEENS5_IJNS4_10UnderscoreESY_SY_EEEEENS4_13SM90_TMA_LOADENS4_14ComposedLayoutINS4_7SwizzleILi3ELi4ELi3EEENS4_18smem_ptr_flag_bitsILi16EEENSU_INS5_IJNSA_ILi8EEESH_EEENS5_IJSH_SC_EEEEEEEvNS4_8identityENS4_23SM90_TMA_LOAD_MULTICASTES1B_vS1C_EENS_8epilogue10collective18CollectiveEpilogueINS1F_22Sm90TmaWarpSpecializedILi4ELi2ELi16ELb1ELb0EEEJSI_NS5_IJNSA_ILi128EEENSA_ILi32EEEEEESJ_SK_SJ_SK_NS1F_6fusion15FusionCallbacksIS1J_NS1N_13LinCombEltActINS1F_6thread4ReLuESJ_fSJ_fLNS_15FloatRoundStyleE2EEESI_S1M_JEEES11_NS12_INS13_ILi2ELi4ELi3EEES16_NSU_INS5_IJS17_S1L_EEENS5_IJS1L_SC_EEEEEEENS4_17SM75_U32x4_LDSM_NENS4_14SM90_TMA_STOREES1Z_NS4_17SM90_U32x4_STSM_NENS4_9Copy_AtomIJS22_NS_6half_tEEEEvEEEvvEEEEvNT_6ParamsE:
        .type           _ZN7cutlass13device_kernelINS_4gemm6kernel13GemmUniversalIN4cute5tupleIJiiiiEEENS1_10collective13CollectiveMmaINS1_34MainloopSm90TmaGmmaWarpSpecializedILi3ENS5_IJNS4_1CILi2EEENSA_ILi1EEESC_EEENS1_35KernelTmaWarpSpecializedCooperativeEEENS5_IJNSA_ILi256EEESG_NSA_ILi64EEEEEENS_10bfloat16_tENS5_IJlSC_lEEESJ_SK_NS4_8TiledMMAINS4_8MMA_AtomIJNS4_4SM904GMMA28MMA_64x256x16_F32BF16BF16_SSILNSO_5MajorE0ELSQ_0ELNSO_7ScaleInE1ELSR_1EEEEEENS4_6LayoutISD_NS5_IJSC_NSA_ILi0EEESV_EEEEENS5_IJNS4_10UnderscoreESY_SY_EEEEENS4_13SM90_TMA_LOADENS4_14ComposedLayoutINS4_7SwizzleILi3ELi4ELi3EEENS4_18smem_ptr_flag_bitsILi16EEENSU_INS5_IJNSA_ILi8EEESH_EEENS5_IJSH_SC_EEEEEEEvNS4_8identityENS4_23SM90_TMA_LOAD_MULTICASTES1B_vS1C_EENS_8epilogue10collective18CollectiveEpilogueINS1F_22Sm90TmaWarpSpecializedILi4ELi2ELi16ELb1ELb0EEEJSI_NS5_IJNSA_ILi128EEENSA_ILi32EEEEEESJ_SK_SJ_SK_NS1F_6fusion15FusionCallbacksIS1J_NS1N_13LinCombEltActINS1F_6thread4ReLuESJ_fSJ_fLNS_15FloatRoundStyleE2EEESI_S1M_JEEES11_NS12_INS13_ILi2ELi4ELi3EEES16_NSU_INS5_IJS17_S1L_EEENS5_IJS1L_SC_EEEEEEENS4_17SM75_U32x4_LDSM_NENS4_14SM90_TMA_STOREES1Z_NS4_17SM90_U32x4_STSM_NENS4_9Copy_AtomIJS22_NS_6half_tEEEEvEEEvvEEEEvNT_6ParamsE,@function
        .size           _ZN7cutlass13device_kernelINS_4gemm6kernel13GemmUniversalIN4cute5tupleIJiiiiEEENS1_10collective13CollectiveMmaINS1_34MainloopSm90TmaGmmaWarpSpecializedILi3ENS5_IJNS4_1CILi2EEENSA_ILi1EEESC_EEENS1_35KernelTmaWarpSpecializedCooperativeEEENS5_IJNSA_ILi256EEESG_NSA_ILi64EEEEEENS_10bfloat16_tENS5_IJlSC_lEEESJ_SK_NS4_8TiledMMAINS4_8MMA_AtomIJNS4_4SM904GMMA28MMA_64x256x16_F32BF16BF16_SSILNSO_5MajorE0ELSQ_0ELNSO_7ScaleInE1ELSR_1EEEEEENS4_6LayoutISD_NS5_IJSC_NSA_ILi0EEESV_EEEEENS5_IJNS4_10UnderscoreESY_SY_EEEEENS4_13SM90_TMA_LOADENS4_14ComposedLayoutINS4_7SwizzleILi3ELi4ELi3EEENS4_18smem_ptr_flag_bitsILi16EEENSU_INS5_IJNSA_ILi8EEESH_EEENS5_IJSH_SC_EEEEEEEvNS4_8identityENS4_23SM90_TMA_LOAD_MULTICASTES1B_vS1C_EENS_8epilogue10collective18CollectiveEpilogueINS1F_22Sm90TmaWarpSpecializedILi4ELi2ELi16ELb1ELb0EEEJSI_NS5_IJNSA_ILi128EEENSA_ILi32EEEEEESJ_SK_SJ_SK_NS1F_6fusion15FusionCallbacksIS1J_NS1N_13LinCombEltActINS1F_6thread4ReLuESJ_fSJ_fLNS_15FloatRoundStyleE2EEESI_S1M_JEEES11_NS12_INS13_ILi2ELi4ELi3EEES16_NSU_INS5_IJS17_S1L_EEENS5_IJS1L_SC_EEEEEEENS4_17SM75_U32x4_LDSM_NENS4_14SM90_TMA_STOREES1Z_NS4_17SM90_U32x4_STSM_NENS4_9Copy_AtomIJS22_NS_6half_tEEEEvEEEvvEEEEvNT_6ParamsE,(.L_x_418 - _ZN7cutlass13device_kernelINS_4gemm6kernel13GemmUniversalIN4cute5tupleIJiiiiEEENS1_10collective13CollectiveMmaINS1_34MainloopSm90TmaGmmaWarpSpecializedILi3ENS5_IJNS4_1CILi2EEENSA_ILi1EEESC_EEENS1_35KernelTmaWarpSpecializedCooperativeEEENS5_IJNSA_ILi256EEESG_NSA_ILi64EEEEEENS_10bfloat16_tENS5_IJlSC_lEEESJ_SK_NS4_8TiledMMAINS4_8MMA_AtomIJNS4_4SM904GMMA28MMA_64x256x16_F32BF16BF16_SSILNSO_5MajorE0ELSQ_0ELNSO_7ScaleInE1ELSR_1EEEEEENS4_6LayoutISD_NS5_IJSC_NSA_ILi0EEESV_EEEEENS5_IJNS4_10UnderscoreESY_SY_EEEEENS4_13SM90_TMA_LOADENS4_14ComposedLayoutINS4_7SwizzleILi3ELi4ELi3EEENS4_18smem_ptr_flag_bitsILi16EEENSU_INS5_IJNSA_ILi8EEESH_EEENS5_IJSH_SC_EEEEEEEvNS4_8identityENS4_23SM90_TMA_LOAD_MULTICASTES1B_vS1C_EENS_8epilogue10collective18CollectiveEpilogueINS1F_22Sm90TmaWarpSpecializedILi4ELi2ELi16ELb1ELb0EEEJSI_NS5_IJNSA_ILi128EEENSA_ILi32EEEEEESJ_SK_SJ_SK_NS1F_6fusion15FusionCallbacksIS1J_NS1N_13LinCombEltActINS1F_6thread4ReLuESJ_fSJ_fLNS_15FloatRoundStyleE2EEESI_S1M_JEEES11_NS12_INS13_ILi2ELi4ELi3EEES16_NSU_INS5_IJS17_S1L_EEENS5_IJS1L_SC_EEEEEEENS4_17SM75_U32x4_LDSM_NENS4_14SM90_TMA_STOREES1Z_NS4_17SM90_U32x4_STSM_NENS4_9Copy_AtomIJS22_NS_6half_tEEEEvEEEvvEEEEvNT_6ParamsE)
        .other          _ZN7cutlass13device_kernelINS_4gemm6kernel13GemmUniversalIN4cute5tupleIJiiiiEEENS1_10collective13CollectiveMmaINS1_34MainloopSm90TmaGmmaWarpSpecializedILi3ENS5_IJNS4_1CILi2EEENSA_ILi1EEESC_EEENS1_35KernelTmaWarpSpecializedCooperativeEEENS5_IJNSA_ILi256EEESG_NSA_ILi64EEEEEENS_10bfloat16_tENS5_IJlSC_lEEESJ_SK_NS4_8TiledMMAINS4_8MMA_AtomIJNS4_4SM904GMMA28MMA_64x256x16_F32BF16BF16_SSILNSO_5MajorE0ELSQ_0ELNSO_7ScaleInE1ELSR_1EEEEEENS4_6LayoutISD_NS5_IJSC_NSA_ILi0EEESV_EEEEENS5_IJNS4_10UnderscoreESY_SY_EEEEENS4_13SM90_TMA_LOADENS4_14ComposedLayoutINS4_7SwizzleILi3ELi4ELi3EEENS4_18smem_ptr_flag_bitsILi16EEENSU_INS5_IJNSA_ILi8EEESH_EEENS5_IJSH_SC_EEEEEEEvNS4_8identityENS4_23SM90_TMA_LOAD_MULTICASTES1B_vS1C_EENS_8epilogue10collective18CollectiveEpilogueINS1F_22Sm90TmaWarpSpecializedILi4ELi2ELi16ELb1ELb0EEEJSI_NS5_IJNSA_ILi128EEENSA_ILi32EEEEEESJ_SK_SJ_SK_NS1F_6fusion15FusionCallbacksIS1J_NS1N_13LinCombEltActINS1F_6thread4ReLuESJ_fSJ_fLNS_15FloatRoundStyleE2EEESI_S1M_JEEES11_NS12_INS13_ILi2ELi4ELi3EEES16_NSU_INS5_IJS17_S1L_EEENS5_IJS1L_SC_EEEEEEENS4_17SM75_U32x4_LDSM_NENS4_14SM90_TMA_STOREES1Z_NS4_17SM90_U32x4_STSM_NENS4_9Copy_AtomIJS22_NS_6half_tEEEEvEEEvvEEEEvNT_6ParamsE,@"STO_CUDA_ENTRY STV_DEFAULT"
_ZN7cutlass13device_kernelINS_4gemm6kernel13GemmUniversalIN4cute5tupleIJiiiiEEENS1_10collective13CollectiveMmaINS1_34MainloopSm90TmaGmmaWarpSpecializedILi3ENS5_IJNS4_1CILi2EEENSA_ILi1EEESC_EEENS1_35KernelTmaWarpSpecializedCooperativeEEENS5_IJNSA_ILi256EEESG_NSA_ILi64EEEEEENS_10bfloat16_tENS5_IJlSC_lEEESJ_SK_NS4_8TiledMMAINS4_8MMA_AtomIJNS4_4SM904GMMA28MMA_64x256x16_F32BF16BF16_SSILNSO_5MajorE0ELSQ_0ELNSO_7ScaleInE1ELSR_1EEEEEENS4_6LayoutISD_NS5_IJSC_NSA_ILi0EEESV_EEEEENS5_IJNS4_10UnderscoreESY_SY_EEEEENS4_13SM90_TMA_LOADENS4_14ComposedLayoutINS4_7SwizzleILi3ELi4ELi3EEENS4_18smem_ptr_flag_bitsILi16EEENSU_INS5_IJNSA_ILi8EEESH_EEENS5_IJSH_SC_EEEEEEEvNS4_8identityENS4_23SM90_TMA_LOAD_MULTICASTES1B_vS1C_EENS_8epilogue10collective18CollectiveEpilogueINS1F_22Sm90TmaWarpSpecializedILi4ELi2ELi16ELb1ELb0EEEJSI_NS5_IJNSA_ILi128EEENSA_ILi32EEEEEESJ_SK_SJ_SK_NS1F_6fusion15FusionCallbacksIS1J_NS1N_13LinCombEltActINS1F_6thread4ReLuESJ_fSJ_fLNS_15FloatRoundStyleE2EEESI_S1M_JEEES11_NS12_INS13_ILi2ELi4ELi3EEES16_NSU_INS5_IJS17_S1L_EEENS5_IJS1L_SC_EEEEEEENS4_17SM75_U32x4_LDSM_NENS4_14SM90_TMA_STOREES1Z_NS4_17SM90_U32x4_STSM_NENS4_9Copy_AtomIJS22_NS_6half_tEEEEvEEEvvEEEEvNT_6ParamsE:
[----:B------:R-:W1:Y:S02]  /*0000*/  LDC R1, c[0x0][0x28] ;  /* 0x00000a00ff017b82 */ /* 0x000e640000000800 */
[----:B-1----:R-:W-:Y:S01]  /*0010*/  VIADD R1, R1, 0xfffff868 ;  /* 0xfffff86801017836 */ /* 0x002fe20000000000 */
[----:B------:R-:W1:Y:S01]  /*0020*/  S2R R6, SR_TID.X ;  /* 0x0000000000067919 */ /* 0x000e620000002100 */
[----:B------:R-:W-:Y:S01]  /*0030*/  ELECT P0, URZ, PT ;  /* 0x00000000003f782f */ /* 0x000fe20003800000 */
[----:B------:R-:W-:Y:S01]  /*0040*/  BSSY B0, `(.L_x_0) ;  /* 0x000001a000007945 */ /* 0x000fe20003800000 */
[----:B-1----:R-:W-:-:S05]  /*0050*/  SHF.R.U32.HI R0, RZ, 0x5, R6 ;  /* 0x00000005ff007819 */ /* 0x002fca0000011606 */
[----:B------:R-:W1:Y:S02]  /*0060*/  SHFL.IDX PT, R2, R0, RZ, 0x1f ;  /* 0x00001fff00027589 */ /* 0x000e6400000e0000 */
[----:B-1----:R-:W-:Y:S02]  /*0070*/  R2UR UR58, R2 ;  /* 0x00000000023a72ca */ /* 0x002fe400000e0000 */
[----:B------:R-:W-:-:S06]  /*0080*/  SHF.R.U32.HI R2, RZ, 0x7, R6 ;  /* 0x00000007ff027819 */ /* 0x000fcc0000011606 */
[----:B------:R-:W1:Y:S05]  /*0090*/  SHFL.IDX PT, R2, R2, RZ, 0x1f ;  /* 0x00001fff02027589 */ /* 0x000e6a00000e0000 */
[----:B------:R-:W-:Y:S02]  /*00a0*/  USHF.R.S32.HI UR4, URZ, 0x1f, UR58 ;  /* 0x0000001f3f047899 */ /* 0x000fe4000801143a */
[----:B------:R-:W-:Y:S02]  /*00b0*/  ISETP.NE.OR P0, PT, RZ, UR58, !P0 ;  /* 0x0000003aff007c0c */ /* 0x000fe4000c705670 */
[----:B------:R-:W-:-:S04]  /*00c0*/  ULEA.HI UR4, UR4, UR58, URZ, 0x2 ;  /* 0x0000003a04047291 */ /* 0x000fc8000f8f103f */
[----:B------:R-:W-:-:S04]  /*00d0*/  ULOP3.LUT UR4, UR4, 0xfffffffc, URZ, 0xc0, !UPT ;  /* 0xfffffffc04047892 */ /* 0x000fc8000f8ec03f */
[----:B------:R-:W-:-:S03]  /*00e0*/  UIADD3 UR58, UR58, -UR4, URZ ;  /* 0x800000043a3a7290 */ /* 0x000fc6000fffe03f */
[----:B------:R-:W-:Y:S09]  /*00f0*/  @P0 BRA `(.L_x_1) ;  /* 0x0000000000380947 */ /* 0x000ff20003800000 */
[----:B------:R-:W-:Y:S02]  /*0100*/  ULDC.64 UR4, c[0x0][0x198] ;  /* 0x0000660000047ab9 */ /* 0x000fe40000000a00 */
[----:B------:R-:W-:Y:S02]  /*0110*/  UIADD3 UR6, UP0, UR4, 0xf0, URZ ;  /* 0x000000f004067890 */ /* 0x000fe4000ff1e03f */
[----:B------:R-:W-:Y:S02]  /*0120*/  UIADD3 UR8, UP1, UR4, 0x1f0, URZ ;  /* 0x000001f004087890 */ /* 0x000fe4000ff3e03f */
[----:B------:R-:W-:Y:S02]  /*0130*/  UIADD3 UR10, UP2, UR4, 0x3f0, URZ ;  /* 0x000003f0040a7890 */ /* 0x000fe4000ff5e03f */
[----:B------:R-:W-:Y:S02]  /*0140*/  UIADD3 UR4, UP3, UR4, 0x4f0, URZ ;  /* 0x000004f004047890 */ /* 0x000fe4000ff7e03f */
[----:B------:R-:W-:-:S02]  /*0150*/  UIADD3.X UR7, URZ, UR5, URZ, UP0, !UPT ;  /* 0x000000053f077290 */ /* 0x000fc400087fe43f */
[----:B------:R-:W-:Y:S02]  /*0160*/  UIADD3.X UR9, URZ, UR5, URZ, UP1, !UPT ;  /* 0x000000053f097290 */ /* 0x000fe40008ffe43f */
[----:B------:R-:W-:Y:S02]  /*0170*/  UIADD3.X UR11, URZ, UR5, URZ, UP2, !UPT ;  /* 0x000000053f0b7290 */ /* 0x000fe400097fe43f */
[----:B------:R-:W-:-:S03]  /*0180*/  UIADD3.X UR5, URZ, UR5, URZ, UP3, !UPT ;  /* 0x000000053f057290 */ /* 0x000fc60009ffe43f */
[----:B------:R2:W-:Y:S02]  /*0190*/  UTMACCTL.PF [UR6] ;  /* 0x00000000060079b9 */ /* 0x0005e40008040000 */
[----:B------:R2:W-:Y:S02]  /*01a0*/  UTMACCTL.PF [UR8] ;  /* 0x00000000080079b9 */ /* 0x0005e40008040000 */
[----:B------:R2:W-:Y:S02]  /*01b0*/  UTMACCTL.PF [UR10] ;  /* 0x000000000a0079b9 */ /* 0x0005e40008040000 */
[----:B------:R2:W-:Y:S02]  /*01c0*/  UTMACCTL.PF [UR4] ;  /* 0x00000000040079b9 */ /* 0x0005e40008040000 */
[----:B--2---:R-:W-:Y:S01]  /*01d0*/  NOP ;  /* 0x0000000000007918 */ /* 0x004fe20000000000 */
.L_x_1:
[----:B------:R-:W-:Y:S05]  /*01e0*/  BSYNC B0 ;  /* 0x0000000000007941 */ /* 0x000fea0003800000 */
.L_x_0:
[----:B------:R-:W-:Y:S01]  /*01f0*/  ULDC.64 UR8, c[0x0][0x590] ;  /* 0x0001640000087ab9 */ /* 0x000fe20000000a00 */
[----:B-1----:R-:W-:Y:S01]  /*0200*/  R2UR UR6, R2 ;  /* 0x00000000020672ca */ /* 0x002fe200000e0000 */
[----:B------:R-:W-:Y:S01]  /*0210*/  ULDC.64 UR4, c[0x0][0x588] ;  /* 0x0001620000047ab9 */ /* 0x000fe20000000a00 */
[----:B------:R-:W-:Y:S01]  /*0220*/  ISETP.NE.U32.AND P2, PT, RZ, UR8, PT ;  /* 0x00000008ff007c0c */ /* 0x000fe2000bf45070 */
[----:B------:R-:W-:Y:S01]  /*0230*/  ULDC.64 UR56, c[0x0][0x208] ;  /* 0x0000820000387ab9 */ /* 0x000fe20000000a00 */
[----:B------:R-:W-:Y:S02]  /*0240*/  PRMT R4, RZ, 0x7610, R4 ;  /* 0x00007610ff047816 */ /* 0x000fe40000000004 */
[----:B------:R-:W-:-:S13]  /*0250*/  ISETP.NE.AND.EX P1, PT, RZ, UR9, PT, P2 ;  /* 0x00000009ff007c0c */ /* 0x000fda000bf25320 */
[----:B------:R-:W-:Y:S05]  /*0260*/  @P1 BRA `(.L_x_2) ;  /* 0x0000000000441947 */ /* 0x000fea0003800000 */
[----:B------:R-:W-:Y:S02]  /*0270*/  ULDC.64 UR10, c[0x0][0x588] ;  /* 0x00016200000a7ab9 */ /* 0x000fe40000000a00 */
[----:B------:R-:W-:-:S04]  /*0280*/  ISETP.NE.U32.AND P0, PT, RZ, UR10, PT ;  /* 0x0000000aff007c0c */ /* 0x000fc8000bf05070 */
[----:B------:R-:W-:-:S13]  /*0290*/  ISETP.NE.AND.EX P0, PT, RZ, UR11, PT, P0 ;  /* 0x0000000bff007c0c */ /* 0x000fda000bf05300 */
[----:B------:R-:W-:Y:S05]  /*02a0*/  @!P0 BRA `(.L_x_3) ;  /* 0x00000000001c8947 */ /* 0x000fea0003800000 */
[----:B------:R-:W-:Y:S01]  /*02b0*/  IMAD.U32 R2, RZ, RZ, UR4 ;  /* 0x00000004ff027e24 */ /* 0x000fe2000f8e00ff */
[----:B------:R-:W-:-:S05]  /*02c0*/  MOV R3, UR5 ;  /* 0x0000000500037c02 */ /* 0x000fca0008000f00 */
[----:B------:R-:W2:Y:S01]  /*02d0*/  LDG.E R2, desc[UR56][R2.64] ;  /* 0x0000003802027981 */ /* 0x000ea2000c1e1900 */
[----:B------:R-:W-:Y:S01]  /*02e0*/  IMAD.MOV.U32 R4, RZ, RZ, 0x1 ;  /* 0x00000001ff047424 */ /* 0x000fe200078e00ff */
[----:B--2---:R-:W-:-:S13]  /*02f0*/  FSETP.NEU.AND P0, PT, R2, RZ, PT ;  /* 0x000000ff0200720b */ /* 0x004fda0003f0d000 */
[----:B------:R-:W-:Y:S01]  /*0300*/  VOTEU.ANY UP0, P0 ;  /* 0x00000000003f7886 */ /* 0x000fe20000000100 */
[----:B------:R-:W-:Y:S05]  /*0310*/  BRA `(.L_x_2) ;  /* 0x0000000000187947 */ /* 0x000fea0003800000 */
.L_x_3:
[----:B------:R-:W-:Y:S01]  /*0320*/  ULDC UR4, c[0x0][0x580] ;  /* 0x0001600000047ab9 */ /* 0x000fe20000000800 */
[----:B------:R-:W-:Y:S01]  /*0330*/  IMAD.MOV.U32 R4, RZ, RZ, 0x1 ;  /* 0x00000001ff047424 */ /* 0x000fe200078e00ff */
[----:B------:R-:W-:Y:S01]  /*0340*/  FSETP.NEU.AND P0, PT, RZ, UR4, PT ;  /* 0x00000004ff007c0b */ /* 0x000fe2000bf0d000 */
[----:B------:R-:W-:Y:S01]  /*0350*/  UMOV UR4, URZ ;  /* 0x0000003f00047c82 */ /* 0x000fe20008000000 */
[----:B------:R-:W-:-:S11]  /*0360*/  UMOV UR5, URZ ;  /* 0x0000003f00057c82 */ /* 0x000fd60008000000 */
[----:B------:R-:W-:-:S05]  /*0370*/  VOTEU.ANY UP0, P0 ;  /* 0x00000000003f7886 */ /* 0x000fca0000000100 */
.L_x_2:
[----:B------:R-:W-:Y:S01]  /*0380*/  ISETP.NE.U32.AND P0, PT, RZ, UR4, PT ;  /* 0x00000004ff007c0c */ /* 0x000fe2000bf05070 */
[----:B------:R-:W-:Y:S01]  /*0390*/  UPLOP3.LUT UP1, UPT, UPT, UPT, UPT, 0x40, 0x0 ;  /* 0x000000000000789c */ /* 0x000fe20003f2e870 */
[----:B------:R-:W-:Y:S02]  /*03a0*/  ISETP.NE.AND.EX P2, PT, RZ, UR9, PT, P2 ;  /* 0x00000009ff007c0c */ /* 0x000fe4000bf45320 */
[----:B------:R-:W-:Y:S01]  /*03b0*/  ISETP.NE.AND.EX P0, PT, RZ, UR5, PT, P0 ;  /* 0x00000005ff007c0c */ /* 0x000fe2000bf05300 */
[----:B------:R-:W-:-:S12]  /*03c0*/  UP2UR UR60, UPR, URZ, 0x2 ;  /* 0x000000023f3c7883 */ /* 0x000fd80008000000 */
[----:B------:R-:W-:Y:S05]  /*03d0*/  @P0 BRA P2, `(.L_x_4) ;  /* 0x0000000000400947 */ /* 0x000fea0001000000 */
[----:B------:R-:W-:-:S04]  /*03e0*/  ISETP.NE.U32.AND P0, PT, RZ, UR8, PT ;  /* 0x00000008ff007c0c */ /* 0x000fc8000bf05070 */
[----:B------:R-:W-:-:S13]  /*03f0*/  ISETP.NE.AND.EX P0, PT, RZ, UR9, PT, P0 ;  /* 0x00000009ff007c0c */ /* 0x000fda000bf05300 */
[----:B------:R-:W-:Y:S05]  /*0400*/  @!P0 BRA `(.L_x_5) ;  /* 0x00000000002c8947 */ /* 0x000fea0003800000 */
[----:B------:R-:W-:Y:S01]  /*0410*/  PRMT R2, R4, 0x9910, RZ ;  /* 0x0000991004027816 */ /* 0x000fe200000000ff */
[----:B------:R-:W-:Y:S02]  /*0420*/  UISETP.NE.U32.AND UP1, UPT, UR4, URZ, UPT ;  /* 0x0000003f0400728c */ /* 0x000fe4000bf25070 */
[----:B------:R-:W-:Y:S01]  /*0430*/  USEL UR4, URZ, 0xffffffff, UP0 ;  /* 0xffffffff3f047887 */ /* 0x000fe20008000000 */
[----:B------:R-:W-:Y:S01]  /*0440*/  R2UR UR7, R2 ;  /* 0x00000000020772ca */ /* 0x000fe200000e0000 */
[----:B------:R-:W-:-:S12]  /*0450*/  UISETP.NE.AND.EX UP0, UPT, UR5, URZ, UPT, UP1 ;  /* 0x0000003f0500728c */ /* 0x000fd8000bf05310 */
[----:B------:R-:W-:-:S11]  /*0460*/  UISETP.NE.AND UP2, UPT, UR7, URZ, UPT ;  /* 0x0000003f0700728c */ /* 0x000fd6000bf45270 */
[----:B------:R-:W-:-:S04]  /*0470*/  @!UP2 USEL UR4, URZ, 0xffffffff, UP0 ;  /* 0xffffffff3f04a887 */ /* 0x000fc80008000000 */
[----:B------:R-:W-:-:S04]  /*0480*/  ULOP3.LUT UR4, UR4, 0x1, URZ, 0xc0, !UPT ;  /* 0x0000000104047892 */ /* 0x000fc8000f8ec03f */
[----:B------:R-:W-:-:S04]  /*0490*/  UISETP.EQ.U32.AND UP0, UPT, UR4, 0x1, UPT ;  /* 0x000000010400788c */ /* 0x000fc8000bf02070 */
[----:B------:R-:W-:Y:S01]  /*04a0*/  UP2UR UR60, UPR, URZ, 0x1 ;  /* 0x000000013f3c7883 */ /* 0x000fe20008000000 */
[----:B------:R-:W-:Y:S11]  /*04b0*/  BRA `(.L_x_4) ;  /* 0x0000000000087947 */ /* 0x000ff60003800000 */
.L_x_5:
[----:B------:R-:W-:-:S04]  /*04c0*/  UPLOP3.LUT UP0, UPT, UPT, UPT, UP0, 0x40, 0x0 ;  /* 0x000000000000789c */ /* 0x000fc80003f0e800 */
[----:B------:R-:W-:-:S12]  /*04d0*/  UP2UR UR60, UPR, URZ, 0x1 ;  /* 0x000000013f3c7883 */ /* 0x000fd80008000000 */
.L_x_4:
[----:B------:R-:W1:Y:S01]  /*04e0*/  SHFL.IDX PT, R2, R0, RZ, 0x1f ;  /* 0x00001fff00027589 */ /* 0x000e6200000e0000 */
[----:B------:R-:W-:Y:S02]  /*04f0*/  UISETP.NE.AND UP0, UPT, UR58, URZ, UPT ;  /* 0x0000003f3a00728c */ /* 0x000fe4000bf05270 */
[----:B------:R-:W-:Y:S02]  /*0500*/  UISETP.NE.AND UP1, UPT, UR6, URZ, UPT ;  /* 0x0000003f0600728c */ /* 0x000fe4000bf25270 */
[----:B------:R-:W-:Y:S02]  /*0510*/  UP2UR UR61, UPR, URZ, 0x1 ;  /* 0x000000013f3d7883 */ /* 0x000fe40008000000 */
[----:B------:R-:W-:Y:S02]  /*0520*/  UISETP.EQ.OR UP0, UPT, UR58, 0x3, !UP0 ;  /* 0x000000033a00788c */ /* 0x000fe4000c702670 */
[----:B------:R-:W-:Y:S02]  /*0530*/  UIADD3 UR9, UR6, -0x1, URZ ;  /* 0xffffffff06097890 */ /* 0x000fe4000fffe03f */
[----:B------:R-:W-:Y:S01]  /*0540*/  UISETP.EQ.AND UP0, UPT, UR6, URZ, UP0 ;  /* 0x0000003f0600728c */ /* 0x000fe20008702270 */
[----:B-1----:R-:W-:-:S13]  /*0550*/  ISETP.NE.AND P0, PT, R2, RZ, PT ;  /* 0x000000ff0200720c */ /* 0x002fda0003f05270 */
[----:B------:R-:W-:Y:S05]  /*0560*/  @P0 BRA `(.L_x_6) ;  /* 0x0000000000500947 */ /* 0x000fea0003800000 */
[----:B------:R-:W1:Y:S01]  /*0570*/  S2UR UR8, SR_CgaCtaId ;  /* 0x00000000000879c3 */ /* 0x000e620000008800 */
[----:B------:R-:W-:Y:S01]  /*0580*/  UMOV UR4, 0x400 ;  /* 0x0000040000047882 */ /* 0x000fe20000000000 */
[----:B------:R-:W-:Y:S01]  /*0590*/  UMOV UR5, 0x1 ;  /* 0x0000000100057882 */ /* 0x000fe20000000000 */
[----:B------:R-:W-:Y:S01]  /*05a0*/  UMOV UR6, 0x4 ;  /* 0x0000000400067882 */ /* 0x000fe20000000000 */
[----:B------:R-:W-:Y:S01]  /*05b0*/  ELECT P0, URZ, PT ;  /* 0x00000000003f782f */ /* 0x000fe20003800000 */
[----:B------:R-:W-:-:S04]  /*05c0*/  UIADD3 UR6, -UR6, 0x100000, URZ ;  /* 0x0010000006067890 */ /* 0x000fc8000fffe13f */
[----:B------:R-:W-:Y:S02]  /*05d0*/  USHF.L.U32 UR7, UR6, 0xb, URZ ;  /* 0x0000000b06077899 */ /* 0x000fe4000800063f */
[----:B------:R-:W-:Y:S02]  /*05e0*/  USHF.L.U32 UR6, UR6, 0x1, URZ ;  /* 0x0000000106067899 */ /* 0x000fe4000800063f */
[----:B-1----:R-:W-:Y:S02]  /*05f0*/  ULEA UR8, UR8, UR4, 0x18 ;  /* 0x0000000408087291 */ /* 0x002fe4000f8ec03f */
[----:B------:R-:W-:-:S04]  /*0600*/  UIADD3 UR4, -UR5, 0x100000, URZ ;  /* 0x0010000005047890 */ /* 0x000fc8000fffe13f */
[----:B------:R-:W-:Y:S02]  /*0610*/  USHF.L.U32 UR5, UR4, 0xb, URZ ;  /* 0x0000000b04057899 */ /* 0x000fe4000800063f */
[----:B------:R-:W-:Y:S01]  /*0620*/  USHF.L.U32 UR4, UR4, 0x1, URZ ;  /* 0x0000000104047899 */ /* 0x000fe2000800063f */
[----:B------:R-:W1:Y:S11]  /*0630*/  FENCE.VIEW.ASYNC.S ;  /* 0x00000000000073c6 */ /* 0x000e760000000000 */
[----:B-1----:R1:W2:Y:S01]  /*0640*/  SYNCS.EXCH.64 URZ, [UR8], UR4 ;  /* 0x00000004083f75b2 */ /* 0x0022a20008000100 */
[----:B------:R1:W3:Y:S01]  /*0650*/  SYNCS.EXCH.64 URZ, [UR8+0x18], UR6 ;  /* 0x00001806083f75b2 */ /* 0x0002e20008000100 */
[----:B------:R1:W4:Y:S01]  /*0660*/  SYNCS.EXCH.64 URZ, [UR8+0x8], UR4 ;  /* 0x00000804083f75b2 */ /* 0x0003220008000100 */
[----:B------:R1:W1:Y:S01]  /*0670*/  SYNCS.EXCH.64 URZ, [UR8+0x20], UR6 ;  /* 0x00002006083f75b2 */ /* 0x0002620008000100 */
[----:B------:R1:W1:Y:S01]  /*0680*/  SYNCS.EXCH.64 URZ, [UR8+0x10], UR4 ;  /* 0x00001004083f75b2 */ /* 0x0002620008000100 */
[----:B------:R1:W1:Y:S01]  /*0690*/  SYNCS.EXCH.64 URZ, [UR8+0x28], UR6 ;  /* 0x00002806083f75b2 */ /* 0x0002620008000100 */
[----:B------:R-:W-:Y:S01]  /*06a0*/  NOP ;  /* 0x0000000000007918 */ /* 0x000fe20000000000 */
.L_x_6:
[----:B------:R-:W5:Y:S01]  /*06b0*/  SHFL.IDX PT, R3, R0, RZ, 0x1f ;  /* 0x00001fff00037589 */ /* 0x000f6200000e0000 */
[----:B------:R-:W-:Y:S01]  /*06c0*/  NOP ;  /* 0x0000000000007918 */ /* 0x000fe20000000000 */
[----:B-----5:R-:W-:-:S13]  /*06d0*/  ISETP.NE.AND P0, PT, R3, RZ, PT ;  /* 0x000000ff0300720c */ /* 0x020fda0003f05270 */
[----:B------:R-:W-:Y:S05]  /*06e0*/  @P0 BRA `(.L_x_7) ;  /* 0x0000000000580947 */ /* 0x000fea0003800000 */
[----:B-1----:R-:W1:Y:S01]  /*06f0*/  S2UR UR5, SR_CgaCtaId ;  /* 0x00000000000579c3 */ /* 0x002e620000008800 */
[----:B------:R-:W-:Y:S01]  /*0700*/  UMOV UR4, 0x400 ;  /* 0x0000040000047882 */ /* 0x000fe20000000000 */
[----:B------:R-:W-:Y:S01]  /*0710*/  UMOV UR6, 0x20 ;  /* 0x0000002000067882 */ /* 0x000fe20000000000 */
[----:B------:R-:W-:Y:S01]  /*0720*/  UMOV UR7, 0x100 ;  /* 0x0000010000077882 */ /* 0x000fe20000000000 */
[----:B------:R-:W-:Y:S01]  /*0730*/  ELECT P0, URZ, PT ;  /* 0x00000000003f782f */ /* 0x000fe20003800000 */
[----:B-1----:R-:W-:Y:S02]  /*0740*/  ULEA UR8, UR5, UR4, 0x18 ;  /* 0x0000000405087291 */ /* 0x002fe4000f8ec03f */
[----:B------:R-:W-:-:S04]  /*0750*/  UIADD3 UR4, -UR6, 0x100000, URZ ;  /* 0x0010000006047890 */ /* 0x000fc8000fffe13f */
[----:B------:R-:W-:Y:S02]  /*0760*/  USHF.L.U32 UR5, UR4, 0xb, URZ ;  /* 0x0000000b04057899 */ /* 0x000fe4000800063f */
[----:B------:R-:W-:Y:S02]  /*0770*/  USHF.L.U32 UR4, UR4, 0x1, URZ ;  /* 0x0000000104047899 */ /* 0x000fe4000800063f */
[----:B------:R-:W-:-:S04]  /*0780*/  UIADD3 UR6, -UR7, 0x100000, URZ ;  /* 0x0010000007067890 */ /* 0x000fc8000fffe13f */
[----:B------:R-:W-:Y:S02]  /*0790*/  USHF.L.U32 UR7, UR6, 0xb, URZ ;  /* 0x0000000b06077899 */ /* 0x000fe4000800063f */
[----:B------:R-:W-:Y:S01]  /*07a0*/  USHF.L.U32 UR6, UR6, 0x1, URZ ;  /* 0x0000000106067899 */ /* 0x000fe2000800063f */
[----:B------:R-:W1:Y:S03]  /*07b0*/  FENCE.VIEW.ASYNC.S ;  /* 0x00000000000073c6 */ /* 0x000e660000000000 */
[----:B-1----:R1:W1:Y:S08]  /*07c0*/  SYNCS.EXCH.64 URZ, [UR8+0x30], UR4 ;  /* 0x00003004083f75b2 */ /* 0x0022700008000100 */
[----:B------:R1:W1:Y:S01]  /*07d0*/  SYNCS.EXCH.64 URZ, [UR8+0x50], UR6 ;  /* 0x00005006083f75b2 */ /* 0x0002620008000100 */
[----:B------:R1:W1:Y:S01]  /*07e0*/  SYNCS.EXCH.64 URZ, [UR8+0x38], UR4 ;  /* 0x00003804083f75b2 */ /* 0x0002620008000100 */
[----:B------:R1:W1:Y:S01]  /*07f0*/  SYNCS.EXCH.64 URZ, [UR8+0x58], UR6 ;  /* 0x00005806083f75b2 */ /* 0x0002620008000100 */
[----:B------:R1:W1:Y:S01]  /*0800*/  SYNCS.EXCH.64 URZ, [UR8+0x40], UR4 ;  /* 0x00004004083f75b2 */ /* 0x0002620008000100 */
[----:B------:R1:W1:Y:S01]  /*0810*/  SYNCS.EXCH.64 URZ, [UR8+0x60], UR6 ;  /* 0x00006006083f75b2 */ /* 0x0002620008000100 */
[----:B------:R1:W1:Y:S01]  /*0820*/  SYNCS.EXCH.64 URZ, [UR8+0x48], UR4 ;  /* 0x00004804083f75b2 */ /* 0x0002620008000100 */
[----:B------:R1:W1:Y:S01]  /*0830*/  SYNCS.EXCH.64 URZ, [UR8+0x68], UR6 ;  /* 0x00006806083f75b2 */ /* 0x0002620008000100 */
[----:B------:R-:W-:Y:S01]  /*0840*/  NOP ;  /* 0x0000000000007918 */ /* 0x000fe20000000000 */
.L_x_7:
[----:B-1----:R-:W1:Y:S01]  /*0850*/  S2UR UR8, SR_CTAID.X ;  /* 0x00000000000879c3 */ /* 0x002e620000002500 */
[----:B------:R-:W5:Y:S01]  /*0860*/  SHFL.IDX PT, R0, R0, RZ, 0x1f ;  /* 0x00001fff00007589 */ /* 0x000f6200000e0000 */
[----:B------:R-:W-:Y:S02]  /*0870*/  SHF.R.S32.HI R3, RZ, 0x1f, R6 ;  /* 0x0000001fff037819 */ /* 0x000fe40000011406 */
[----:B------:R-:W-:Y:S02]  /*0880*/  ELECT P0, URZ, PT ;  /* 0x00000000003f782f */ /* 0x000fe40003800000 */
[----:B------:R-:W-:Y:S01]  /*0890*/  SHF.R.S32.HI R9, RZ, 0x1f, R2 ;  /* 0x0000001fff097819 */ /* 0x000fe20000011402 */
[----:B------:R-:W2:Y:S01]  /*08a0*/  S2R R4, SR_CTAID.Y ;  /* 0x0000000000047919 */ /* 0x000ea20000002600 */
[----:B------:R-:W-:Y:S01]  /*08b0*/  LEA.HI R3, R3, R6, RZ, 0x7 ;  /* 0x0000000603037211 */ /* 0x000fe200078f38ff */
[----:B------:R-:W-:Y:S01]  /*08c0*/  ULDC UR4, c[0x0][0x150] ;  /* 0x0000540000047ab9 */ /* 0x000fe20000000800 */
[----:B------:R-:W-:Y:S01]  /*08d0*/  LEA.HI R9, R9, R2, RZ, 0x2 ;  /* 0x0000000209097211 */ /* 0x000fe200078f10ff */
[----:B------:R-:W3:Y:S01]  /*08e0*/  LDC R11, c[0x0][0x148] ;  /* 0x00005200ff0b7b82 */ /* 0x000ee20000000800 */
[----:B------:R-:W-:Y:S01]  /*08f0*/  LOP3.LUT R3, R3, 0xffffff80, RZ, 0xc0, !PT ;  /* 0xffffff8003037812 */ /* 0x000fe200078ec0ff */
[----:B------:R-:W-:Y:S01]  /*0900*/  NOP ;  /* 0x0000000000007918 */ /* 0x000fe20000000000 */
[----:B------:R-:W-:Y:S01]  /*0910*/  LOP3.LUT R9, R9, 0x3ffffffc, RZ, 0xc0, !PT ;  /* 0x3ffffffc09097812 */ /* 0x000fe200078ec0ff */
[----:B------:R-:W-:Y:S01]  /*0920*/  USEL UR37, URZ, 0x1, !UP0 ;  /* 0x000000013f257887 */ /* 0x000fe2000c000000 */
[----:B------:R-:W-:Y:S01]  /*0930*/  IADD3 R3, -R3, R6, RZ ;  /* 0x0000000603037210 */ /* 0x000fe20007ffe1ff */
[----:B------:R-:W-:-:S02]  /*0940*/  IMAD.MOV.U32 R156, RZ, RZ, 0x1 ;  /* 0x00000001ff9c7424 */ /* 0x000fc400078e00ff */
[----:B------:R-:W-:Y:S01]  /*0950*/  IMAD.IADD R2, R2, 0x1, -R9 ;  /* 0x0000000102027824 */ /* 0x000fe200078e0a09 */
[----:B------:R-:W-:-:S04]  /*0960*/  SHF.R.S32.HI R6, RZ, 0x1f, R3 ;  /* 0x0000001fff067819 */ /* 0x000fc80000011403 */
[----:B------:R-:W-:Y:S02]  /*0970*/  LEA.HI R6, R6, R3, RZ, 0x3 ;  /* 0x0000000306067211 */ /* 0x000fe400078f18ff */
[----:B-1----:R-:W-:Y:S02]  /*0980*/  I2FP.F32.U32 R8, UR8 ;  /* 0x0000000800087c45 */ /* 0x002fe40008201000 */
[----:B-----5:R-:W-:Y:S02]  /*0990*/  ISETP.NE.OR P0, PT, R0, RZ, !P0 ;  /* 0x000000ff0000720c */ /* 0x020fe40004705670 */
[--C-:B------:R-:W-:Y:S01]  /*09a0*/  SHF.R.S32.HI R0, RZ, 0x3, R6.reuse ;  /* 0x00000003ff007819 */ /* 0x100fe20000011406 */
[----:B------:R-:W-:Y:S01]  /*09b0*/  FMUL R8, R8, UR4 ;  /* 0x0000000408087c20 */ /* 0x000fe20008400000 */
[----:B------:R-:W-:Y:S01]  /*09c0*/  SHF.R.S32.HI R7, RZ, 0x1f, R6 ;  /* 0x0000001fff077819 */ /* 0x000fe20000011406 */
[----:B------:R-:W-:Y:S01]  /*09d0*/  ULDC UR4, c[0x0][0x154] ;  /* 0x0000550000047ab9 */ /* 0x000fe20000000800 */
[----:B------:R-:W1:Y:S02]  /*09e0*/  LDC R6, c[0x0][0x144] ;  /* 0x00005100ff067b82 */ /* 0x000e640000000800 */
[----:B------:R-:W-:Y:S01]  /*09f0*/  LEA.HI R7, R7, R0, RZ, 0x2 ;  /* 0x0000000007077211 */ /* 0x000fe200078f10ff */
[----:B------:R-:W5:Y:S03]  /*0a00*/  F2I.U32.TRUNC.NTZ R8, R8 ;  /* 0x0000000800087305 */ /* 0x000f66000020f000 */
[----:B------:R-:W-:Y:S01]  /*0a10*/  LOP3.LUT R7, R7, 0xfffffffc, RZ, 0xc0, !PT ;  /* 0xfffffffc07077812 */ /* 0x000fe200078ec0ff */
[----:B------:R-:W-:Y:S01]  /*0a20*/  VOTEU.ALL UP2, P0 ;  /* 0x00000000003f7886 */ /* 0x000fe20000040000 */
[----:B------:R-:W-:-:S03]  /*0a30*/  VOTEU.ALL UP3, P0 ;  /* 0x00000000003f7886 */ /* 0x000fc60000060000 */
[----:B------:R-:W-:Y:S01]  /*0a40*/  IMAD.IADD R7, R0, 0x1, -R7 ;  /* 0x0000000100077824 */ /* 0x000fe200078e0a07 */
[----:B------:R-:W4:Y:S01]  /*0a50*/  @!UP2 S2UR UR7, SR_CgaCtaId ;  /* 0x000000000007a9c3 */ /* 0x000f220000008800 */
[----:B------:R-:W-:-:S03]  /*0a60*/  @!UP2 UMOV UR6, 0x400 ;  /* 0x000004000006a882 */ /* 0x000fc60000000000 */
[----:B------:R-:W-:Y:S02]  /*0a70*/  LEA R2, R2, R7, 0x2 ;  /* 0x0000000702027211 */ /* 0x000fe400078e10ff */
[----:B--2---:R-:W-:Y:S01]  /*0a80*/  I2FP.F32.U32 R7, R4 ;  /* 0x0000000400077245 */ /* 0x004fe20000201000 */
[----:B-----5:R-:W-:Y:S01]  /*0a90*/  IMAD.MOV R9, RZ, RZ, -R8 ;  /* 0x000000ffff097224 */ /* 0x020fe200078e0a08 */
[C---:B------:R-:W-:Y:S02]  /*0aa0*/  LEA.HI R0, R2.reuse, R2, RZ, 0x1 ;  /* 0x0000000202007211 */ /* 0x040fe400078f08ff */
[----:B------:R-:W-:Y:S01]  /*0ab0*/  SHF.L.U32 R157, R2, 0x2, RZ ;  /* 0x00000002029d7819 */ /* 0x000fe200000006ff */
[----:B------:R-:W-:Y:S01]  /*0ac0*/  FMUL R8, R7, UR4 ;  /* 0x0000000407087c20 */ /* 0x000fe20008400000 */
[----:B------:R-:W-:Y:S01]  /*0ad0*/  LOP3.LUT R7, R0, 0xfffffffe, RZ, 0xc0, !PT ;  /* 0xfffffffe00077812 */ /* 0x000fe200078ec0ff */
[----:B-1----:R-:W-:Y:S01]  /*0ae0*/  IMAD R0, R6, R9, UR8 ;  /* 0x0000000806007e24 */ /* 0x002fe2000f8e0209 */
[----:B------:R-:W-:Y:S01]  /*0af0*/  UMOV UR4, 0x20 ;  /* 0x0000002000047882 */ /* 0x000fe20000000000 */
[----:B------:R-:W1:Y:S01]  /*0b00*/  LDC R6, c[0x0][0x140] ;  /* 0x00005000ff067b82 */ /* 0x000e620000000800 */
[----:B------:R-:W-:-:S04]  /*0b10*/  @!UP2 UIADD3 UR4, -UR4, 0x100000, URZ ;  /* 0x001000000404a890 */ /* 0x000fc8000fffe13f */
[----:B------:R-:W-:Y:S02]  /*0b20*/  @!UP2 USHF.L.U32 UR5, UR4, 0xb, URZ ;  /* 0x0000000b0405a899 */ /* 0x000fe4000800063f */
[----:B------:R-:W-:Y:S01]  /*0b30*/  @!UP2 USHF.L.U32 UR4, UR4, 0x1, URZ ;  /* 0x000000010404a899 */ /* 0x000fe2000800063f */
[C---:B------:R-:W-:Y:S01]  /*0b40*/  IMAD.IADD R7, R2.reuse, 0x1, -R7 ;  /* 0x0000000102077824 */ /* 0x040fe200078e0a07 */
[----:B------:R-:W2:Y:S01]  /*0b50*/  F2I.U32.TRUNC.NTZ R8, R8 ;  /* 0x0000000800087305 */ /* 0x000ea2000020f000 */
[----:B------:R-:W-:-:S03]  /*0b60*/  LOP3.LUT R157, R2, 0xc, R157, 0x78, !PT ;  /* 0x0000000c029d7812 */ /* 0x000fc600078e789d */
[----:B------:R-:W-:Y:S01]  /*0b70*/  ISETP.NE.AND P2, PT, R7, R0, PT ;  /* 0x000000000700720c */ /* 0x000fe20003f45270 */
[----:B----4-:R-:W-:Y:S01]  /*0b80*/  @!UP2 ULEA UR6, UR7, UR6, 0x18 ;  /* 0x000000060706a291 */ /* 0x010fe2000f8ec03f */
[----:B------:R-:W-:Y:S01]  /*0b90*/  VOTEU.ALL UP2, P0 ;  /* 0x00000000003f7886 */ /* 0x000fe20000040000 */
[----:B------:R-:W-:-:S04]  /*0ba0*/  LOP3.LUT P0, RZ, R3, 0x7, RZ, 0xc0, !PT ;  /* 0x0000000703ff7812 */ /* 0x000fc8000780c0ff */
[----:B------:R-:W-:Y:S01]  /*0bb0*/  ISETP.LT.U32.AND P0, PT, R157, 0x2, !P0 ;  /* 0x000000029d00780c */ /* 0x000fe20004701070 */
[----:B--2---:R-:W-:-:S05]  /*0bc0*/  IMAD.MOV R12, RZ, RZ, -R8 ;  /* 0x000000ffff0c7224 */ /* 0x004fca00078e0a08 */
[----:B------:R-:W-:Y:S01]  /*0bd0*/  @P2 LEA.HI R2, R157, R157, RZ, 0x1 ;  /* 0x0000009d9d022211 */ /* 0x000fe200078f08ff */
[----:B------:R-:W2:Y:S02]  /*0be0*/  FENCE.VIEW.ASYNC.S ;  /* 0x00000000000073c6 */ /* 0x000ea40000000000 */
[----:B--2---:R2:W4:Y:S01]  /*0bf0*/  @!UP2 SYNCS.EXCH.64 URZ, [UR6+0x70], UR4 ;  /* 0x00007004063fa5b2 */ /* 0x0045220008000100 */
[----:B---3--:R-:W-:Y:S01]  /*0c00*/  IMAD R7, R11, R12, R4 ;  /* 0x0000000c0b077224 */ /* 0x008fe200078e0204 */
[----:B------:R-:W-:Y:S01]  /*0c10*/  UISETP.EQ.AND UP2, UPT, UR58, 0x2, !UP1 ;  /* 0x000000023a00788c */ /* 0x000fe2000cf42270 */
[----:B-1----:R-:W-:Y:S02]  /*0c20*/  ISETP.EQ.U32.AND P4, PT, R6, 0x1, PT ;  /* 0x000000010600780c */ /* 0x002fe40003f82070 */
[----:B------:R-:W-:Y:S01]  /*0c30*/  @P2 SHF.R.S32.HI R2, RZ, 0x1, R2 ;  /* 0x00000001ff022819 */ /* 0x000fe20000011402 */
[----:B------:R-:W-:Y:S01]  /*0c40*/  USEL UR59, URZ, 0x1, !UP2 ;  /* 0x000000013f3b7887 */ /* 0x000fe2000d000000 */
[----:B------:R-:W-:-:S02]  /*0c50*/  SEL R3, RZ, 0x1, !P0 ;  /* 0x00000001ff037807 */ /* 0x000fc40004000000 */
[----:B------:R-:W-:-:S04]  /*0c60*/  @P2 ISETP.NE.AND P3, PT, R2, R7, PT ;  /* 0x000000070200220c */ /* 0x000fc80003f65270 */
[----:B------:R-:W-:Y:S01]  /*0c70*/  @P2 SEL R156, RZ, 0x1, P3 ;  /* 0x00000001ff9c2807 */ /* 0x000fe20001800000 */
[----:B------:R2:W1:Y:S01]  /*0c80*/  @!UP3 SYNCS.EXCH.64 URZ, [UR6+0x78], UR4 ;  /* 0x00007804063fb5b2 */ /* 0x0004620008000100 */
[----:B------:R-:W-:Y:S02]  /*0c90*/  UISETP.GE.U32.AND UP3, UPT, UR9, 0x2, UPT ;  /* 0x000000020900788c */ /* 0x000fe4000bf66070 */
[----:B------:R-:W-:Y:S01]  /*0ca0*/  LOP3.LUT R156, R156, R3, RZ, 0xc0, !PT ;  /* 0x000000039c9c7212 */ /* 0x000fe200078ec0ff */
[----:B------:R-:W-:Y:S01]  /*0cb0*/  NOP ;  /* 0x0000000000007918 */ /* 0x000fe20000000000 */
[----:B------:R-:W-:Y:S02]  /*0cc0*/  USEL UR59, UR59, 0x2, UP3 ;  /* 0x000000023b3b7887 */ /* 0x000fe40009800000 */
[----:B------:R-:W-:Y:S01]  /*0cd0*/  USEL UR37, UR37, 0x2, UP3 ;  /* 0x0000000225257887 */ /* 0x000fe20009800000 */
[----:B--2-4-:R-:W-:Y:S11]  /*0ce0*/  @!P4 BRA `(.L_x_8) ;  /* 0x000000000008c947 */ /* 0x014ff60003800000 */
[----:B-1----:R-:W-:Y:S01]  /*0cf0*/  UCGABAR_ARV ;  /* 0x00000000000079c7 */ /* 0x002fe20008000000 */
[----:B------:R-:W-:Y:S05]  /*0d00*/  BRA `(.L_x_9) ;  /* 0x0000000000047947 */ /* 0x000fea0003800000 */
.L_x_8:
[----:B-1----:R-:W-:Y:S01]  /*0d10*/  NOP ;  /* 0x0000000000007918 */ /* 0x002fe20000000000 */
.L_x_9:
[----:B------:R-:W1:Y:S01]  /*0d20*/  LDC R2, c[0x0][0x904] ;  /* 0x00024100ff027b82 */ /* 0x000e620000000800 */
[----:B------:R-:W-:Y:S01]  /*0d30*/  IMAD.MOV.U32 R3, RZ, RZ, RZ ;  /* 0x000000ffff037224 */ /* 0x000fe200078e00ff */
[----:B-1----:R-:W-:Y:S02]  /*0d40*/  ISETP.NE.AND P2, PT, R2, 0x1, PT ;  /* 0x000000010200780c */ /* 0x002fe40003f45270 */
[----:B------:R-:W-:-:S11]  /*0d50*/  MOV R2, UR8 ;  /* 0x0000000800027c02 */ /* 0x000fd60008000f00 */
[----:B------:R-:W1:Y:S01]  /*0d60*/  @P2 LDC R7, c[0x0][0x10] ;  /* 0x00000400ff072b82 */ /* 0x000e620000000800 */
[----:B------:R-:W-:Y:S01]  /*0d70*/  @P2 IMAD.MOV.U32 R5, RZ, RZ, RZ ;  /* 0x000000ffff052224 */ /* 0x000fe200078e00ff */
[----:B------:R-:W-:-:S06]  /*0d80*/  @P2 MOV R13, RZ ;  /* 0x000000ff000d2202 */ /* 0x000fcc0000000f00 */
[----:B------:R-:W2:Y:S01]  /*0d90*/  @!P2 LDC R9, c[0x0][0xc] ;  /* 0x00000300ff09ab82 */ /* 0x000ea20000000800 */
[----:B------:R-:W-:Y:S01]  /*0da0*/  ULDC UR4, c[0x0][0xc] ;  /* 0x0000030000047ab9 */ /* 0x000fe20000000800 */
[----:B------:R-:W-:Y:S01]  /*0db0*/  ULDC UR5, c[0x0][0x10] ;  /* 0x0000040000057ab9 */ /* 0x000fe20000000800 */
[----:B------:R-:W-:Y:S01]  /*0dc0*/  ULDC UR6, c[0x0][0x14] ;  /* 0x0000050000067ab9 */ /* 0x000fe20000000800 */
[----:B------:R-:W-:-:S04]  /*0dd0*/  UIMAD.WIDE.U32 UR4, UR4, UR5, URZ ;  /* 0x00000005040472a5 */ /* 0x000fc8000f8e003f */
[----:B------:R-:W-:Y:S02]  /*0de0*/  UIMAD.WIDE.U32 UR54, UR4, UR6, URZ ;  /* 0x00000006043672a5 */ /* 0x000fe4000f8e003f */
[----:B------:R-:W-:-:S04]  /*0df0*/  UIMAD UR53, UR5, UR6, URZ ;  /* 0x00000006053572a4 */ /* 0x000fc8000f8e023f */
[----:B------:R-:W-:Y:S01]  /*0e00*/  UIADD3 UR53, UR55, UR53, URZ ;  /* 0x0000003537357290 */ /* 0x000fe2000fffe03f */
[----:B-1----:R-:W-:-:S04]  /*0e10*/  @P2 IMAD.WIDE.U32 R6, R7, UR8, R4 ;  /* 0x0000000807062c25 */ /* 0x002fc8000f8e0004 */
[----:B------:R-:W-:Y:S02]  /*0e20*/  @P2 IMAD.MOV.U32 R19, RZ, RZ, R6 ;  /* 0x000000ffff132224 */ /* 0x000fe400078e0006 */
[----:B------:R-:W-:Y:S02]  /*0e30*/  @P2 IMAD.IADD R23, R7, 0x1, R13 ;  /* 0x0000000107172824 */ /* 0x000fe400078e020d */
[----:B--2---:R-:W-:-:S04]  /*0e40*/  @!P2 IMAD.WIDE.U32 R2, R4, R9, R2 ;  /* 0x000000090402a225 */ /* 0x004fc800078e0002 */
[----:B------:R-:W-:Y:S01]  /*0e50*/  @!P2 IMAD.MOV.U32 R23, RZ, RZ, R3 ;  /* 0x000000ffff17a224 */ /* 0x000fe200078e0003 */
[----:B------:R-:W-:-:S05]  /*0e60*/  @!P2 MOV R19, R2 ;  /* 0x000000020013a202 */ /* 0x000fca0000000f00 */
[----:B------:R1:W-:Y:S04]  /*0e70*/  STL [R1+0x200], R19 ;  /* 0x0002001301007387 */ /* 0x0003e80000100800 */
[----:B------:R1:W-:Y:S01]  /*0e80*/  STL [R1+0x204], R23 ;  /* 0x0002041701007387 */ /* 0x0003e20000100800 */
[----:B------:R-:W-:Y:S05]  /*0e90*/  @!P4 BRA `(.L_x_10) ;  /* 0x00000000000cc947 */ /* 0x000fea0003800000 */
[----:B------:R-:W-:Y:S01]  /*0ea0*/  UCGABAR_WAIT ;  /* 0x0000000000007dc7 */ /* 0x000fe20008000000 */
[----:B------:R-:W-:Y:S01]  /*0eb0*/  CCTL.IVALL ;  /* 0x00000000ff00798f */ /* 0x000fe20002000000 */
[----:B------:R-:W-:Y:S05]  /*0ec0*/  BRA `(.L_x_11) ;  /* 0x0000000000047947 */ /* 0x000fea0003800000 */
.L_x_10:
[----:B------:R-:W-:Y:S06]  /*0ed0*/  BAR.SYNC.DEFER_BLOCKING 0x0 ;  /* 0x0000000000007b1d */ /* 0x000fec0000010000 */
.L_x_11:
[----:B------:R-:W-:Y:S01]  /*0ee0*/  PLOP3.LUT P0, PT, PT, PT, UP1, 0x80, 0x0 ;  /* 0x000000000000781c */ /* 0x000fe20003f0f018 */
[----:B------:R-:W2:Y:S01]  /*0ef0*/  S2UR UR45, SR_CgaCtaId ;  /* 0x00000000002d79c3 */ /* 0x000ea20000008800 */
[----:B------:R-:W-:Y:S11]  /*0f00*/  BSSY B6, `(.L_x_12) ;  /* 0x000150e000067945 */ /* 0x000ff60003800000 */
[----:B------:R-:W-:Y:S05]  /*0f10*/  @!P0 BRA `(.L_x_13) ;  /* 0x00000114008c8947 */ /* 0x000fea0003800000 */
[----:B------:R-:W-:-:S06]  /*0f20*/  UISETP.GT.U32.AND UP0, UPT, UR9, 0x1, UPT ;  /* 0x000000010900788c */ /* 0x000fcc000bf04070 */
[----:B------:R-:W-:-:S13]  /*0f30*/  PLOP3.LUT P0, PT, PT, PT, UP0, 0x80, 0x0 ;  /* 0x000000000000781c */ /* 0x000fda0003f0f008 */
[----:B------:R-:W-:Y:S05]  /*0f40*/  @P0 BRA `(.L_x_14) ;  /* 0x0000015000240947 */ /* 0x000fea0003800000 */
[----:B------:R-:W-:Y:S01]  /*0f50*/  ULDC.64 UR4, c[0x0][0x8f8] ;  /* 0x00023e0000047ab9 */ /* 0x000fe20000000a00 */
[----:B------:R-:W-:Y:S01]  /*0f60*/  UMOV UR49, 0xffffffff ;  /* 0xffffffff00317882 */ /* 0x000fe20000000000 */
[----:B------:R-:W-:Y:S01]  /*0f70*/  ISETP.GE.U32.AND P0, PT, R19, UR4, PT ;  /* 0x0000000413007c0c */ /* 0x000fe2000bf06070 */
[----:B------:R-:W-:Y:S01]  /*0f80*/  UMOV UR51, 0xffffffff ;  /* 0xffffffff00337882 */ /* 0x000fe20000000000 */
[----:B------:R-:W-:Y:S01]  /*0f90*/  PRMT R160, RZ, 0x7610, R160 ;  /* 0x00007610ffa07816 */ /* 0x000fe200000000a0 */
[----:B------:R-:W-:Y:S01]  /*0fa0*/  IMAD.MOV.U32 R2, RZ, RZ, -0x1 ;  /* 0xffffffffff027424 */ /* 0x000fe200078e00ff */
[----:B------:R-:W-:Y:S02]  /*0fb0*/  ISETP.GE.U32.AND.EX P0, PT, R23, UR5, PT, P0 ;  /* 0x0000000517007c0c */ /* 0x000fe4000bf06100 */
[----:B------:R-:W-:-:S11]  /*0fc0*/  PRMT R3, RZ, 0x7610, R3 ;  /* 0x00007610ff037816 */ /* 0x000fd60000000003 */
[----:B------:R-:W-:Y:S05]  /*0fd0*/  @P0 BRA `(.L_x_15) ;  /* 0x0000000400380947 */ /* 0x000fea0003800000 */
[----:B------:R-:W3:Y:S01]  /*0fe0*/  LDC.64 R14, c[0x0][0x8d0] ;  /* 0x00023400ff0e7b82 */ /* 0x000ee20000000a00 */
[----:B------:R-:W-:Y:S01]  /*0ff0*/  MOV R2, R19 ;  /* 0x0000001300027202 */ /* 0x000fe20000000f00 */
[----:B------:R-:W-:-:S06]  /*1000*/  IMAD.MOV.U32 R3, RZ, RZ, R23 ;  /* 0x000000ffff037224 */ /* 0x000fcc00078e0017 */
[----:B------:R-:W4:Y:S08]  /*1010*/  LDC R10, c[0x0][0x8d8] ;  /* 0x00023600ff0a7b82 */ /* 0x000f300000000800 */
[----:B------:R-:W1:Y:S01]  /*1020*/  LDC.64 R16, c[0x0][0x8c8] ;  /* 0x00023200ff107b82 */ /* 0x000e620000000a00 */
[----:B---3--:R-:W-:-:S04]  /*1030*/  ISETP.NE.U32.AND P0, PT, R14, RZ, PT ;  /* 0x000000ff0e00720c */ /* 0x008fc80003f05070 */
[----:B------:R-:W-:-:S13]  /*1040*/  ISETP.NE.AND.EX P0, PT, R15, RZ, PT, P0 ;  /* 0x000000ff0f00720c */ /* 0x000fda0003f05300 */
[----:B-1--4-:R-:W-:Y:S05]  /*1050*/  @!P0 BRA `(.L_x_16) ;  /* 0x0000000000288947 */ /* 0x012fea0003800000 */
[----:B------:R-:W1:Y:S02]  /*1060*/  LDC R9, c[0x0][0x8dc] ;  /* 0x00023700ff097b82 */ /* 0x000e640000000800 */
[----:B-1----:R-:W-:-:S05]  /*1070*/  IADD3 R9, P0, R19, R9, RZ ;  /* 0x0000000913097210 */ /* 0x002fca0007f1e0ff */
[----:B------:R-:W-:-:S04]  /*1080*/  IMAD.X R13, RZ, RZ, R23, P0 ;  /* 0x000000ffff0d7224 */ /* 0x000fc800000e0617 */
[----:B------:R-:W-:-:S04]  /*1090*/  IMAD.WIDE.U32 R2, R13, R14, RZ ;  /* 0x0000000e0d027225 */ /* 0x000fc800078e00ff */
[----:B------:R-:W-:-:S04]  /*10a0*/  IMAD.WIDE.U32 R6, P0, R9, R15, R2 ;  /* 0x0000000f09067225 */ /* 0x000fc80007800002 */
[----:B------:R-:W-:Y:S01]  /*10b0*/  IMAD.WIDE.U32 R2, R9, R14, RZ ;  /* 0x0000000e09027225 */ /* 0x000fe200078e00ff */
[----:B------:R-:W-:-:S03]  /*10c0*/  IADD3.X R9, RZ, RZ, RZ, P0, !PT ;  /* 0x000000ffff097210 */ /* 0x000fc600007fe4ff */
[----:B------:R-:W-:Y:S01]  /*10d0*/  IMAD.MOV.U32 R8, RZ, RZ, R7 ;  /* 0x000000ffff087224 */ /* 0x000fe200078e0007 */
[----:B------:R-:W-:-:S05]  /*10e0*/  IADD3 RZ, P0, R3, R6, RZ ;  /* 0x0000000603ff7210 */ /* 0x000fca0007f1e0ff */
[----:B------:R-:W-:-:S08]  /*10f0*/  IMAD.WIDE.U32.X R2, R13, R15, R8, P0 ;  /* 0x0000000f0d027225 */ /* 0x000fd000000e0408 */
.L_x_16:
[-CC-:B------:R-:W-:Y:S01]  /*1100*/  SHF.R.U64 R22, R2, R10.reuse, R3.reuse ;  /* 0x0000000a02167219 */ /* 0x180fe20000001203 */
[----:B------:R-:W1:Y:S01]  /*1110*/  LDC.64 R20, c[0x0][0x8e8] ;  /* 0x00023a00ff147b82 */ /* 0x000e620000000a00 */
[----:B------:R-:W-:Y:S01]  /*1120*/  SHF.R.U32.HI R2, RZ, R10, R3 ;  /* 0x0000000aff027219 */ /* 0x000fe20000011603 */
[----:B------:R-:W-:Y:S01]  /*1130*/  IMAD R11, R11, R12, R4 ;  /* 0x0000000c0b0b7224 */ /* 0x000fe200078e0204 */
[----:B------:R-:W-:-:S05]  /*1140*/  IADD3 R5, P0, RZ, -R22, RZ ;  /* 0x80000016ff057210 */ /* 0x000fca0007f1e0ff */
[----:B------:R-:W3:Y:S01]  /*1150*/  LDC R8, c[0x0][0x8c0] ;  /* 0x00023000ff087b82 */ /* 0x000ee20000000800 */
[----:B------:R-:W-:Y:S01]  /*1160*/  IMAD.X R3, RZ, RZ, ~R2, P0 ;  /* 0x000000ffff037224 */ /* 0x000fe200000e0e02 */
[----:B------:R-:W-:-:S03]  /*1170*/  MOV R2, R19 ;  /* 0x0000001300027202 */ /* 0x000fc60000000f00 */
[-C--:B------:R-:W-:Y:S02]  /*1180*/  IMAD R6, R3, R16.reuse, RZ ;  /* 0x0000001003067224 */ /* 0x080fe400078e02ff */
[----:B------:R-:W-:Y:S01]  /*1190*/  IMAD.MOV.U32 R3, RZ, RZ, R23 ;  /* 0x000000ffff037224 */ /* 0x000fe200078e0017 */
[----:B------:R-:W4:Y:S01]  /*11a0*/  LDC R14, c[0x0][0x8b0] ;  /* 0x00022c00ff0e7b82 */ /* 0x000f220000000800 */
[----:B------:R-:W-:Y:S02]  /*11b0*/  IMAD.MOV.U32 R23, RZ, RZ, 0x1 ;  /* 0x00000001ff177424 */ /* 0x000fe400078e00ff */
[----:B------:R-:W-:-:S04]  /*11c0*/  IMAD.WIDE.U32 R2, R5, R16, R2 ;  /* 0x0000001005027225 */ /* 0x000fc800078e0002 */
[----:B------:R-:W-:Y:S01]  /*11d0*/  IMAD R5, R5, R17, R6 ;  /* 0x0000001105057224 */ /* 0x000fe200078e0206 */
[----:B------:R-:W5:Y:S01]  /*11e0*/  LDC R18, c[0x0][0x900] ;  /* 0x00024000ff127b82 */ /* 0x000f620000000800 */
[----:B-1----:R-:W-:Y:S02]  /*11f0*/  ISETP.NE.U32.AND P0, PT, R20, RZ, PT ;  /* 0x000000ff1400720c */ /* 0x002fe40003f05070 */
[----:B------:R-:W-:Y:S01]  /*1200*/  IMAD.IADD R3, R3, 0x1, R5 ;  /* 0x0000000103037824 */ /* 0x000fe200078e0205 */
[----:B------:R-:W-:Y:S02]  /*1210*/  MOV R5, 0xffffffff ;  /* 0xffffffff00057802 */ /* 0x000fe40000000f00 */
[----:B------:R-:W-:Y:S02]  /*1220*/  ISETP.NE.AND.EX P0, PT, R21, RZ, PT, P0 ;  /* 0x000000ff1500720c */ /* 0x000fe40003f05300 */
[----:B------:R-:W1:Y:S01]  /*1230*/  LDC R13, c[0x0][0x8a8] ;  /* 0x00022a00ff0d7b82 */ /* 0x000e620000000800 */
[----:B---3--:R-:W-:-:S02]  /*1240*/  SHF.R.U64 R10, R2, R8, R3 ;  /* 0x00000008020a7219 */ /* 0x008fc40000001203 */
[----:B------:R-:W-:-:S05]  /*1250*/  SHF.R.U32.HI R3, RZ, R8, R3 ;  /* 0x00000008ff037219 */ /* 0x000fca0000011603 */
[----:B------:R-:W3:Y:S01]  /*1260*/  LDC R15, c[0x0][0x8f0] ;  /* 0x00023c00ff0f7b82 */ /* 0x000ee20000000800 */
[-CC-:B----4-:R-:W-:Y:S02]  /*1270*/  SHF.R.U64 R19, R10, R14.reuse, R3.reuse ;  /* 0x0000000e0a137219 */ /* 0x190fe40000001203 */
[----:B------:R-:W-:-:S05]  /*1280*/  SHF.R.U32.HI R3, RZ, R14, R3 ;  /* 0x0000000eff037219 */ /* 0x000fca0000011603 */
[----:B------:R-:W4:Y:S01]  /*1290*/  LDC R17, c[0x0][0x8e0] ;  /* 0x00023800ff117b82 */ /* 0x000f220000000800 */
[-C--:B-----5:R-:W-:Y:S02]  /*12a0*/  SHF.L.U32 R2, R5, R18.reuse, RZ ;  /* 0x0000001205027219 */ /* 0x0a0fe400000006ff */
[--C-:B------:R-:W-:Y:S02]  /*12b0*/  SHF.R.U64 R12, R19, R18, R3.reuse ;  /* 0x00000012130c7219 */ /* 0x100fe40000001203 */
[----:B------:R-:W-:Y:S02]  /*12c0*/  LOP3.LUT R8, RZ, R2, RZ, 0x33, !PT ;  /* 0x00000002ff087212 */ /* 0x000fe400078e33ff */
[----:B------:R-:W-:Y:S01]  /*12d0*/  SHF.R.U32.HI R3, RZ, R18, R3 ;  /* 0x00000012ff037219 */ /* 0x000fe20000011603 */
[----:B------:R-:W1:Y:S01]  /*12e0*/  LDC R16, c[0x0][0x8b8] ;  /* 0x00022e00ff107b82 */ /* 0x000e620000000800 */
[----:B------:R-:W-:Y:S01]  /*12f0*/  IMAD.MOV.U32 R2, RZ, RZ, R12 ;  /* 0x000000ffff027224 */ /* 0x000fe200078e000c */
[----:B------:R-:W-:Y:S06]  /*1300*/  @!P0 BRA `(.L_x_17) ;  /* 0x0000000000288947 */ /* 0x000fec0003800000 */
[----:B------:R-:W5:Y:S02]  /*1310*/  LDC R7, c[0x0][0x8f4] ;  /* 0x00023d00ff077b82 */ /* 0x000f640000000800 */
[----:B-----5:R-:W-:-:S04]  /*1320*/  IADD3 R7, P0, R12, R7, RZ ;  /* 0x000000070c077210 */ /* 0x020fc80007f1e0ff */
[----:B------:R-:W-:-:S05]  /*1330*/  IADD3.X R9, RZ, R3, RZ, P0, !PT ;  /* 0x00000003ff097210 */ /* 0x000fca00007fe4ff */
[----:B------:R-:W-:-:S04]  /*1340*/  IMAD.WIDE.U32 R2, R9, R20, RZ ;  /* 0x0000001409027225 */ /* 0x000fc800078e00ff */
[----:B------:R-:W-:-:S04]  /*1350*/  IMAD.WIDE.U32 R4, P0, R7, R21, R2 ;  /* 0x0000001507047225 */ /* 0x000fc80007800002 */
[----:B------:R-:W-:-:S04]  /*1360*/  IMAD.WIDE.U32 R2, R7, R20, RZ ;  /* 0x0000001407027225 */ /* 0x000fc800078e00ff */
[----:B------:R-:W-:Y:S01]  /*1370*/  IMAD.X R7, RZ, RZ, RZ, P0 ;  /* 0x000000ffff077224 */ /* 0x000fe200000e06ff */
[----:B------:R-:W-:Y:S01]  /*1380*/  IADD3 RZ, P0, R3, R4, RZ ;  /* 0x0000000403ff7210 */ /* 0x000fe20007f1e0ff */
[----:B------:R-:W-:-:S04]  /*1390*/  IMAD.MOV.U32 R6, RZ, RZ, R5 ;  /* 0x000000ffff067224 */ /* 0x000fc800078e0005 */
[----:B------:R-:W-:-:S08]  /*13a0*/  IMAD.WIDE.U32.X R2, R9, R21, R6, P0 ;  /* 0x0000001509027225 */ /* 0x000fd000000e0406 */
.L_x_17:
[----:B---3--:R-:W-:Y:S02]  /*13b0*/  SHF.R.U64 R4, R2, R15, R3 ;  /* 0x0000000f02047219 */ /* 0x008fe40000001203 */
[----:B------:R-:W-:Y:S02]  /*13c0*/  SHF.L.U32 R2, R23, R18, RZ ;  /* 0x0000001217027219 */ /* 0x000fe400000006ff */
[----:B------:R-:W-:Y:S01]  /*13d0*/  LOP3.LUT R3, R19, R8, RZ, 0xc0, !PT ;  /* 0x0000000813037212 */ /* 0x000fe200078ec0ff */
[----:B------:R-:W-:Y:S01]  /*13e0*/  IMAD.MOV R6, RZ, RZ, -R4 ;  /* 0x000000ffff067224 */ /* 0x000fe200078e0a04 */
[----:B-1----:R-:W-:Y:S02]  /*13f0*/  IADD3 R5, R13, -0x1, RZ ;  /* 0xffffffff0d057810 */ /* 0x002fe40007ffe0ff */
[----:B------:R-:W-:Y:S01]  /*1400*/  SEL R0, R0, R11, !P2 ;  /* 0x0000000b00007207 */ /* 0x000fe20005000000 */
[----:B------:R-:W-:Y:S01]  /*1410*/  IMAD R3, R2, R4, R3 ;  /* 0x0000000402037224 */ /* 0x000fe200078e0203 */
[----:B------:R-:W-:Y:S01]  /*1420*/  LOP3.LUT R5, R10, R5, RZ, 0xc0, !PT ;  /* 0x000000050a057212 */ /* 0x000fe200078ec0ff */
[----:B----4-:R-:W-:Y:S01]  /*1430*/  IMAD R2, R6, R17, R12 ;  /* 0x0000001106027224 */ /* 0x010fe200078e020c */
[----:B------:R-:W-:Y:S01]  /*1440*/  R2UR UR51, R22 ;  /* 0x00000000163372ca */ /* 0x000fe200000e0000 */
[----:B------:R-:W-:-:S02]  /*1450*/  IMAD R0, R3, R16, R0 ;  /* 0x0000001003007224 */ /* 0x000fc400078e0200 */
[----:B------:R-:W-:Y:S02]  /*1460*/  IMAD R3, R2, R13, R5 ;  /* 0x0000000d02037224 */ /* 0x000fe400078e0205 */
[----:B------:R-:W-:-:S03]  /*1470*/  IMAD.MOV.U32 R4, RZ, RZ, 0x1 ;  /* 0x00000001ff047424 */ /* 0x000fc600078e00ff */
[----:B------:R-:W-:-:S04]  /*1480*/  SEL R2, R3, R0, !P2 ;  /* 0x0000000003027207 */ /* 0x000fc80005000000 */
[----:B------:R-:W-:Y:S02]  /*1490*/  R2UR UR49, R2 ;  /* 0x00000000023172ca */ /* 0x000fe400000e0000 */
[----:B------:R-:W-:Y:S02]  /*14a0*/  SEL R2, R0, R3, !P2 ;  /* 0x0000000300027207 */ /* 0x000fe40005000000 */
[----:B------:R-:W-:-:S11]  /*14b0*/  PRMT R3, R4, 0x7610, R3 ;  /* 0x0000761004037816 */ /* 0x000fd60000000003 */
.L_x_15:
[----:B------:R-:W-:-:S08]  /*14c0*/  NOP ;  /* 0x0000000000007918 */ /* 0x000fd00000000000 */
[----:B------:R-:W3:Y:S02]  /*14d0*/  USETMAXREG.TRY_ALLOC.CTAPOOL UP0, 0xf0 ;  /* 0x000000f0000079c8 */ /* 0x000ee40008000600 */
[----:B---3--:R-:W-:-:S13]  /*14e0*/  PLOP3.LUT P0, PT, PT, PT, UP0, 0x80, 0x0 ;  /* 0x000000000000781c */ /* 0x008fda0003f0f008 */
[----:B------:R-:W-:Y:S05]  /*14f0*/  @!P0 BRA `(.L_x_15) ;  /* 0xfffffffc00f08947 */ /* 0x000fea000383ffff */
[----:B------:R-:W-:Y:S02]  /*1500*/  ULDC.64 UR4, c[0x0][0x590] ;  /* 0x0001640000047ab9 */ /* 0x000fe40000000a00 */
[----:B------:R-:W-:Y:S01]  /*1510*/  MOV R159, UR4 ;  /* 0x00000004009f7c02 */ /* 0x000fe20008000f00 */
[----:B------:R-:W-:-:S03]  /*1520*/  IMAD.U32 R161, RZ, RZ, UR5 ;  /* 0x00000005ffa17e24 */ /* 0x000fc6000f8e00ff */
[----:B------:R-:W-:-:S04]  /*1530*/  ISETP.NE.U32.AND P1, PT, R159, RZ, PT ;  /* 0x000000ff9f00720c */ /* 0x000fc80003f25070 */
[----:B------:R-:W-:-:S13]  /*1540*/  ISETP.NE.AND.EX P0, PT, R161, RZ, PT, P1 ;  /* 0x000000ffa100720c */ /* 0x000fda0003f05310 */
[----:B------:R-:W-:Y:S05]  /*1550*/  @P0 BRA `(.L_x_18) ;  /* 0x00000000002c0947 */ /* 0x000fea0003800000 */
[----:B------:R-:W-:Y:S02]  /*1560*/  ULDC.64 UR4, c[0x0][0x588] ;  /* 0x0001620000047ab9 */ /* 0x000fe40000000a00 */
[----:B------:R-:W-:-:S04]  /*1570*/  ISETP.NE.U32.AND P0, PT, RZ, UR4, PT ;  /* 0x00000004ff007c0c */ /* 0x000fc8000bf05070 */
[----:B------:R-:W-:-:S13]  /*1580*/  ISETP.NE.AND.EX P0, PT, RZ, UR5, PT, P0 ;  /* 0x00000005ff007c0c */ /* 0x000fda000bf05300 */
[----:B------:R-:W-:Y:S05]  /*1590*/  @!P0 BRA `(.L_x_19) ;  /* 0x0000000000108947 */ /* 0x000fea0003800000 */
[----:B------:R-:W3:Y:S02]  /*15a0*/  LDC.64 R16, c[0x0][0x588] ;  /* 0x00016200ff107b82 */ /* 0x000ee40000000a00 */
[----:B---3--:R3:W5:Y:S01]  /*15b0*/  LDG.E R16, desc[UR56][R16.64] ;  /* 0x0000003810107981 */ /* 0x008762000c1e1900 */
[----:B------:R-:W-:Y:S01]  /*15c0*/  IMAD.MOV.U32 R160, RZ, RZ, 0x1 ;  /* 0x00000001ffa07424 */ /* 0x000fe200078e00ff */
[----:B------:R-:W-:Y:S06]  /*15d0*/  BRA `(.L_x_18) ;  /* 0x00000000000c7947 */ /* 0x000fec0003800000 */
.L_x_19:
[----:B------:R-:W-:Y:S01]  /*15e0*/  ULDC UR4, c[0x0][0x580] ;  /* 0x0001600000047ab9 */ /* 0x000fe20000000800 */
[----:B------:R-:W-:Y:S01]  /*15f0*/  MOV R160, 0x1 ;  /* 0x0000000100a07802 */ /* 0x000fe20000000f00 */
[----:B------:R-:W-:-:S07]  /*1600*/  IMAD.U32 R16, RZ, RZ, UR4 ;  /* 0x00000004ff107e24 */ /* 0x000fce000f8e00ff */
.L_x_18:
[----:B------:R-:W-:Y:S02]  /*1610*/  ULDC.64 UR4, c[0x0][0x5b0] ;  /* 0x00016c0000047ab9 */ /* 0x000fe40000000a00 */
[----:B------:R-:W-:-:S04]  /*1620*/  ISETP.NE.U32.AND P0, PT, RZ, UR4, PT ;  /* 0x00000004ff007c0c */ /* 0x000fc8000bf05070 */
[----:B------:R-:W-:-:S13]  /*1630*/  ISETP.NE.AND.EX P0, PT, RZ, UR5, PT, P0 ;  /* 0x00000005ff007c0c */ /* 0x000fda000bf05300 */
[----:B------:R-:W-:Y:S05]  /*1640*/  @P0 BRA `(.L_x_20) ;  /* 0x0000000000240947 */ /* 0x000fea0003800000 */
[----:B------:R-:W-:Y:S02]  /*1650*/  ULDC.64 UR4, c[0x0][0x5a8] ;  /* 0x00016a0000047ab9 */ /* 0x000fe40000000a00 */
[----:B------:R-:W-:-:S04]  /*1660*/  ISETP.NE.U32.AND P0, PT, RZ, UR4, PT ;  /* 0x00000004ff007c0c */ /* 0x000fc8000bf05070 */
[----:B------:R-:W-:-:S13]  /*1670*/  ISETP.NE.AND.EX P0, PT, RZ, UR5, PT, P0 ;  /* 0x00000005ff007c0c */ /* 0x000fda000bf05300 */
[----:B------:R-:W-:Y:S05]  /*1680*/  @!P0 BRA `(.L_x_21) ;  /* 0x00000000000c8947 */ /* 0x000fea0003800000 */
[----:B------:R-:W3:Y:S02]  /*1690*/  LDC.64 R4, c[0x0][0x5a8] ;  /* 0x00016a00ff047b82 */ /* 0x000ee40000000a00 */
[----:B---3--:R4:W5:Y:S01]  /*16a0*/  LDG.E R17, desc[UR56][R4.64] ;  /* 0x0000003804117981 */ /* 0x008962000c1e1900 */
[----:B------:R-:W-:Y:S05]  /*16b0*/  BRA `(.L_x_20) ;  /* 0x0000000000087947 */ /* 0x000fea0003800000 */
.L_x_21:
[----:B------:R-:W-:Y:S02]  /*16c0*/  ULDC UR4, c[0x0][0x5a0] ;  /* 0x0001680000047ab9 */ /* 0x000fe40000000800 */
[----:B---3--:R-:W-:-:S07]  /*16d0*/  IMAD.U32 R17, RZ, RZ, UR4 ;  /* 0x00000004ff117e24 */ /* 0x008fce000f8e00ff */
.L_x_20:
[----:B------:R-:W-:Y:S01]  /*16e0*/  LOP3.LUT P2, RZ, R3, 0xff, RZ, 0xc0, !PT ;  /* 0x000000ff03ff7812 */ /* 0x000fe2000784c0ff */
[----:B------:R-:W-:Y:S01]  /*16f0*/  UMOV UR36, URZ ;  /* 0x0000003f00247c82 */ /* 0x000fe20008000000 */
[----:B------:R-:W-:-:S11]  /*1700*/  PLOP3.LUT P0, PT, PT, PT, PT, 0x80, 0x0 ;  /* 0x000000000000781c */ /* 0x000fd60003f0f070 */
[----:B------:R-:W-:Y:S05]  /*1710*/  @!P2 BRA `(.L_x_22) ;  /* 0x0000010800f0a947 */ /* 0x000fea0003800000 */
[----:B------:R-:W1:Y:S01]  /*1720*/  S2R R0, SR_TID.X ;  /* 0x0000000000007919 */ /* 0x000e620000002100 */
[----:B------:R-:W-:Y:S01]  /*1730*/  ULDC UR4, c[0x0][0x28c] ;  /* 0x0000a30000047ab9 */ /* 0x000fe20000000800 */
[----:B------:R-:W-:Y:S01]  /*1740*/  MOV R22, 0x10 ;  /* 0x0000001000167802 */ /* 0x000fe20000000f00 */
[----:B------:R-:W-:Y:S02]  /*1750*/  UIADD3 UR4, UR4, 0x3f, URZ ;  /* 0x0000003f04047890 */ /* 0x000fe4000fffe03f */
[----:B------:R-:W-:Y:S02]  /*1760*/  ULOP3.LUT UR43, UR59, 0x1, URZ, 0xfc, !UPT ;  /* 0x000000013b2b7892 */ /* 0x000fe4000f8efc3f */
[----:B------:R-:W-:Y:S01]  /*1770*/  USHF.R.S32.HI UR5, URZ, 0x1f, UR4 ;  /* 0x0000001f3f057899 */ /* 0x000fe20008011404 */
[----:B------:R-:W-:Y:S01]  /*1780*/  ULDC.64 UR38, c[0x0][0x198] ;  /* 0x0000660000267ab9 */ /* 0x000fe20000000a00 */
[----:B------:R-:W-:Y:S02]  /*1790*/  UMOV UR40, URZ ;  /* 0x0000003f00287c82 */ /* 0x000fe40008000000 */
[----:B------:R-:W-:Y:S01]  /*17a0*/  ULEA.HI UR5, UR5, UR4, URZ, 0x6 ;  /* 0x0000000405057291 */ /* 0x000fe2000f8f303f */
[----:B------:R-:W-:Y:S01]  /*17b0*/  UMOV UR41, URZ ;  /* 0x0000003f00297c82 */ /* 0x000fe20008000000 */
[----:B------:R-:W-:-:S02]  /*17c0*/  UMOV UR42, URZ ;  /* 0x0000003f002a7c82 */ /* 0x000fc40008000000 */
[----:B------:R-:W-:Y:S01]  /*17d0*/  USHF.R.S32.HI UR44, URZ, 0x6, UR5 ;  /* 0x000000063f2c7899 */ /* 0x000fe20008011405 */
[----:B------:R-:W-:Y:S01]  /*17e0*/  UMOV UR36, URZ ;  /* 0x0000003f00247c82 */ /* 0x000fe20008000000 */
[C---:B-1----:R-:W-:Y:S02]  /*17f0*/  LOP3.LUT R163, R0.reuse, 0xff, RZ, 0xc0, !PT ;  /* 0x000000ff00a37812 */ /* 0x042fe400078ec0ff */
[----:B------:R-:W-:-:S03]  /*1800*/  LOP3.LUT P0, RZ, R0, 0x4, RZ, 0xc0, !PT ;  /* 0x0000000400ff7812 */ /* 0x000fc6000780c0ff */
[----:B------:R-:W-:Y:S01]  /*1810*/  VIADD R163, R163, 0x1f ;  /* 0x0000001fa3a37836 */ /* 0x000fe20000000000 */
[----:B------:R-:W-:-:S09]  /*1820*/  SEL R22, R22, 0xfffffff0, !P0 ;  /* 0xfffffff016167807 */ /* 0x000fd20004000000 */
.L_x_229:
[----:B------:R-:W1:Y:S01]  /*1830*/  S2R R0, SR_TID.X ;  /* 0x0000000000007919 */ /* 0x000e620000002100 */
[----:B--2---:R-:W2:Y:S01]  /*1840*/  S2UR UR47, SR_CgaCtaId ;  /* 0x00000000002f79c3 */ /* 0x004ea20000008800 */
[----:B------:R-:W-:Y:S02]  /*1850*/  UMOV UR46, 0x400 ;  /* 0x00000400002e7882 */ /* 0x000fe40000000000 */
[----:B--2---:R-:W-:Y:S01]  /*1860*/  ULEA UR46, UR47, UR46, 0x18 ;  /* 0x0000002e2f2e7291 */ /* 0x004fe2000f8ec03f */
[----:B-1----:R-:W-:-:S04]  /*1870*/  LOP3.LUT R0, R0, 0x80, RZ, 0xc0, !PT ;  /* 0x0000008000007812 */ /* 0x002fc800078ec0ff */
[----:B------:R-:W-:-:S06]  /*1880*/  SHF.R.U32.HI R0, RZ, 0x7, R0 ;  /* 0x00000007ff007819 */ /* 0x000fcc0000011600 */
[----:B------:R-:W1:Y:S02]  /*1890*/  SHFL.IDX PT, R0, R0, RZ, 0x1f ;  /* 0x00001fff00007589 */ /* 0x000e6400000e0000 */
[----:B-1----:R-:W-:-:S13]  /*18a0*/  R2UR UR4, R0 ;  /* 0x00000000000472ca */ /* 0x002fda00000e0000 */
[----:B------:R-:W-:-:S04]  /*18b0*/  ULEA.HI UR5, UR4, UR4, URZ, 0x1 ;  /* 0x0000000404057291 */ /* 0x000fc8000f8f083f */
[----:B------:R-:W-:-:S04]  /*18c0*/  ULOP3.LUT UR5, UR5, 0x7fffe, URZ, 0xc0, !UPT ;  /* 0x0007fffe05057892 */ /* 0x000fc8000f8ec03f */
[----:B------:R-:W-:-:S03]  /*18d0*/  UIADD3 UR5, UR4, -UR5, URZ ;  /* 0x8000000504057290 */ /* 0x000fc6000fffe03f */
[----:B------:R-:W-:Y:S01]  /*18e0*/  ULDC UR4, c[0x0][0x28c] ;  /* 0x0000a30000047ab9 */ /* 0x000fe20000000800 */
[----:B------:R-:W-:Y:S01]  /*18f0*/  ULEA UR5, UR5, UR46, 0xd ;  /* 0x0000002e05057291 */ /* 0x000fe2000f8e683f */
[----:B------:R-:W-:-:S03]  /*1900*/  ISETP.LT.AND P0, PT, RZ, UR4, PT ;  /* 0x00000004ff007c0c */ /* 0x000fc6000bf01270 */
[----:B------:R-:W-:-:S04]  /*1910*/  UIADD3 UR5, UR5, 0x8400, URZ ;  /* 0x0000840005057890 */ /* 0x000fc8000fffe03f */
[----:B------:R-:W-:-:S04]  /*1920*/  USHF.R.U32.HI UR5, URZ, 0x4, UR5 ;  /* 0x000000043f057899 */ /* 0x000fc80008011605 */
[----:B------:R-:W-:Y:S02]  /*1930*/  ULOP3.LUT UR48, UR5, 0x3fff, URZ, 0xc0, !UPT ;  /* 0x00003fff05307892 */ /* 0x000fe4000f8ec03f */
[----:B------:R-:W-:Y:S10]  /*1940*/  @P0 BRA `(.L_x_23) ;  /* 0x0000000000400947 */ /* 0x000ff40003800000 */
[----:B------:R-:W-:Y:S01]  /*1950*/  MOV R0, 0x0 ;  /* 0x0000000000007802 */ /* 0x000fe20000000f00 */
[----:B------:R-:W-:Y:S01]  /*1960*/  ULDC.64 UR4, c[0x4][0x70] ;  /* 0x01001c0000047ab9 */ /* 0x000fe20000000a00 */
[----:B------:R-:W-:Y:S01]  /*1970*/  ULDC.64 UR6, c[0x4][0x8] ;  /* 0x0100020000067ab9 */ /* 0x000fe20000000a00 */
[----:B----4-:R-:W-:Y:S01]  /*1980*/  IMAD.U32 R4, RZ, RZ, UR4 ;  /* 0x00000004ff047e24 */ /* 0x010fe2000f8e00ff */
[----:B------:R1:W2:Y:S01]  /*1990*/  LDC.64 R14, c[0x4][R0] ;  /* 0x01000000000e7b82 */ /* 0x0002a20000000a00 */
[----:B------:R-:W-:Y:S01]  /*19a0*/  MOV R5, UR5 ;  /* 0x0000000500057c02 */ /* 0x000fe20008000f00 */
[----:B------:R-:W-:Y:S01]  /*19b0*/  ULDC.64 UR4, c[0x4][0x78] ;  /* 0x01001e0000047ab9 */ /* 0x000fe20000000a00 */
[----:B------:R-:W-:Y:S01]  /*19c0*/  MOV R10, UR6 ;  /* 0x00000006000a7c02 */ /* 0x000fe20008000f00 */
[----:B------:R-:W-:Y:S01]  /*19d0*/  IMAD.U32 R6, RZ, RZ, UR4 ;  /* 0x00000004ff067e24 */ /* 0x000fe2000f8e00ff */
[----:B------:R-:W-:Y:S01]  /*19e0*/  MOV R12, 0x1 ;  /* 0x00000001000c7802 */ /* 0x000fe20000000f00 */
[----:B------:R-:W-:-:S02]  /*19f0*/  IMAD.U32 R7, RZ, RZ, UR5 ;  /* 0x00000005ff077e24 */ /* 0x000fc4000f8e00ff */
[----:B------:R-:W-:Y:S02]  /*1a00*/  IMAD.U32 R11, RZ, RZ, UR7 ;  /* 0x00000007ff0b7e24 */ /* 0x000fe4000f8e00ff */
[----:B------:R-:W-:Y:S02]  /*1a10*/  IMAD.MOV.U32 R8, RZ, RZ, 0x1e1 ;  /* 0x000001e1ff087424 */ /* 0x000fe400078e00ff */
[----:B-1----:R-:W-:-:S07]  /*1a20*/  IMAD.MOV.U32 R13, RZ, RZ, RZ ;  /* 0x000000ffff0d7224 */ /* 0x002fce00078e00ff */
[----:B------:R-:W-:-:S07]  /*1a30*/  LEPC R20, `(.L_x_23) ;  /* 0x000000001014794e */ /* 0x000fce0000000000 */
[----:B--23-5:R-:W-:Y:S05]  /*1a40*/  CALL.ABS.NOINC R14 ;  /* 0x000000000e007343 */ /* 0x02cfea0003c00000 */
.L_x_23:
[----:B------:R-:W-:-:S06]  /*1a50*/  ULOP3.LUT UR4, UR37, 0x1, URZ, 0xfc, !UPT ;  /* 0x0000000125047892 */ /* 0x000fcc000f8efc3f */
[----:B------:R-:W-:-:S05]  /*1a60*/  IMAD.U32 R0, RZ, RZ, UR4 ;  /* 0x00000004ff007e24 */ /* 0x000fca000f8e00ff */
[----:B------:R-:W-:-:S13]  /*1a70*/  ISETP.NE.AND P0, PT, R0, 0x3, PT ;  /* 0x000000030000780c */ /* 0x000fda0003f05270 */
[----:B------:R-:W-:Y:S05]  /*1a80*/  @!P0 BRA `(.L_x_24) ;  /* 0x0000000000048947 */ /* 0x000fea0003800000 */
[----:B------:R-:W-:Y:S01]  /*1a90*/  BPT.TRAP 0x1 ;  /* 0x000000040000795c */ /* 0x000fe20000300000 */
.L_x_24:
[----:B------:R-:W-:Y:S01]  /*1aa0*/  IMAD.U32 R0, RZ, RZ, UR41 ;  /* 0x00000029ff007e24 */ /* 0x000fe2000f8e00ff */
[----:B------:R-:W-:-:S04]  /*1ab0*/  MOV R3, UR42 ;  /* 0x0000002a00037c02 */ /* 0x000fc80008000f00 */
[----:B------:R-:W-:Y:S02]  /*1ac0*/  LEA R3, R3, UR46, 0x3 ;  /* 0x0000002e03037c11 */ /* 0x000fe4000f8e18ff */
[----:B------:R-:W-:-:S04]  /*1ad0*/  SHF.L.U32 R0, R0, 0x1f, RZ ;  /* 0x0000001f00007819 */ /* 0x000fc800000006ff */
[----:B------:R1:W2:Y:S01]  /*1ae0*/  SYNCS.PHASECHK.TRANS64.TRYWAIT P1, [R3+URZ], R0 ;  /* 0x00000000030075a7 */ /* 0x0002a2000802017f */
[----:B------:R-:W-:Y:S05]  /*1af0*/  @!P0 BRA `(.L_x_25) ;  /* 0x0000000000048947 */ /* 0x000fea0003800000 */
[----:B------:R-:W-:Y:S01]  /*1b00*/  BPT.TRAP 0x1 ;  /* 0x000000040000795c */ /* 0x000fe20000300000 */
.L_x_25:
[----:B--2---:R-:W-:Y:S05]  /*1b10*/  @P1 BRA `(.L_x_26) ;  /* 0x0000000000081947 */ /* 0x004fea0003800000 */
[----:B------:R-:W2:Y:S02]  /*1b20*/  SYNCS.PHASECHK.TRANS64.TRYWAIT P1, [R3+URZ], R0 ;  /* 0x00000000030075a7 */ /* 0x000ea4000802017f */
[----:B--2---:R-:W-:Y:S05]  /*1b30*/  @!P1 BRA `(.L_x_27) ;  /* 0x0000014400309947 */ /* 0x004fea0003800000 */
.L_x_26:
[----:B------:R-:W-:-:S04]  /*1b40*/  UISETP.LT.AND UP0, UPT, UR44, 0x1, UPT ;  /* 0x000000012c00788c */ /* 0x000fc8000bf01270 */
[----:B------:R-:W-:-:S06]  /*1b50*/  USEL UR4, UR44, 0x1, UP0 ;  /* 0x000000012c047887 */ /* 0x000fcc0008000000 */
[----:B-12---:R-:W-:Y:S01]  /*1b60*/  IMAD.U32 R0, RZ, RZ, UR4 ;  /* 0x00000004ff007e24 */ /* 0x006fe2000f8e00ff */
[----:B------:R-:W-:Y:S05]  /*1b70*/  WARPSYNC.ALL ;  /* 0x0000000000007948 */ /* 0x000fea0003800000 */
[----:B------:R-:W-:-:S04]  /*1b80*/  IADD3 R0, -R0, UR44, RZ ;  /* 0x0000002c00007c10 */ /* 0x000fc8000fffe1ff */
[----:B------:R-:W-:Y:S01]  /*1b90*/  ISETP.GE.AND P1, PT, R0, 0x1, PT ;  /* 0x000000010000780c */ /* 0x000fe20003f26270 */
[----:B------:R-:W-:Y:S01]  /*1ba0*/  UIADD3 UR4, UR46, 0x20400, URZ ;  /* 0x000204002e047890 */ /* 0x000fe2000fffe03f */
[----:B------:R-:W-:Y:S01]  /*1bb0*/  WARPGROUP.ARRIVE ;  /* 0x00000000000079c5 */ /* 0x000fe20000000000 */
[----:B------:R-:W-:Y:S01]  /*1bc0*/  UMOV UR9, 0x40000040 ;  /* 0x4000004000097882 */ /* 0x000fe20000000000 */
[----:B------:R-:W-:Y:S01]  /*1bd0*/  UMOV UR11, 0x40000040 ;  /* 0x40000040000b7882 */ /* 0x000fe20000000000 */
[----:B------:R-:W-:Y:S01]  /*1be0*/  USHF.R.U32.HI UR4, URZ, 0x4, UR4 ;  /* 0x000000043f047899 */ /* 0x000fe20008011604 */
[----:B------:R1:W-:Y:S03]  /*1bf0*/  STL [R1+0x2d8], R22 ;  /* 0x0002d81601007387 */ /* 0x0003e60000100800 */
[----:B------:R-:W-:Y:S01]  /*1c00*/  ULOP3.LUT UR5, UR4, 0x3fff, URZ, 0xc0, !UPT ;  /* 0x00003fff04057892 */ /* 0x000fe2000f8ec03f */
[----:B-----5:R-:W-:Y:S01]  /*1c10*/  STL [R1+0x2d4], R17 ;  /* 0x0002d41101007387 */ /* 0x020fe20000100800 */
[----:B------:R-:W-:-:S02]  /*1c20*/  ULOP3.LUT UR4, UR48, 0x10000, URZ, 0xfc, !UPT ;  /* 0x0001000030047892 */ /* 0x000fc4000f8efc3f */
[----:B------:R-:W-:Y:S01]  /*1c30*/  ULOP3.LUT UR5, UR5, 0x10000, URZ, 0xfc, !UPT ;  /* 0x0001000005057892 */ /* 0x000fe2000f8efc3f */
[----:B------:R2:W-:Y:S01]  /*1c40*/  STL [R1+0x2d0], R16 ;  /* 0x0002d01001007387 */ /* 0x0005e20000100800 */
[----:B------:R-:W-:Y:S02]  /*1c50*/  ULEA UR6, UR42, UR4, 0xb ;  /* 0x000000042a067291 */ /* 0x000fe4000f8e583f */
[----:B------:R-:W-:Y:S01]  /*1c60*/  ULEA UR7, UR42, UR5, 0xb ;  /* 0x000000052a077291 */ /* 0x000fe2000f8e583f */
[----:B------:R-:W-:Y:S04]  /*1c70*/  STL [R1+0x2cc], R2 ;  /* 0x0002cc0201007387 */ /* 0x000fe80000100800 */
[----:B------:R-:W-:Y:S01]  /*1c80*/  UMOV UR8, UR6 ;  /* 0x0000000600087c82 */ /* 0x000fe20008000000 */
[----:B------:R3:W-:Y:S01]  /*1c90*/  STL [R1+0x2c8], R0 ;  /* 0x0002c80001007387 */ /* 0x0007e20000100800 */
[----:B------:R-:W-:-:S02]  /*1ca0*/  UMOV UR10, UR7 ;  /* 0x00000007000a7c82 */ /* 0x000fc40008000000 */
[----:B------:R-:W-:Y:S01]  /*1cb0*/  HGMMA.64x256x16.F32.BF16 R24, gdesc[UR8], RZ, !UPT, gsb0 ;  /* 0x03e00000081879f0 */ /* 0x000fe2000c0018ff */
[----:B------:R-:W-:Y:S01]  /*1cc0*/  UIADD3 UR8, UR6, 0x400, URZ ;  /* 0x0000040006087890 */ /* 0x000fe2000fffe03f */
[----:B------:R-:W-:Y:S01]  /*1cd0*/  UMOV UR9, 0x40000040 ;  /* 0x4000004000097882 */ /* 0x000fe20000000000 */
[----:B------:R-:W-:Y:S02]  /*1ce0*/  WARPGROUP.DEPBAR.LE gsb0, 0x0 ;  /* 0x00008000000079c5 */ /* 0x000fe40000010000 */
[----:B------:R-:W-:Y:S01]  /*1cf0*/  STL.64 [R1], R24 ;  /* 0x0000001801007387 */ /* 0x000fe20000100a00 */
[----:B------:R-:W-:Y:S01]  /*1d00*/  MOV R235, R49 ;  /* 0x0000003100eb7202 */ /* 0x000fe20000000f00 */
[----:B------:R-:W-:Y:S01]  /*1d10*/  IMAD.MOV.U32 R234, RZ, RZ, R50 ;  /* 0x000000ffffea7224 */ /* 0x000fe200078e0032 */
[----:B------:R-:W-:Y:S01]  /*1d20*/  MOV R232, R52 ;  /* 0x0000003400e87202 */ /* 0x000fe20000000f00 */
[----:B------:R-:W-:Y:S01]  /*1d30*/  STL.64 [R1+0x8], R26 ;  /* 0x0000081a01007387 */ /* 0x000fe20000100a00 */
[----:B------:R-:W-:Y:S01]  /*1d40*/  IMAD.MOV.U32 R233, RZ, RZ, R51 ;  /* 0x000000ffffe97224 */ /* 0x000fe200078e0033 */
[----:B------:R-:W-:Y:S01]  /*1d50*/  MOV R229, R55 ;  /* 0x0000003700e57202 */ /* 0x000fe20000000f00 */
[----:B------:R-:W-:Y:S01]  /*1d60*/  IMAD.MOV.U32 R231, RZ, RZ, R53 ;  /* 0x000000ffffe77224 */ /* 0x000fe200078e0035 */
        /* <DEDUP_REMOVED lines=68> */
[----:B-1----:R-:W-:Y:S01]  /*21b0*/  MOV R22, R130 ;  /* 0x0000008200167202 */ /* 0x002fe20000000f00 */
[----:B------:R-:W-:Y:S01]  /*21c0*/  IMAD.MOV.U32 R189, RZ, RZ, R105 ;  /* 0x000000ffffbd7224 */ /* 0x000fe200078e0069 */
[----:B------:R-:W-:Y:S01]  /*21d0*/  MOV R19, R133 ;  /* 0x0000008500137202 */ /* 0x000fe20000000f00 */
[----:B------:R-:W-:Y:S01]  /*21e0*/  IMAD.MOV.U32 R191, RZ, RZ, R107 ;  /* 0x000000ffffbf7224 */ /* 0x000fe200078e006b */
[----:B--2---:R-:W-:Y:S01]  /*21f0*/  MOV R16, R136 ;  /* 0x0000008800107202 */ /* 0x004fe20000000f00 */
[----:B------:R-:W-:Y:S01]  /*2200*/  IMAD.MOV.U32 R192, RZ, RZ, R108 ;  /* 0x000000ffffc07224 */ /* 0x000fe200078e006c */
[----:B------:R-:W-:Y:S01]  /*2210*/  MOV R13, R139 ;  /* 0x0000008b000d7202 */ /* 0x000fe20000000f00 */
[----:B------:R-:W-:Y:S01]  /*2220*/  IMAD.MOV.U32 R194, RZ, RZ, R110 ;  /* 0x000000ffffc27224 */ /* 0x000fe200078e006e */
[----:B------:R-:W-:Y:S01]  /*2230*/  MOV R10, R142 ;  /* 0x0000008e000a7202 */ /* 0x000fe20000000f00 */
[----:B------:R-:W-:Y:S01]  /*2240*/  IMAD.MOV.U32 R195, RZ, RZ, R111 ;  /* 0x000000ffffc37224 */ /* 0x000fe200078e006f */
[----:B------:R-:W-:Y:S01]  /*2250*/  MOV R7, R145 ;  /* 0x0000009100077202 */ /* 0x000fe20000000f00 */
[----:B------:R-:W-:Y:S01]  /*2260*/  IMAD.MOV.U32 R197, RZ, RZ, R113 ;  /* 0x000000ffffc57224 */ /* 0x000fe200078e0071 */
[----:B----4-:R-:W-:Y:S01]  /*2270*/  MOV R4, R148 ;  /* 0x0000009400047202 */ /* 0x010fe20000000f00 */
[----:B------:R-:W-:Y:S01]  /*2280*/  IMAD.MOV.U32 R198, RZ, RZ, R114 ;  /* 0x000000ffffc67224 */ /* 0x000fe200078e0072 */
[----:B------:R1:W-:Y:S01]  /*2290*/  STL [R1+0x60], R48 ;  /* 0x0000603001007387 */ /* 0x0003e20000100800 */
[----:B------:R-:W-:Y:S01]  /*22a0*/  IMAD.MOV.U32 R200, RZ, RZ, R116 ;  /* 0x000000ffffc87224 */ /* 0x000fe200078e0074 */
[----:B---3--:R-:W-:Y:S01]  /*22b0*/  MOV R0, R151 ;  /* 0x0000009700007202 */ /* 0x008fe20000000f00 */
[----:B------:R-:W-:Y:S01]  /*22c0*/  IMAD.MOV.U32 R201, RZ, RZ, R117 ;  /* 0x000000ffffc97224 */ /* 0x000fe200078e0075 */
[----:B------:R-:W-:Y:S01]  /*22d0*/  STL [R1+0x59c], R163 ;  /* 0x00059ca301007387 */ /* 0x000fe20000100800 */
[----:B------:R-:W-:-:S02]  /*22e0*/  IMAD.MOV.U32 R203, RZ, RZ, R119 ;  /* 0x000000ffffcb7224 */ /* 0x000fc400078e0077 */
[----:B------:R-:W-:Y:S01]  /*22f0*/  IMAD.MOV.U32 R204, RZ, RZ, R120 ;  /* 0x000000ffffcc7224 */ /* 0x000fe200078e0078 */
[----:B------:R-:W-:Y:S01]  /*2300*/  STL [R1+0x598], R160 ;  /* 0x000598a001007387 */ /* 0x000fe20000100800 */
[----:B------:R-:W-:Y:S02]  /*2310*/  IMAD.MOV.U32 R206, RZ, RZ, R122 ;  /* 0x000000ffffce7224 */ /* 0x000fe400078e007a */
[----:B------:R-:W-:Y:S01]  /*2320*/  IMAD.MOV.U32 R207, RZ, RZ, R123 ;  /* 0x000000ffffcf7224 */ /* 0x000fe200078e007b */
[----:B------:R-:W-:Y:S01]  /*2330*/  STL.64 [R1+0x590], R156 ;  /* 0x0005909c01007387 */ /* 0x000fe20000100a00 */
[----:B------:R-:W-:Y:S02]  /*2340*/  IMAD.MOV.U32 R209, RZ, RZ, R125 ;  /* 0x000000ffffd17224 */ /* 0x000fe400078e007d */
[----:B------:R-:W-:Y:S02]  /*2350*/  IMAD.MOV.U32 R210, RZ, RZ, R126 ;  /* 0x000000ffffd27224 */ /* 0x000fe400078e007e */
[----:B------:R-:W-:-:S02]  /*2360*/  IMAD.MOV.U32 R212, RZ, RZ, R128 ;  /* 0x000000ffffd47224 */ /* 0x000fc400078e0080 */
[----:B------:R-:W-:Y:S02]  /*2370*/  IMAD.MOV.U32 R23, RZ, RZ, R129 ;  /* 0x000000ffff177224 */ /* 0x000fe400078e0081 */
[----:B------:R-:W-:Y:S02]  /*2380*/  IMAD.MOV.U32 R21, RZ, RZ, R131 ;  /* 0x000000ffff157224 */ /* 0x000fe400078e0083 */
[----:B------:R-:W-:Y:S02]  /*2390*/  IMAD.MOV.U32 R20, RZ, RZ, R132 ;  /* 0x000000ffff147224 */ /* 0x000fe400078e0084 */
        /* <DEDUP_REMOVED lines=12> */
[----:B-1----:R-:W-:-:S06]  /*2460*/  WARPGROUP.ARRIVE ;  /* 0x00000000000079c5 */ /* 0x002fcc0000000000 */
[----:B------:R-:W-:Y:S03]  /*2470*/  HGMMA.64x256x16.F32.BF16 R24, gdesc[UR8], RZ, !UPT, gsb0 ;  /* 0x03e00000081879f0 */ /* 0x000fe6000c0018ff */
[----:B------:R-:W-:Y:S02]  /*2480*/  WARPGROUP.DEPBAR.LE gsb0, 0x0 ;  /* 0x00008000000079c5 */ /* 0x000fe40000010000 */
[----:B------:R-:W-:Y:S04]  /*2490*/  STL.64 [R1+0x588], R150 ;  /* 0x0005889601007387 */ /* 0x000fe80000100a00 */
        /* <DEDUP_REMOVED lines=20> */
[----:B------:R1:W-:Y:S04]  /*25e0*/  STL.64 [R1+0x4e0], R108 ;  /* 0x0004e06c01007387 */ /* 0x0003e80000100a00 */
[----:B-1----:R-:W2:Y:S04]  /*25f0*/  LDL.LU R108, [R1] ;  /* 0x00000000016c7983 */ /* 0x002ea80000300800 */
[----:B------:R-:W2:Y:S04]  /*2600*/  LDL.LU R109, [R1+0x4] ;  /* 0x00000400016d7983 */ /* 0x000ea80000300800 */
        /* <DEDUP_REMOVED lines=22> */
[----:B------:R-:W2:Y:S01]  /*2770*/  LDL.LU R132, [R1+0x60] ;  /* 0x0000600001847983 */ /* 0x000ea20000300800 */
        /* <DEDUP_REMOVED lines=29> */
[----:B------:R-:W-:Y:S01]  /*2950*/  UIADD3 UR8, UR6, 0x2, URZ ;  /* 0x0000000206087890 */ /* 0x000fe2000fffe03f */
[----:B------:R-:W-:Y:S01]  /*2960*/  IMAD.MOV.U32 R163, RZ, RZ, R213 ;  /* 0x000000ffffa37224 */ /* 0x000fe200078e00d5 */
[----:B------:R-:W-:Y:S01]  /*2970*/  MOV R213, R23 ;  /* 0x0000001700d57202 */ /* 0x000fe20000000f00 */
[----:B------:R-:W-:Y:S01]  /*2980*/  IMAD.MOV.U32 R214, RZ, RZ, R22 ;  /* 0x000000ffffd67224 */ /* 0x000fe200078e0016 */
[----:B------:R-:W-:Y:S01]  /*2990*/  UIADD3 UR10, UR7, 0x2, URZ ;  /* 0x00000002070a7890 */ /* 0x000fe2000fffe03f */
[----:B------:R-:W-:Y:S01]  /*29a0*/  IMAD.MOV.U32 R215, RZ, RZ, R21 ;  /* 0x000000ffffd77224 */ /* 0x000fe200078e0015 */
[----:B------:R-:W-:Y:S01]  /*29b0*/  UMOV UR9, 0x40000040 ;  /* 0x4000004000097882 */ /* 0x000fe20000000000 */
[----:B------:R-:W-:Y:S01]  /*29c0*/  IMAD.MOV.U32 R217, RZ, RZ, R19 ;  /* 0x000000ffffd97224 */ /* 0x000fe200078e0013 */
[----:B------:R-:W-:Y:S01]  /*29d0*/  UMOV UR11, 0x40000040 ;  /* 0x40000040000b7882 */ /* 0x000fe20000000000 */
        /* <DEDUP_REMOVED lines=11> */
[----:B------:R-:W-:-:S06]  /*2a90*/  IMAD.MOV.U32 R235, RZ, RZ, R0 ;  /* 0x000000ffffeb7224 */ /* 0x000fcc00078e0000 */
[----:B--2---:R-:W-:-:S06]  /*2aa0*/  WARPGROUP.ARRIVE ;  /* 0x00000000000079c5 */ /* 0x004fcc0000000000 */
[----:B------:R-:W-:Y:S03]  /*2ab0*/  HGMMA.64x256x16.F32.BF16 R108, gdesc[UR8], R108, gsb0 ;  /* 0x03e00000086c79f0 */ /* 0x000fe6000800186c */
[----:B------:R-:W-:Y:S02]  /*2ac0*/  WARPGROUP.DEPBAR.LE gsb0, 0x0 ;  /* 0x00008000000079c5 */ /* 0x000fe40000010000 */
[----:B------:R-:W-:Y:S04]  /*2ad0*/  STL.64 [R1], R108 ;  /* 0x0000006c01007387 */ /* 0x000fe80000100a00 */
        /* <DEDUP_REMOVED lines=63> */
[----:B-1----:R-:W2:Y:S04]  /*2ed0*/  LDL.LU R163, [R1+0x59c] ;  /* 0x00059c0001a37983 */ /* 0x002ea80000300800 */
[----:B------:R-:W3:Y:S04]  /*2ee0*/  LDL.LU R160, [R1+0x598] ;  /* 0x0005980001a07983 */ /* 0x000ee80000300800 */
[----:B------:R-:W4:Y:S04]  /*2ef0*/  LDL.LU.64 R156, [R1+0x590] ;  /* 0x00059000019c7983 */ /* 0x000f280000300a00 */
[----:B------:R-:W2:Y:S04]  /*2f00*/  LDL.LU.64 R150, [R1+0x588] ;  /* 0x0005880001967983 */ /* 0x000ea80000300a00 */
        /* <DEDUP_REMOVED lines=20> */
[----:B------:R-:W2:Y:S01]  /*3050*/  LDL.LU.64 R108, [R1+0x4e0] ;  /* 0x0004e000016c7983 */ /* 0x000ea20000300a00 */
[----:B------:R-:W-:Y:S01]  /*3060*/  UIADD3 UR8, UR6, 0x402, URZ ;  /* 0x0000040206087890 */ /* 0x000fe2000fffe03f */
[----:B------:R-:W-:Y:S01]  /*3070*/  UMOV UR9, 0x40000040 ;  /* 0x4000004000097882 */ /* 0x000fe20000000000 */
[----:B--2---:R-:W-:-:S07]  /*3080*/  WARPGROUP.ARRIVE ;  /* 0x00000000000079c5 */ /* 0x004fce0000000000 */
[----:B------:R-:W-:Y:S03]  /*3090*/  HGMMA.64x256x16.F32.BF16 R24, gdesc[UR8], R24, gsb0 ;  /* 0x03e00000081879f0 */ /* 0x000fe60008001818 */
        /* <DEDUP_REMOVED lines=65> */
[----:B-1----:R-:W2:Y:S04]  /*34b0*/  LDL.LU.64 R24, [R1] ;  /* 0x0000000001187983 */ /* 0x002ea80000300a00 */
        /* <DEDUP_REMOVED lines=63> */
[----:B------:R-:W-:-:S02]  /*38b0*/  UIADD3 UR8, UR6, 0x4, URZ ;  /* 0x0000000406087890 */ /* 0x000fc4000fffe03f */
[----:B------:R-:W-:Y:S01]  /*38c0*/  UIADD3 UR10, UR7, 0x4, URZ ;  /* 0x00000004070a7890 */ /* 0x000fe2000fffe03f */
[----:B------:R-:W-:Y:S01]  /*38d0*/  UMOV UR9, 0x40000040 ;  /* 0x4000004000097882 */ /* 0x000fe20000000000 */
[----:B------:R-:W-:Y:S01]  /*38e0*/  UMOV UR11, 0x40000040 ;  /* 0x40000040000b7882 */ /* 0x000fe20000000000 */
[----:B--2---:R-:W-:-:S06]  /*38f0*/  WARPGROUP.ARRIVE ;  /* 0x00000000000079c5 */ /* 0x004fcc0000000000 */
[----:B------:R-:W-:Y:S03]  /*3900*/  HGMMA.64x256x16.F32.BF16 R24, gdesc[UR8], R24, gsb0 ;  /* 0x03e00000081879f0 */ /* 0x000fe60008001818 */
[----:B------:R-:W-:Y:S02]  /*3910*/  WARPGROUP.DEPBAR.LE gsb0, 0x0 ;  /* 0x00008000000079c5 */ /* 0x000fe40000010000 */
[----:B------:R-:W-:Y:S01]  /*3920*/  STL.64 [R1], R24 ;  /* 0x0000001801007387 */ /* 0x000fe20000100a00 */
        /* <DEDUP_REMOVED lines=47> */
[----:B------:R1:W-:Y:S01]  /*3c20*/  STL [R1+0x60], R48 ;  /* 0x0000603001007387 */ /* 0x0003e20000100800 */
[----:B------:R-:W-:Y:S01]  /*3c30*/  IMAD.MOV.U32 R198, RZ, RZ, R114 ;  /* 0x000000ffffc67224 */ /* 0x000fe200078e0072 */
[----:B------:R-:W-:Y:S01]  /*3c40*/  MOV R197, R113 ;  /* 0x0000007100c57202 */ /* 0x000fe20000000f00 */
[----:B------:R-:W-:Y:S01]  /*3c50*/  IMAD.MOV.U32 R199, RZ, RZ, R115 ;  /* 0x000000ffffc77224 */ /* 0x000fe200078e0073 */
[----:B------:R-:W2:Y:S01]  /*3c60*/  LDL.LU.64 R150, [R1+0x4d8] ;  /* 0x0004d80001967983 */ /* 0x000ea20000300a00 */
        /* <DEDUP_REMOVED lines=84> */
[----:B------:R-:W-:-:S03]  /*41b0*/  IMAD.MOV.U32 R22, RZ, RZ, R49 ;  /* 0x000000ffff167224 */ /* 0x000fc600078e0031 */
        /* <DEDUP_REMOVED lines=29> */
[----:B-1----:R-:W2:Y:S04]  /*4390*/  LDL.LU.64 R48, [R1+0x340] ;  /* 0x0003400001307983 */ /* 0x002ea80000300a00 */
        /* <DEDUP_REMOVED lines=13> */
[----:B------:R-:W-:-:S02]  /*4470*/  UMOV UR9, 0x40000040 ;  /* 0x4000004000097882 */ /* 0x000fc40000000000 */
[----:B------:R-:W-:Y:S04]  /*4480*/  STL [R1+0x2c4], R163 ;  /* 0x0002c4a301007387 */ /* 0x000fe80000100800 */
[----:B---3--:R-:W-:Y:S04]  /*4490*/  STL [R1+0x2c0], R160 ;  /* 0x0002c0a001007387 */ /* 0x008fe80000100800 */
[----:B----4-:R-:W-:Y:S01]  /*44a0*/  STL.64 [R1+0x2b8], R156 ;  /* 0x0002b89c01007387 */ /* 0x010fe20000100a00 */
[----:B--2---:R-:W-:-:S06]  /*44b0*/  WARPGROUP.ARRIVE ;  /* 0x00000000000079c5 */ /* 0x004fcc0000000000 */
        /* <DEDUP_REMOVED lines=80> */
[----:B------:R-:W-:Y:S01]  /*49c0*/  UIADD3 UR10, UR7, 0x6, URZ ;  /* 0x00000006070a7890 */ /* 0x000fe2000fffe03f */
[----:B------:R-:W-:Y:S01]  /*49d0*/  IMAD.MOV.U32 R220, RZ, RZ, R20 ;  /* 0x000000ffffdc7224 */ /* 0x000fe200078e0014 */
[----:B------:R-:W-:Y:S01]  /*49e0*/  UMOV UR9, 0x40000040 ;  /* 0x4000004000097882 */ /* 0x000fe20000000000 */
[----:B------:R-:W-:Y:S01]  /*49f0*/  IMAD.MOV.U32 R221, RZ, RZ, R19 ;  /* 0x000000ffffdd7224 */ /* 0x000fe200078e0013 */
[----:B------:R-:W-:Y:S01]  /*4a00*/  UMOV UR11, 0x40000040 ;  /* 0x40000040000b7882 */ /* 0x000fe20000000000 */
[----:B------:R-:W-:Y:S01]  /*4a10*/  IMAD.MOV.U32 R223, RZ, RZ, R15 ;  /* 0x000000ffffdf7224 */ /* 0x000fe200078e000f */
[----:B------:R1:W5:Y:S01]  /*4a20*/  LDL.LU R22, [R1+0x2d8] ;  /* 0x0002d80001167983 */ /* 0x0003620000300800 */
[----:B------:R-:W-:-:S02]  /*4a30*/  IMAD.MOV.U32 R224, RZ, RZ, R14 ;  /* 0x000000ffffe07224 */ /* 0x000fc400078e000e */
[----:B------:R-:W-:Y:S01]  /*4a40*/  IMAD.MOV.U32 R226, RZ, RZ, R12 ;  /* 0x000000ffffe27224 */ /* 0x000fe200078e000c */
[----:B------:R1:W5:Y:S01]  /*4a50*/  LDL.LU R17, [R1+0x2d4] ;  /* 0x0002d40001117983 */ /* 0x0003620000300800 */
[----:B------:R-:W-:Y:S02]  /*4a60*/  IMAD.MOV.U32 R227, RZ, RZ, R11 ;  /* 0x000000ffffe37224 */ /* 0x000fe400078e000b */
[----:B------:R-:W-:Y:S01]  /*4a70*/  IMAD.MOV.U32 R229, RZ, RZ, R9 ;  /* 0x000000ffffe57224 */ /* 0x000fe200078e0009 */
[----:B------:R1:W5:Y:S01]  /*4a80*/  LDL.LU R16, [R1+0x2d0] ;  /* 0x0002d00001107983 */ /* 0x0003620000300800 */
[----:B------:R-:W-:Y:S02]  /*4a90*/  IMAD.MOV.U32 R230, RZ, RZ, R8 ;  /* 0x000000ffffe67224 */ /* 0x000fe400078e0008 */
[----:B------:R-:W-:Y:S01]  /*4aa0*/  IMAD.MOV.U32 R232, RZ, RZ, R6 ;  /* 0x000000ffffe87224 */ /* 0x000fe200078e0006 */
[----:B------:R1:W5:Y:S01]  /*4ab0*/  LDL.LU R2, [R1+0x2cc] ;  /* 0x0002cc0001027983 */ /* 0x0003620000300800 */
[----:B------:R-:W-:-:S02]  /*4ac0*/  IMAD.MOV.U32 R233, RZ, RZ, R5 ;  /* 0x000000ffffe97224 */ /* 0x000fc400078e0005 */
[----:B------:R-:W-:Y:S01]  /*4ad0*/  IMAD.MOV.U32 R235, RZ, RZ, R3 ;  /* 0x000000ffffeb7224 */ /* 0x000fe200078e0003 */
[----:B------:R1:W5:Y:S05]  /*4ae0*/  LDL.LU R0, [R1+0x2c8] ;  /* 0x0002c80001007983 */ /* 0x00036a0000300800 */
        /* <DEDUP_REMOVED lines=67> */
[----:B--2---:R1:W5:Y:S04]  /*4f20*/  LDL.LU R163, [R1+0x2c4] ;  /* 0x0002c40001a37983 */ /* 0x0043680000300800 */
[----:B------:R1:W5:Y:S04]  /*4f30*/  LDL.LU R160, [R1+0x2c0] ;  /* 0x0002c00001a07983 */ /* 0x0003680000300800 */
[----:B------:R1:W5:Y:S04]  /*4f40*/  LDL.LU.64 R156, [R1+0x2b8] ;  /* 0x0002b800019c7983 */ /* 0x0003680000300a00 */
        /* <DEDUP_REMOVED lines=27> */
[----:B-1----:R-:W-:Y:S05]  /*5100*/  @!P1 BRA `(.L_x_28) ;  /* 0x0000004000ec9947 */ /* 0x002fea0003800000 */
[----:B------:R-:W-:Y:S01]  /*5110*/  UIADD3 UR7, UR42, 0x1, URZ ;  /* 0x000000012a077890 */ /* 0x000fe2000fffe03f */
[----:B-----5:R-:W-:Y:S01]  /*5120*/  R2UR UR6, R0 ;  /* 0x00000000000672ca */ /* 0x020fe200000e0000 */
[----:B------:R-:W-:Y:S02]  /*5130*/  UMOV UR13, UR42 ;  /* 0x0000002a000d7c82 */ /* 0x000fe40008000000 */
[----:B------:R-:W-:-:S04]  /*5140*/  UISETP.NE.AND UP0, UPT, UR7, 0x3, UPT ;  /* 0x000000030700788c */ /* 0x000fc8000bf05270 */
[----:B------:R-:W-:Y:S02]  /*5150*/  USEL UR12, URZ, 0x1, UP0 ;  /* 0x000000013f0c7887 */ /* 0x000fe40008000000 */
[----:B------:R-:W-:Y:S02]  /*5160*/  USEL UR7, UR7, URZ, UP0 ;  /* 0x0000003f07077287 */ /* 0x000fe40008000000 */
[----:B------:R-:W-:-:S12]  /*5170*/  ULOP3.LUT UR12, UR41, UR12, URZ, 0x3c, !UPT ;  /* 0x0000000c290c7292 */ /* 0x000fd8000f8e3c3f */
.L_x_35:
[----:B------:R-:W-:Y:S05]  /*5180*/  @!P0 BRA `(.L_x_29) ;  /* 0x0000000000048947 */ /* 0x000fea0003800000 */
[----:B------:R-:W-:Y:S01]  /*5190*/  BPT.TRAP 0x1 ;  /* 0x000000040000795c */ /* 0x000fe20000300000 */
.L_x_29:
[----:B------:R-:W-:Y:S01]  /*51a0*/  ULEA UR8, UR7, UR46, 0x3 ;  /* 0x0000002e07087291 */ /* 0x000fe2000f8e183f */
[----:B------:R-:W-:-:S05]  /*51b0*/  IMAD.U32 R0, RZ, RZ, UR12 ;  /* 0x0000000cff007e24 */ /* 0x000fca000f8e00ff */
[----:B------:R-:W-:-:S04]  /*51c0*/  SHF.L.U32 R0, R0, 0x1f, RZ ;  /* 0x0000001f00007819 */ /* 0x000fc800000006ff */
[----:B------:R1:W2:Y:S01]  /*51d0*/  SYNCS.PHASECHK.TRANS64.TRYWAIT P1, [UR8], R0 ;  /* 0x00000000ff0075a7 */ /* 0x0002a20008020148 */
[----:B------:R-:W-:Y:S05]  /*51e0*/  @!P0 BRA `(.L_x_30) ;  /* 0x0000000000048947 */ /* 0x000fea0003800000 */
[----:B------:R-:W-:Y:S01]  /*51f0*/  BPT.TRAP 0x1 ;  /* 0x000000040000795c */ /* 0x000fe20000300000 */
.L_x_30:
[----:B--2---:R-:W-:Y:S05]  /*5200*/  @P1 BRA `(.L_x_31) ;  /* 0x0000000000081947 */ /* 0x004fea0003800000 */
[----:B------:R-:W2:Y:S02]  /*5210*/  SYNCS.PHASECHK.TRANS64.TRYWAIT P1, [UR8], R0 ;  /* 0x00000000ff0075a7 */ /* 0x000ea40008020148 */
[----:B--2---:R-:W-:Y:S05]  /*5220*/  @!P1 BRA `(.L_x_32) ;  /* 0x0000010c00889947 */ /* 0x004fea0003800000 */
.L_x_31:
        /* <DEDUP_REMOVED lines=64> */
[----:B---3--:R-:W3:Y:S04]  /*5630*/  LDL.LU.64 R24, [R1] ;  /* 0x0000000001187983 */ /* 0x008ee80000300a00 */
[----:B------:R-:W3:Y:S04]  /*5640*/  LDL.LU.64 R26, [R1+0x8] ;  /* 0x00000800011a7983 */ /* 0x000ee80000300a00 */
        /* <DEDUP_REMOVED lines=61> */
[----:B------:R-:W3:Y:S01]  /*5a20*/  LDL.LU.64 R150, [R1+0x1f8] ;  /* 0x0001f80001967983 */ /* 0x000ee20000300a00 */
[----:B------:R-:W-:-:S02]  /*5a30*/  ULEA UR14, UR7, UR4, 0xb ;  /* 0x00000004070e7291 */ /* 0x000fc4000f8e583f */
[----:B------:R-:W-:Y:S01]  /*5a40*/  ULEA UR15, UR7, UR5, 0xb ;  /* 0x00000005070f7291 */ /* 0x000fe2000f8e583f */
[----:B------:R-:W-:Y:S01]  /*5a50*/  STL [R1+0x2d4], R22 ;  /* 0x0002d41601007387 */ /* 0x000fe20000100800 */
[----:B------:R-:W-:Y:S01]  /*5a60*/  UMOV UR9, 0x40000040 ;  /* 0x4000004000097882 */ /* 0x000fe20000000000 */
[----:B------:R-:W-:Y:S02]  /*5a70*/  UMOV UR11, 0x40000040 ;  /* 0x40000040000b7882 */ /* 0x000fe40000000000 */
[----:B------:R-:W-:Y:S01]  /*5a80*/  UMOV UR8, UR14 ;  /* 0x0000000e00087c82 */ /* 0x000fe20008000000 */
[----:B------:R-:W-:Y:S01]  /*5a90*/  STL [R1+0x2d0], R17 ;  /* 0x0002d01101007387 */ /* 0x000fe20000100800 */
[----:B------:R-:W-:-:S03]  /*5aa0*/  UMOV UR10, UR15 ;  /* 0x0000000f000a7c82 */ /* 0x000fc60008000000 */
[----:B------:R-:W-:Y:S04]  /*5ab0*/  STL [R1+0x2cc], R16 ;  /* 0x0002cc1001007387 */ /* 0x000fe80000100800 */
[----:B------:R4:W-:Y:S01]  /*5ac0*/  STL [R1+0x2c8], R2 ;  /* 0x0002c80201007387 */ /* 0x0009e20000100800 */
[----:B---3--:R-:W-:-:S06]  /*5ad0*/  WARPGROUP.ARRIVE ;  /* 0x00000000000079c5 */ /* 0x008fcc0000000000 */
[----:B------:R-:W-:Y:S03]  /*5ae0*/  HGMMA.64x256x16.F32.BF16 R24, gdesc[UR8], R24, gsb0 ;  /* 0x03e00000081879f0 */ /* 0x000fe60008001818 */
[----:B------:R-:W-:Y:S02]  /*5af0*/  WARPGROUP.DEPBAR.LE gsb0, 0x0 ;  /* 0x00008000000079c5 */ /* 0x000fe40000010000 */
[----:B------:R-:W-:Y:S01]  /*5b00*/  STL.64 [R1], R24 ;  /* 0x0000001801007387 */ /* 0x000fe20000100a00 */
[----:B----4-:R-:W-:Y:S01]  /*5b10*/  IMAD.MOV.U32 R2, RZ, RZ, R150 ;  /* 0x000000ffff027224 */ /* 0x010fe200078e0096 */
[----:B-12---:R-:W-:Y:S01]  /*5b20*/  MOV R0, R151 ;  /* 0x0000009700007202 */ /* 0x006fe20000000f00 */
[----:B------:R-:W-:Y:S01]  /*5b30*/  IMAD.MOV.U32 R3, RZ, RZ, R149 ;  /* 0x000000ffff037224 */ /* 0x000fe200078e0095 */
[----:B------:R-:W-:Y:S01]  /*5b40*/  STL.64 [R1+0x8], R26 ;  /* 0x0000081a01007387 */ /* 0x000fe20000100a00 */
        /* <DEDUP_REMOVED lines=178> */
[----:B------:R-:W-:Y:S04]  /*6670*/  STL [R1+0x590], R160 ;  /* 0x000590a001007387 */ /* 0x000fe80000100800 */
[----:B------:R-:W-:Y:S01]  /*6680*/  STL.64 [R1+0x588], R156 ;  /* 0x0005889c01007387 */ /* 0x000fe20000100a00 */
        /* <DEDUP_REMOVED lines=78> */
[----:B------:R-:W-:-:S02]  /*6b70*/  IMAD.MOV.U32 R160, RZ, RZ, R214 ;  /* 0x000000ffffa07224 */ /* 0x000fc400078e00d6 */
[----:B------:R-:W-:Y:S01]  /*6b80*/  IMAD.MOV.U32 R163, RZ, RZ, R213 ;  /* 0x000000ffffa37224 */ /* 0x000fe200078e00d5 */
[----:B------:R-:W-:Y:S01]  /*6b90*/  MOV R213, R23 ;  /* 0x0000001700d57202 */ /* 0x000fe20000000f00 */
        /* <DEDUP_REMOVED lines=14> */
[----:B------:R-:W-:Y:S01]  /*6c80*/  IMAD.MOV.U32 R235, RZ, RZ, R0 ;  /* 0x000000ffffeb7224 */ /* 0x000fe200078e0000 */
[----:B------:R-:W-:Y:S02]  /*6c90*/  UIADD3 UR8, UR14, 0x2, URZ ;  /* 0x000000020e087890 */ /* 0x000fe4000fffe03f */
[----:B------:R-:W-:Y:S01]  /*6ca0*/  UIADD3 UR10, UR15, 0x2, URZ ;  /* 0x000000020f0a7890 */ /* 0x000fe2000fffe03f */
[----:B------:R-:W-:Y:S01]  /*6cb0*/  UMOV UR9, 0x40000040 ;  /* 0x4000004000097882 */ /* 0x000fe20000000000 */
[----:B------:R-:W-:Y:S01]  /*6cc0*/  UMOV UR11, 0x40000040 ;  /* 0x40000040000b7882 */ /* 0x000fe20000000000 */
        /* <DEDUP_REMOVED lines=240> */
[----:B------:R-:W-:Y:S01]  /*7bd0*/  STL.64 [R1+0x40], R40 ;  /* 0x0000402801007387 */ /* 0x000fe20000100a00 */
[----:B------:R-:W-:-:S03]  /*7be0*/  IMAD.MOV.U32 R3, RZ, RZ, R150 ;  /* 0x000000ffff037224 */ /* 0x000fc600078e0096 */
[----:B------:R-:W-:Y:S01]  /*7bf0*/  STL.64 [R1+0x48], R42 ;  /* 0x0000482a01007387 */ /* 0x000fe20000100a00 */
[----:B------:R-:W-:-:S03]  /*7c00*/  MOV R0, R151 ;  /* 0x0000009700007202 */ /* 0x000fc60000000f00 */
[----:B------:R-:W-:Y:S01]  /*7c10*/  STL.64 [R1+0x50], R44 ;  /* 0x0000502c01007387 */ /* 0x000fe20000100a00 */
[----:B------:R-:W-:Y:S01]  /*7c20*/  IMAD.MOV.U32 R5, RZ, RZ, R148 ;  /* 0x000000ffff057224 */ /* 0x000fe200078e0094 */
[----:B------:R-:W-:Y:S02]  /*7c30*/  MOV R4, R149 ;  /* 0x0000009500047202 */ /* 0x000fe40000000f00 */
[----:B------:R-:W-:Y:S01]  /*7c40*/  STL.64 [R1+0x58], R46 ;  /* 0x0000582e01007387 */ /* 0x000fe20000100a00 */
[----:B------:R-:W-:Y:S01]  /*7c50*/  IMAD.MOV.U32 R7, RZ, RZ, R146 ;  /* 0x000000ffff077224 */ /* 0x000fe200078e0092 */
[----:B------:R-:W-:Y:S02]  /*7c60*/  MOV R6, R147 ;  /* 0x0000009300067202 */ /* 0x000fe40000000f00 */
[----:B------:R1:W-:Y:S01]  /*7c70*/  STL [R1+0x60], R48 ;  /* 0x0000603001007387 */ /* 0x0003e20000100800 */
[----:B------:R-:W-:Y:S01]  /*7c80*/  IMAD.MOV.U32 R9, RZ, RZ, R144 ;  /* 0x000000ffff097224 */ /* 0x000fe200078e0090 */
[----:B------:R-:W-:-:S02]  /*7c90*/  MOV R8, R145 ;  /* 0x0000009100087202 */ /* 0x000fc40000000f00 */
[----:B------:R-:W2:Y:S01]  /*7ca0*/  LDL.LU.64 R150, [R1+0x4d0] ;  /* 0x0004d00001967983 */ /* 0x000ea20000300a00 */
[----:B------:R-:W-:Y:S01]  /*7cb0*/  IMAD.MOV.U32 R11, RZ, RZ, R142 ;  /* 0x000000ffff0b7224 */ /* 0x000fe200078e008e */
[----:B------:R-:W-:Y:S02]  /*7cc0*/  MOV R10, R143 ;  /* 0x0000008f000a7202 */ /* 0x000fe40000000f00 */
[----:B------:R-:W2:Y:S01]  /*7cd0*/  LDL.LU.64 R148, [R1+0x4c8] ;  /* 0x0004c80001947983 */ /* 0x000ea20000300a00 */
[----:B------:R-:W-:Y:S01]  /*7ce0*/  IMAD.MOV.U32 R13, RZ, RZ, R140 ;  /* 0x000000ffff0d7224 */ /* 0x000fe200078e008c */
[----:B------:R-:W-:Y:S02]  /*7cf0*/  MOV R12, R141 ;  /* 0x0000008d000c7202 */ /* 0x000fe40000000f00 */
[----:B------:R-:W2:Y:S01]  /*7d00*/  LDL.LU.64 R146, [R1+0x4c0] ;  /* 0x0004c00001927983 */ /* 0x000ea20000300a00 */
        /* <DEDUP_REMOVED lines=123> */
[----:B------:R-:W-:Y:S01]  /*84c0*/  MOV R232, R56 ;  /* 0x0000003800e87202 */ /* 0x000fe20000000f00 */
[----:B------:R-:W-:Y:S02]  /*84d0*/  IMAD.MOV.U32 R231, RZ, RZ, R57 ;  /* 0x000000ffffe77224 */ /* 0x000fe400078e0039 */
[----:B------:R-:W2:Y:S01]  /*84e0*/  LDL.LU.64 R62, [R1+0x370] ;  /* 0x00037000013e7983 */ /* 0x000ea20000300a00 */
[----:B------:R-:W-:-:S03]  /*84f0*/  IMAD.MOV.U32 R234, RZ, RZ, R54 ;  /* 0x000000ffffea7224 */ /* 0x000fc600078e0036 */
[----:B------:R-:W2:Y:S01]  /*8500*/  LDL.LU.64 R60, [R1+0x368] ;  /* 0x00036800013c7983 */ /* 0x000ea20000300a00 */
[----:B------:R-:W-:Y:S01]  /*8510*/  IMAD.MOV.U32 R233, RZ, RZ, R55 ;  /* 0x000000ffffe97224 */ /* 0x000fe200078e0037 */
[----:B------:R-:W-:Y:S02]  /*8520*/  MOV R235, R53 ;  /* 0x0000003500eb7202 */ /* 0x000fe40000000f00 */
[----:B------:R-:W2:Y:S01]  /*8530*/  LDL.LU.64 R58, [R1+0x360] ;  /* 0x00036000013a7983 */ /* 0x000ea20000300a00 */
[----:B------:R-:W-:Y:S01]  /*8540*/  IMAD.MOV.U32 R2, RZ, RZ, R52 ;  /* 0x000000ffff027224 */ /* 0x000fe200078e0034 */
[----:B------:R-:W-:Y:S02]  /*8550*/  MOV R17, R50 ;  /* 0x0000003200117202 */ /* 0x000fe40000000f00 */
[----:B------:R-:W2:Y:S01]  /*8560*/  LDL.LU.64 R56, [R1+0x358] ;  /* 0x0003580001387983 */ /* 0x000ea20000300a00 */
[----:B------:R-:W-:-:S03]  /*8570*/  IMAD.MOV.U32 R16, RZ, RZ, R51 ;  /* 0x000000ffff107224 */ /* 0x000fc600078e0033 */
[----:B------:R-:W2:Y:S01]  /*8580*/  LDL.LU.64 R54, [R1+0x350] ;  /* 0x0003500001367983 */ /* 0x000ea20000300a00 */
[----:B------:R-:W-:-:S03]  /*8590*/  IMAD.MOV.U32 R22, RZ, RZ, R49 ;  /* 0x000000ffff167224 */ /* 0x000fc600078e0031 */
        /* <DEDUP_REMOVED lines=112> */
[----:B------:R-:W-:Y:S01]  /*8ca0*/  UIADD3 UR8, UR14, 0x6, URZ ;  /* 0x000000060e087890 */ /* 0x000fe2000fffe03f */
[----:B------:R1:W5:Y:S01]  /*8cb0*/  LDL.LU R22, [R1+0x2d4] ;  /* 0x0002d40001167983 */ /* 0x0003620000300800 */
[----:B------:R-:W-:Y:S01]  /*8cc0*/  UIADD3 UR10, UR15, 0x6, URZ ;  /* 0x000000060f0a7890 */ /* 0x000fe2000fffe03f */
[----:B------:R-:W-:Y:S01]  /*8cd0*/  UMOV UR9, 0x40000040 ;  /* 0x4000004000097882 */ /* 0x000fe20000000000 */
[----:B------:R-:W-:Y:S01]  /*8ce0*/  UMOV UR11, 0x40000040 ;  /* 0x40000040000b7882 */ /* 0x000fe20000000000 */
[----:B------:R1:W5:Y:S04]  /*8cf0*/  LDL.LU R17, [R1+0x2d0] ;  /* 0x0002d00001117983 */ /* 0x0003680000300800 */
[----:B------:R1:W5:Y:S04]  /*8d00*/  LDL.LU R16, [R1+0x2cc] ;  /* 0x0002cc0001107983 */ /* 0x0003680000300800 */
[----:B------:R1:W5:Y:S01]  /*8d10*/  LDL.LU R2, [R1+0x2c8] ;  /* 0x0002c80001027983 */ /* 0x0003620000300800 */
        /* <DEDUP_REMOVED lines=98> */
[----:B------:R-:W-:Y:S01]  /*9340*/  BPT.TRAP 0x1 ;  /* 0x000000040000795c */ /* 0x000fe20000300000 */
.L_x_33:
[----:B-----5:R-:W-:Y:S01]  /*9350*/  ISETP.NE.AND P1, PT, R156, RZ, PT ;  /* 0x000000ff9c00720c */ /* 0x020fe20003f25270 */
[----:B------:R-:W-:Y:S01]  /*9360*/  IMAD.U32 R0, RZ, RZ, UR13 ;  /* 0x0000000dff007e24 */ /* 0x000fe2000f8e00ff */
[----:B------:R-:W-:-:S11]  /*9370*/  UISETP.GT.U32.AND UP0, UPT, UR37, 0x1, UPT ;  /* 0x000000012500788c */ /* 0x000fd6000bf04070 */
[----:B------:R-:W-:-:S04]  /*9380*/  @P1 LEA R0, R0, UR46, 0x3 ;  /* 0x0000002e00001c11 */ /* 0x000fc8000f8e18ff */
[----:B------:R-:W-:-:S04]  /*9390*/  @P1 IADD3 R0, R0, 0x18, RZ ;  /* 0x0000001800001810 */ /* 0x000fc80007ffe0ff */
[----:B------:R-:W-:-:S04]  /*93a0*/  @P1 PRMT R0, R157, 0x654, R0 ;  /* 0x000006549d001816 */ /* 0x000fc80000000000 */
[----:B------:R1:W-:Y:S01]  /*93b0*/  @P1 SYNCS.ARRIVE.TRANS64.RED.A1T0 RZ, [R0+URZ], RZ ;  /* 0x000000ff00ff19a7 */ /* 0x0003e2000810043f */
[----:B------:R-:W-:-:S13]  /*93c0*/  PLOP3.LUT P1, PT, PT, PT, UP0, 0x80, 0x0 ;  /* 0x000000000000781c */ /* 0x000fda0003f2f008 */
[----:B-1----:R-:W-:Y:S05]  /*93d0*/  @P1 BRA `(.L_x_34) ;  /* 0x0000000000041947 */ /* 0x002fea0003800000 */
[----:B------:R-:W-:Y:S01]  /*93e0*/  BPT.TRAP 0x1 ;  /* 0x000000040000795c */ /* 0x000fe20000300000 */
.L_x_34:
[----:B------:R-:W-:Y:S02]  /*93f0*/  UISETP.GT.AND UP2, UPT, UR6, 0x1, UPT ;  /* 0x000000010600788c */ /* 0x000fe4000bf44270 */
[----:B------:R-:W-:Y:S02]  /*9400*/  UIADD3 UR7, UR7, 0x1, URZ ;  /* 0x0000000107077890 */ /* 0x000fe4000fffe03f */
[----:B------:R-:W-:Y:S02]  /*9410*/  UIADD3 UR13, UR13, 0x1, URZ ;  /* 0x000000010d0d7890 */ /* 0x000fe4000fffe03f */
[----:B------:R-:W-:Y:S01]  /*9420*/  PLOP3.LUT P1, PT, PT, PT, UP2, 0x80, 0x0 ;  /* 0x000000000000781c */ /* 0x000fe20003f2f028 */
[----:B------:R-:W-:Y:S02]  /*9430*/  UISETP.NE.AND UP0, UPT, UR7, 0x3, UPT ;  /* 0x000000030700788c */ /* 0x000fe4000bf05270 */
[----:B------:R-:W-:Y:S02]  /*9440*/  UIADD3 UR8, UR6, -0x1, URZ ;  /* 0xffffffff06087890 */ /* 0x000fe4000fffe03f */
[----:B------:R-:W-:-:S02]  /*9450*/  USEL UR6, URZ, 0x1, UP0 ;  /* 0x000000013f067887 */ /* 0x000fc40008000000 */
[----:B------:R-:W-:Y:S02]  /*9460*/  UISETP.NE.AND UP1, UPT, UR13, 0x3, UPT ;  /* 0x000000030d00788c */ /* 0x000fe4000bf25270 */
[----:B------:R-:W-:Y:S02]  /*9470*/  ULOP3.LUT UR12, UR12, UR6, URZ, 0x3c, !UPT ;  /* 0x000000060c0c7292 */ /* 0x000fe4000f8e3c3f */
[----:B------:R-:W-:Y:S02]  /*9480*/  USEL UR7, UR7, URZ, UP0 ;  /* 0x0000003f07077287 */ /* 0x000fe40008000000 */
[----:B------:R-:W-:Y:S01]  /*9490*/  USEL UR13, UR13, URZ, UP1 ;  /* 0x0000003f0d0d7287 */ /* 0x000fe20008800000 */
[----:B------:R-:W-:Y:S01]  /*94a0*/  UMOV UR6, UR8 ;  /* 0x0000000800067c82 */ /* 0x000fe20008000000 */
[----:B------:R-:W-:Y:S10]  /*94b0*/  @P1 BRA `(.L_x_35) ;  /* 0xffffffbc00301947 */ /* 0x000ff4000383ffff */
.L_x_28:
[----:B-----5:R-:W1:Y:S02]  /*94c0*/  LDC R0, c[0x0][0x28c] ;  /* 0x0000a300ff007b82 */ /* 0x020e640000000800 */
[----:B-1----:R-:W-:-:S13]  /*94d0*/  ISETP.GE.AND P1, PT, R0, 0x1, PT ;  /* 0x000000010000780c */ /* 0x002fda0003f26270 */
[----:B------:R-:W-:Y:S05]  /*94e0*/  @!P1 BRA `(.L_x_36) ;  /* 0x0000000000549947 */ /* 0x000fea0003800000 */
[----:B------:R-:W-:Y:S05]  /*94f0*/  @!P0 BRA `(.L_x_37) ;  /* 0x0000000000048947 */ /* 0x000fea0003800000 */
[----:B------:R-:W-:Y:S01]  /*9500*/  BPT.TRAP 0x1 ;  /* 0x000000040000795c */ /* 0x000fe20000300000 */
.L_x_37:
[----:B------:R-:W-:Y:S01]  /*9510*/  ISETP.NE.AND P0, PT, R156, RZ, PT ;  /* 0x000000ff9c00720c */ /* 0x000fe20003f05270 */
[----:B------:R-:W-:-:S12]  /*9520*/  BSSY B0, `(.L_x_38) ;  /* 0x000000d000007945 */ /* 0x000fd80003800000 */
[----:B------:R-:W-:Y:S05]  /*9530*/  @!P0 BRA `(.L_x_39) ;  /* 0x00000000002c8947 */ /* 0x000fea0003800000 */
[----:B------:R-:W-:-:S04]  /*9540*/  UISETP.LT.AND UP0, UPT, UR44, 0x1, UPT ;  /* 0x000000012c00788c */ /* 0x000fc8000bf01270 */
[----:B------:R-:W-:-:S04]  /*9550*/  USEL UR6, UR44, 0x1, UP0 ;  /* 0x000000012c067887 */ /* 0x000fc80008000000 */
[----:B------:R-:W-:-:S04]  /*9560*/  UIADD3 UR6, UR42, UR44, -UR6 ;  /* 0x0000002c2a067290 */ /* 0x000fc8000fffe806 */
[----:B------:R-:W-:-:S04]  /*9570*/  UIMAD.WIDE.U32 UR4, UR6, -0x55555555, URZ ;  /* 0xaaaaaaab060478a5 */ /* 0x000fc8000f8e003f */
[----:B------:R-:W-:-:S04]  /*9580*/  USHF.R.U32.HI UR4, URZ, 0x1, UR5 ;  /* 0x000000013f047899 */ /* 0x000fc80008011605 */
[----:B------:R-:W-:-:S04]  /*9590*/  UIMAD UR6, UR4, -0x3, UR6 ;  /* 0xfffffffd040678a4 */ /* 0x000fc8000f8e0206 */
[----:B------:R-:W-:-:S04]  /*95a0*/  ULEA UR6, UR6, UR46, 0x3 ;  /* 0x0000002e06067291 */ /* 0x000fc8000f8e183f */
[----:B------:R-:W-:-:S06]  /*95b0*/  UIADD3 UR6, UR6, 0x18, URZ ;  /* 0x0000001806067890 */ /* 0x000fcc000fffe03f */
[----:B------:R-:W-:-:S05]  /*95c0*/  IMAD.U32 R0, RZ, RZ, UR6 ;  /* 0x00000006ff007e24 */ /* 0x000fca000f8e00ff */
[----:B------:R-:W-:-:S04]  /*95d0*/  PRMT R0, R157, 0x654, R0 ;  /* 0x000006549d007816 */ /* 0x000fc80000000000 */
[----:B------:R1:W-:Y:S03]  /*95e0*/  SYNCS.ARRIVE.TRANS64.RED.A1T0 RZ, [R0+URZ], RZ ;  /* 0x000000ff00ff79a7 */ /* 0x0003e6000810043f */
.L_x_39:
[----:B------:R-:W-:Y:S05]  /*95f0*/  BSYNC B0 ;  /* 0x0000000000007941 */ /* 0x000fea0003800000 */
.L_x_38:
[----:B------:R-:W-:-:S06]  /*9600*/  UISETP.GT.U32.AND UP0, UPT, UR37, 0x1, UPT ;  /* 0x000000012500788c */ /* 0x000fcc000bf04070 */
[----:B------:R-:W-:-:S13]  /*9610*/  PLOP3.LUT P0, PT, PT, PT, UP0, 0x80, 0x0 ;  /* 0x000000000000781c */ /* 0x000fda0003f0f008 */
[----:B------:R-:W-:Y:S05]  /*9620*/  @P0 BRA `(.L_x_36) ;  /* 0x0000000000040947 */ /* 0x000fea0003800000 */
[----:B------:R-:W-:Y:S01]  /*9630*/  BPT.TRAP 0x1 ;  /* 0x000000040000795c */ /* 0x000fe20000300000 */
.L_x_36:
[----:B------:R-:W-:Y:S01]  /*9640*/  UIADD3 UR42, UR44, UR42, URZ ;  /* 0x0000002a2c2a7290 */ /* 0x000fe2000fffe03f */
[----:B------:R-:W-:Y:S01]  /*9650*/  R2UR UR50, R2 ;  /* 0x00000000023272ca */ /* 0x000fe200000e0000 */
[----:B------:R-:W-:Y:S02]  /*9660*/  UIADD3 UR7, UR46, 0x200, URZ ;  /* 0x000002002e077890 */ /* 0x000fe4000fffe03f */
[----:B------:R-:W-:Y:S02]  /*9670*/  UISETP.GT.U32.AND UP0, UPT, UR42, 0x2, UPT ;  /* 0x000000022a00788c */ /* 0x000fe4000bf04070 */
[----:B------:R-:W-:Y:S02]  /*9680*/  UISETP.GE.U32.AND UP1, UPT, UR44, 0x3, UPT ;  /* 0x000000032c00788c */ /* 0x000fe4000bf26070 */
[----:B------:R-:W-:Y:S02]  /*9690*/  UISETP.LT.U32.AND UP0, UPT, UR44, 0x3, UP0 ;  /* 0x000000032c00788c */ /* 0x000fe40008701070 */
[----:B------:R-:W-:-:S02]  /*96a0*/  USHF.L.U32 UR49, UR49, 0x8, URZ ;  /* 0x0000000831317899 */ /* 0x000fc4000800063f */
[----:B------:R-:W-:Y:S02]  /*96b0*/  USEL UR6, URZ, 0x1, !UP0 ;  /* 0x000000013f067887 */ /* 0x000fe4000c000000 */
[----:B------:R-:W-:Y:S02]  /*96c0*/  ULOP3.LUT UP0, URZ, UR7, 0x1bf, URZ, 0xc0, !UPT ;  /* 0x000001bf073f7892 */ /* 0x000fe4000f80c03f */
[----:B------:R-:W-:Y:S02]  /*96d0*/  ULOP3.LUT UR41, UR41, UR6, URZ, 0x3c, !UPT ;  /* 0x0000000629297292 */ /* 0x000fe4000f8e3c3f */
[----:B------:R-:W-:Y:S02]  /*96e0*/  @UP1 UIMAD.WIDE.U32 UR4, UR42, -0x55555555, URZ ;  /* 0xaaaaaaab2a0418a5 */ /* 0x000fe4000f8e003f */
[----:B------:R-:W-:Y:S01]  /*96f0*/  PLOP3.LUT P0, PT, PT, PT, UP0, 0x80, 0x0 ;  /* 0x000000000000781c */ /* 0x000fe20003f0f008 */
[----:B------:R-:W-:Y:S02]  /*9700*/  USHF.L.U32 UR50, UR50, 0x8, URZ ;  /* 0x0000000832327899 */ /* 0x000fe4000800063f */
[----:B------:R-:W-:-:S04]  /*9710*/  @UP1 USHF.R.U32.HI UR4, URZ, 0x1, UR5 ;  /* 0x000000013f041899 */ /* 0x000fc80008011605 */
[----:B------:R-:W-:-:S06]  /*9720*/  @UP1 ULOP3.LUT UR41, UR41, 0x1, UR4, 0x78, !UPT ;  /* 0x0000000129291892 */ /* 0x000fcc000f8e7804 */
[----:B------:R-:W-:Y:S06]  /*9730*/  @!P0 BRA `(.L_x_40) ;  /* 0x00000000007c8947 */ /* 0x000fec0003800000 */
[----:B------:R-:W-:Y:S01]  /*9740*/  MOV R18, 0x0 ;  /* 0x0000000000127802 */ /* 0x000fe20000000f00 */
[----:B------:R-:W-:Y:S01]  /*9750*/  ULDC.64 UR4, c[0x4][0x80] ;  /* 0x0100200000047ab9 */ /* 0x000fe20000000a00 */
[----:B------:R-:W-:Y:S01]  /*9760*/  ULDC.64 UR6, c[0x4][0x88] ;  /* 0x0100220000067ab9 */ /* 0x000fe20000000a00 */
[----:B------:R-:W-:Y:S01]  /*9770*/  ULDC.64 UR8, c[0x4][0x10] ;  /* 0x0100040000087ab9 */ /* 0x000fe20000000a00 */
[----:B------:R2:W3:Y:S01]  /*9780*/  LDC.64 R2, c[0x4][R18] ;  /* 0x0100000012027b82 */ /* 0x0004e20000000a00 */
[----:B------:R-:W-:Y:S01]  /*9790*/  MOV R4, UR4 ;  /* 0x0000000400047c02 */ /* 0x000fe20008000f00 */
[----:B------:R-:W-:Y:S01]  /*97a0*/  IMAD.U32 R5, RZ, RZ, UR5 ;  /* 0x00000005ff057e24 */ /* 0x000fe2000f8e00ff */
[----:B------:R-:W-:Y:S01]  /*97b0*/  MOV R6, UR6 ;  /* 0x0000000600067c02 */ /* 0x000fe20008000f00 */
[----:B------:R-:W-:Y:S01]  /*97c0*/  IMAD.U32 R7, RZ, RZ, UR7 ;  /* 0x00000007ff077e24 */ /* 0x000fe2000f8e00ff */
[----:B------:R-:W-:Y:S01]  /*97d0*/  MOV R10, UR8 ;  /* 0x00000008000a7c02 */ /* 0x000fe20008000f00 */
[----:B------:R-:W-:Y:S01]  /*97e0*/  IMAD.U32 R11, RZ, RZ, UR9 ;  /* 0x00000009ff0b7e24 */ /* 0x000fe2000f8e00ff */
[----:B------:R-:W-:Y:S01]  /*97f0*/  MOV R8, 0x70 ;  /* 0x0000007000087802 */ /* 0x000fe20000000f00 */
[----:B------:R-:W-:Y:S01]  /*9800*/  IMAD.MOV.U32 R12, RZ, RZ, 0x1 ;  /* 0x00000001ff0c7424 */ /* 0x000fe200078e00ff */
[----:B--2---:R-:W-:-:S07]  /*9810*/  MOV R13, RZ ;  /* 0x000000ff000d7202 */ /* 0x004fce0000000f00 */
[----:B------:R-:W-:-:S07]  /*9820*/  LEPC R20, `(.L_x_41) ;  /* 0x000000001014794e */ /* 0x000fce0000000000 */
[----:B-1-3--:R-:W-:Y:S05]  /*9830*/  CALL.ABS.NOINC R2 ;  /* 0x0000000002007343 */ /* 0x00afea0003c00000 */
.L_x_41:
[----:B------:R1:W2:Y:S01]  /*9840*/  LDC.64 R2, c[0x4][R18] ;  /* 0x0100000012027b82 */ /* 0x0002a20000000a00 */
[----:B------:R-:W-:Y:S01]  /*9850*/  ULDC.64 UR4, c[0x4][0x80] ;  /* 0x0100200000047ab9 */ /* 0x000fe20000000a00 */
[----:B------:R-:W-:Y:S01]  /*9860*/  ULDC.64 UR6, c[0x4][0x88] ;  /* 0x0100220000067ab9 */ /* 0x000fe20000000a00 */
[----:B------:R-:W-:Y:S01]  /*9870*/  ULDC.64 UR8, c[0x4][0x10] ;  /* 0x0100040000087ab9 */ /* 0x000fe20000000a00 */
[----:B------:R-:W-:Y:S01]  /*9880*/  IMAD.U32 R4, RZ, RZ, UR4 ;  /* 0x00000004ff047e24 */ /* 0x000fe2000f8e00ff */
[----:B------:R-:W-:Y:S01]  /*9890*/  MOV R5, UR5 ;  /* 0x0000000500057c02 */ /* 0x000fe20008000f00 */
[----:B------:R-:W-:Y:S01]  /*98a0*/  IMAD.U32 R6, RZ, RZ, UR6 ;  /* 0x00000006ff067e24 */ /* 0x000fe2000f8e00ff */
[----:B------:R-:W-:Y:S01]  /*98b0*/  MOV R7, UR7 ;  /* 0x0000000700077c02 */ /* 0x000fe20008000f00 */
[----:B------:R-:W-:Y:S01]  /*98c0*/  IMAD.U32 R10, RZ, RZ, UR8 ;  /* 0x00000008ff0a7e24 */ /* 0x000fe2000f8e00ff */
[----:B------:R-:W-:Y:S01]  /*98d0*/  MOV R11, UR9 ;  /* 0x00000009000b7c02 */ /* 0x000fe20008000f00 */
[----:B------:R-:W-:Y:S01]  /*98e0*/  IMAD.MOV.U32 R8, RZ, RZ, 0x70 ;  /* 0x00000070ff087424 */ /* 0x000fe200078e00ff */
[----:B------:R-:W-:Y:S01]  /*98f0*/  MOV R12, 0x1 ;  /* 0x00000001000c7802 */ /* 0x000fe20000000f00 */
[----:B-1----:R-:W-:-:S07]  /*9900*/  IMAD.MOV.U32 R13, RZ, RZ, RZ ;  /* 0x000000ffff0d7224 */ /* 0x002fce00078e00ff */
[----:B------:R-:W-:-:S07]  /*9910*/  LEPC R20, `(.L_x_40) ;  /* 0x000000001014794e */ /* 0x000fce0000000000 */
[----:B--2---:R-:W-:Y:S05]  /*9920*/  CALL.ABS.NOINC R2 ;  /* 0x0000000002007343 */ /* 0x004fea0003c00000 */
.L_x_40:
[----:B------:R-:W-:Y:S02]  /*9930*/  ULDC.64 UR4, c[0x0][0x590] ;  /* 0x0001640000047ab9 */ /* 0x000fe40000000a00 */
[----:B------:R-:W-:Y:S01]  /*9940*/  MOV R159, UR4 ;  /* 0x00000004009f7c02 */ /* 0x000fe20008000f00 */
[----:B------:R-:W-:-:S03]  /*9950*/  IMAD.U32 R161, RZ, RZ, UR5 ;  /* 0x00000005ffa17e24 */ /* 0x000fc6000f8e00ff */
[----:B------:R-:W-:-:S04]  /*9960*/  ISETP.NE.U32.AND P2, PT, R159, RZ, PT ;  /* 0x000000ff9f00720c */ /* 0x000fc80003f45070 */
[----:B------:R-:W-:-:S13]  /*9970*/  ISETP.NE.AND.EX P2, PT, R161, RZ, PT, P2 ;  /* 0x000000ffa100720c */ /* 0x000fda0003f45320 */
[----:B------:R-:W-:Y:S05]  /*9980*/  @!P2 BRA `(.L_x_42) ;  /* 0x000000000034a947 */ /* 0x000fea0003800000 */
[----:B------:R-:W-:Y:S02]  /*9990*/  ULDC.64 UR4, c[0x0][0x588] ;  /* 0x0001620000047ab9 */ /* 0x000fe40000000a00 */
[----:B------:R-:W-:-:S04]  /*99a0*/  ISETP.NE.U32.AND P0, PT, RZ, UR4, PT ;  /* 0x00000004ff007c0c */ /* 0x000fc8000bf05070 */
[----:B------:R-:W-:-:S13]  /*99b0*/  ISETP.NE.AND.EX P0, PT, RZ, UR5, PT, P0 ;  /* 0x00000005ff007c0c */ /* 0x000fda000bf05300 */
[----:B------:R-:W-:Y:S05]  /*99c0*/  @!P0 BRA `(.L_x_43) ;  /* 0x0000000000188947 */ /* 0x000fea0003800000 */
[----:B------:R-:W2:Y:S01]  /*99d0*/  LDC.64 R4, c[0x0][0x588] ;  /* 0x00016200ff047b82 */ /* 0x000ea20000000a00 */
[----:B------:R-:W-:-:S04]  /*99e0*/  IMAD R2, R159, UR51, RZ ;  /* 0x000000339f027c24 */ /* 0x000fc8000f8e02ff */
[----:B--2---:R-:W-:-:S05]  /*99f0*/  IMAD.WIDE R2, R2, 0x4, R4 ;  /* 0x0000000402027825 */ /* 0x004fca00078e0204 */
[----:B------:R2:W5:Y:S01]  /*9a00*/  LDG.E R16, desc[UR56][R2.64] ;  /* 0x0000003802107981 */ /* 0x000562000c1e1900 */
[----:B------:R-:W-:Y:S01]  /*9a10*/  MOV R160, 0x1 ;  /* 0x0000000100a07802 */ /* 0x000fe20000000f00 */
[----:B------:R-:W-:Y:S06]  /*9a20*/  BRA `(.L_x_42) ;  /* 0x00000000000c7947 */ /* 0x000fec0003800000 */
.L_x_43:
[----:B------:R-:W-:Y:S01]  /*9a30*/  ULDC UR4, c[0x0][0x580] ;  /* 0x0001600000047ab9 */ /* 0x000fe20000000800 */
[----:B------:R-:W-:Y:S01]  /*9a40*/  IMAD.MOV.U32 R160, RZ, RZ, 0x1 ;  /* 0x00000001ffa07424 */ /* 0x000fe200078e00ff */
[----:B------:R-:W-:-:S07]  /*9a50*/  MOV R16, UR4 ;  /* 0x0000000400107c02 */ /* 0x000fce0008000f00 */
.L_x_42:
[----:B--2---:R-:W2:Y:S02]  /*9a60*/  LDC.64 R2, c[0x0][0x5b0] ;  /* 0x00016c00ff027b82 */ /* 0x004ea40000000a00 */
[----:B--2---:R-:W-:-:S04]  /*9a70*/  ISETP.NE.U32.AND P0, PT, R2, RZ, PT ;  /* 0x000000ff0200720c */ /* 0x004fc80003f05070 */
        /* <DEDUP_REMOVED lines=10> */
[----:B------:R-:W-:Y:S05]  /*9b20*/  BRA `(.L_x_44) ;  /* 0x0000000000087947 */ /* 0x000fea0003800000 */
.L_x_45:
[----:B------:R-:W-:Y:S02]  /*9b30*/  ULDC UR4, c[0x0][0x5a0] ;  /* 0x0001680000047ab9 */ /* 0x000fe40000000800 */
[----:B------:R-:W-:-:S07]  /*9b40*/  IMAD.U32 R17, RZ, RZ, UR4 ;  /* 0x00000004ff117e24 */ /* 0x000fce000f8e00ff */
.L_x_44:
[----:B------:R-:W-:Y:S01]  /*9b50*/  ULDC.64 UR4, c[0x0][0x588] ;  /* 0x0001620000047ab9 */ /* 0x000fe20000000a00 */
[----:B------:R-:W-:Y:S01]  /*9b60*/  ISETP.NE.U32.AND P1, PT, R159, RZ, PT ;  /* 0x000000ff9f00720c */ /* 0x000fe20003f25070 */
[----:B------:R-:W-:Y:S02]  /*9b70*/  UISETP.NE.U32.AND UP0, UPT, UR4, URZ, UPT ;  /* 0x0000003f0400728c */ /* 0x000fe4000bf05070 */
[----:B------:R-:W-:Y:S02]  /*9b80*/  ISETP.NE.U32.AND P3, PT, RZ, UR4, PT ;  /* 0x00000004ff007c0c */ /* 0x000fe4000bf65070 */
[----:B------:R-:W-:Y:S01]  /*9b90*/  ISETP.NE.AND.EX P5, PT, R161, RZ, PT, P1 ;  /* 0x000000ffa100720c */ /* 0x000fe20003fa5310 */
[----:B------:R-:W-:Y:S02]  /*9ba0*/  UISETP.NE.AND.EX UP0, UPT, UR5, URZ, UPT, UP0 ;  /* 0x0000003f0500728c */ /* 0x000fe4000bf05300 */
[----:B------:R-:W-:Y:S02]  /*9bb0*/  ISETP.NE.AND.EX P3, PT, RZ, UR5, PT, P3 ;  /* 0x00000005ff007c0c */ /* 0x000fe4000bf65330 */
[----:B------:R-:W-:-:S02]  /*9bc0*/  PLOP3.LUT P0, PT, PT, PT, PT, 0x8, 0x0 ;  /* 0x000000000000781c */ /* 0x000fc40003f0e170 */
[----:B------:R-:W-:-:S04]  /*9bd0*/  PLOP3.LUT P4, PT, PT, PT, UP0, 0x80, 0x0 ;  /* 0x000000000000781c */ /* 0x000fc80003f8f008 */
[----:B------:R-:W-:-:S05]  /*9be0*/  PLOP3.LUT P4, PT, P4, PT, PT, 0x8, 0x0 ;  /* 0x000000000000781c */ /* 0x000fca000278e170 */
[----:B------:R-:W-:Y:S08]  /*9bf0*/  @P3 BRA P5, `(.L_x_46) ;  /* 0x0000000000243947 */ /* 0x000ff00002800000 */
[----:B------:R-:W-:Y:S04]  /*9c00*/  BSSY B0, `(.L_x_46) ;  /* 0x0000008000007945 */ /* 0x000fe80003800000 */
[----:B------:R-:W-:Y:S05]  /*9c10*/  @!P2 BRA `(.L_x_47) ;  /* 0x000000000014a947 */ /* 0x000fea0003800000 */
[----:B------:R-:W-:Y:S02]  /*9c20*/  LOP3.LUT P3, RZ, R160, 0xff, RZ, 0xc0, !PT ;  /* 0x000000ffa0ff7812 */ /* 0x000fe4000786c0ff */
[----:B------:R-:W-:-:S11]  /*9c30*/  PLOP3.LUT P0, PT, P4, PT, PT, 0x80, 0x0 ;  /* 0x000000000000781c */ /* 0x000fd6000270f070 */
[----:B------:R-:W-:Y:S05]  /*9c40*/  @!P3 BRA `(.L_x_48) ;  /* 0x00000000000cb947 */ /* 0x000fea0003800000 */
[----:B-----5:R-:W-:Y:S01]  /*9c50*/  FSETP.EQ.AND P0, PT, R16, RZ, PT ;  /* 0x000000ff1000720b */ /* 0x020fe20003f02000 */
[----:B------:R-:W-:-:S12]  /*9c60*/  BRA `(.L_x_48) ;  /* 0x0000000000047947 */ /* 0x000fd80003800000 */
.L_x_47:
[----:B-----5:R-:W-:-:S13]  /*9c70*/  FSETP.EQ.AND P0, PT, R16, RZ, PT ;  /* 0x000000ff1000720b */ /* 0x020fda0003f02000 */
.L_x_48:
[----:B------:R-:W-:Y:S05]  /*9c80*/  BSYNC B0 ;  /* 0x0000000000007941 */ /* 0x000fea0003800000 */
.L_x_46:
[----:B------:R-:W-:Y:S04]  /*9c90*/  BSSY B0, `(.L_x_49) ;  /* 0x0000007000007945 */ /* 0x000fe80003800000 */
[----:B------:R-:W-:Y:S05]  /*9ca0*/  @!P2 BRA `(.L_x_50) ;  /* 0x000000000010a947 */ /* 0x000fea0003800000 */
[----:B------:R-:W-:-:S13]  /*9cb0*/  LOP3.LUT P2, RZ, R160, 0xff, RZ, 0xc0, !PT ;  /* 0x000000ffa0ff7812 */ /* 0x000fda000784c0ff */
[----:B------:R-:W-:Y:S05]  /*9cc0*/  @!P2 BRA `(.L_x_51) ;  /* 0x00000000000ca947 */ /* 0x000fea0003800000 */
[----:B-----5:R-:W-:Y:S01]  /*9cd0*/  FSETP.EQ.AND P4, PT, R16, RZ, PT ;  /* 0x000000ff1000720b */ /* 0x020fe20003f82000 */
[----:B------:R-:W-:-:S12]  /*9ce0*/  BRA `(.L_x_51) ;  /* 0x0000000000047947 */ /* 0x000fd80003800000 */
.L_x_50:
[----:B-----5:R-:W-:-:S13]  /*9cf0*/  FSETP.EQ.AND P4, PT, R16, RZ, PT ;  /* 0x000000ff1000720b */ /* 0x020fda0003f82000 */
.L_x_51:
[----:B------:R-:W-:Y:S05]  /*9d00*/  BSYNC B0 ;  /* 0x0000000000007941 */ /* 0x000fea0003800000 */
.L_x_49:
[----:B------:R-:W-:Y:S01]  /*9d10*/  BSSY B0, `(.L_x_52) ;  /* 0x0000025000007945 */ /* 0x000fe20003800000 */
[----:B-1----:R-:W-:Y:S02]  /*9d20*/  MOV R0, RZ ;  /* 0x000000ff00007202 */ /* 0x002fe40000000f00 */
[----:B------:R-:W-:Y:S02]  /*9d30*/  CS2R R8, SRZ ;  /* 0x0000000000087805 */ /* 0x000fe4000001ff00 */
[----:B------:R-:W-:Y:S02]  /*9d40*/  CS2R R10, SRZ ;  /* 0x00000000000a7805 */ /* 0x000fe4000001ff00 */
[----:B------:R-:W-:Y:S02]  /*9d50*/  CS2R R4, SRZ ;  /* 0x0000000000047805 */ /* 0x000fe4000001ff00 */
[----:B------:R-:W-:Y:S01]  /*9d60*/  CS2R R6, SRZ ;  /* 0x0000000000067805 */ /* 0x000fe2000001ff00 */
[----:B------:R-:W-:Y:S06]  /*9d70*/  @P0 BRA `(.L_x_53) ;  /* 0x0000000000780947 */ /* 0x000fec0003800000 */
[----:B------:R-:W-:-:S06]  /*9d80*/  UISETP.NE.AND UP0, UPT, UR43, 0x3, UPT ;  /* 0x000000032b00788c */ /* 0x000fcc000bf05270 */
[----:B------:R-:W-:-:S13]  /*9d90*/  PLOP3.LUT P2, PT, PT, PT, UP0, 0x80, 0x0 ;  /* 0x000000000000781c */ /* 0x000fda0003f4f008 */
[----:B------:R-:W-:Y:S05]  /*9da0*/  @!P2 BRA `(.L_x_54) ;  /* 0x000000000004a947 */ /* 0x000fea0003800000 */
[----:B------:R-:W-:Y:S01]  /*9db0*/  BPT.TRAP 0x1 ;  /* 0x000000040000795c */ /* 0x000fe20000300000 */
.L_x_54:
[----:B------:R-:W-:-:S04]  /*9dc0*/  SHF.L.U32 R0, RZ, 0x1f, RZ ;  /* 0x0000001fff007819 */ /* 0x000fc800000006ff */
[----:B------:R-:W1:Y:S02]  /*9dd0*/  SYNCS.PHASECHK.TRANS64.TRYWAIT P2, [UR46+0x30], R0 ;  /* 0x00003000ff0075a7 */ /* 0x000e64000804016e */
[----:B-1----:R-:W-:Y:S05]  /*9de0*/  @!P2 BRA `(.L_x_55) ;  /* 0x000000c000b0a947 */ /* 0x002fea0003800000 */
.L_x_373:
[----:B-1----:R-:W-:Y:S01]  /*9df0*/  IMAD.MOV.U32 R0, RZ, RZ, 0x1 ;  /* 0x00000001ff007424 */ /* 0x002fe200078e00ff */
[----:B------:R-:W-:Y:S02]  /*9e00*/  CS2R R8, SRZ ;  /* 0x0000000000087805 */ /* 0x000fe4000001ff00 */
[----:B------:R-:W-:Y:S02]  /*9e10*/  CS2R R10, SRZ ;  /* 0x00000000000a7805 */ /* 0x000fe4000001ff00 */
[----:B------:R-:W-:Y:S02]  /*9e20*/  CS2R R4, SRZ ;  /* 0x0000000000047805 */ /* 0x000fe4000001ff00 */
[----:B------:R-:W-:Y:S01]  /*9e30*/  CS2R R6, SRZ ;  /* 0x0000000000067805 */ /* 0x000fe2000001ff00 */
[----:B------:R-:W-:Y:S06]  /*9e40*/  @P4 BRA `(.L_x_53) ;  /* 0x0000000000444947 */ /* 0x000fec0003800000 */
[----:B------:R-:W2:Y:S01]  /*9e50*/  S2R R12, SR_TID.X ;  /* 0x00000000000c7919 */ /* 0x000ea20000002100 */
[----:B------:R-:W-:Y:S05]  /*9e60*/  WARPSYNC.ALL ;  /* 0x0000000000007948 */ /* 0x000fea0003800000 */
[C---:B--2---:R-:W-:Y:S01]  /*9e70*/  SHF.L.U32 R2, R12.reuse, 0x4, RZ ;  /* 0x000000040c027819 */ /* 0x044fe200000006ff */
[----:B------:R-:W-:-:S03]  /*9e80*/  IMAD.SHL.U32 R3, R12, 0x20, RZ ;  /* 0x000000200c037824 */ /* 0x000fc600078e00ff */
[----:B------:R-:W-:Y:S02]  /*9e90*/  LOP3.LUT R2, R2, 0xe00, RZ, 0xc0, !PT ;  /* 0x00000e0002027812 */ /* 0x000fe400078ec0ff */
[----:B------:R-:W-:Y:S02]  /*9ea0*/  LOP3.LUT R8, R3, 0xc0, RZ, 0xc0, !PT ;  /* 0x000000c003087812 */ /* 0x000fe400078ec0ff */
[----:B------:R-:W-:-:S04]  /*9eb0*/  LOP3.LUT R2, R2, 0x20, R3, 0xf8, !PT ;  /* 0x0000002002027812 */ /* 0x000fc800078ef803 */
[----:B------:R-:W-:Y:S02]  /*9ec0*/  LOP3.LUT R2, R2, 0x100, R3, 0xf8, !PT ;  /* 0x0000010002027812 */ /* 0x000fe400078ef803 */
[----:B------:R-:W-:-:S04]  /*9ed0*/  SHF.R.U32.HI R3, RZ, 0x1, R12 ;  /* 0x00000001ff037819 */ /* 0x000fc8000001160c */
[----:B------:R-:W-:Y:S02]  /*9ee0*/  LOP3.LUT R8, R8, 0x8, R3, 0xf8, !PT ;  /* 0x0000000808087812 */ /* 0x000fe400078ef803 */
[----:B------:R-:W-:-:S04]  /*9ef0*/  SHF.L.U32 R3, R12, 0x2, RZ ;  /* 0x000000020c037819 */ /* 0x000fc800000006ff */
[----:B------:R-:W-:-:S04]  /*9f00*/  LOP3.LUT R8, R8, 0x18, R3, 0x78, !PT ;  /* 0x0000001808087812 */ /* 0x000fc800078e7803 */
[----:B------:R-:W-:-:S04]  /*9f10*/  LOP3.LUT R8, R2, R8, RZ, 0xfc, !PT ;  /* 0x0000000802087212 */ /* 0x000fc800078efcff */
[----:B------:R-:W-:-:S05]  /*9f20*/  LEA R8, R8, UR46, 0x1 ;  /* 0x0000002e08087c11 */ /* 0x000fca000f8e08ff */
[----:B------:R-:W-:Y:S02]  /*9f30*/  IMAD R4, R22, 0x2, R8 ;  /* 0x0000000216047824 */ /* 0x000fe400078e0208 */
[----:B------:R-:W1:Y:S04]  /*9f40*/  LDSM.16.M88.4 R8, [R8+0x200] ;  /* 0x000200000808783b */ /* 0x000e680000000200 */
[----:B------:R-:W3:Y:S02]  /*9f50*/  LDSM.16.M88.4 R4, [R4+0x200] ;  /* 0x000200000404783b */ /* 0x000ee40000000200 */
.L_x_53:
[----:B------:R-:W-:Y:S05]  /*9f60*/  BSYNC B0 ;  /* 0x0000000000007941 */ /* 0x000fea0003800000 */
.L_x_52:
[----:B------:R-:W4:Y:S04]  /*9f70*/  LDL.LU R18, [R1] ;  /* 0x0000000001127983 */ /* 0x000f280000300800 */
[----:B------:R-:W3:Y:S04]  /*9f80*/  LDL.LU R15, [R1+0x4] ;  /* 0x00000400010f7983 */ /* 0x000ee80000300800 */
        /* <DEDUP_REMOVED lines=13> */
[----:B------:R-:W3:Y:S01]  /*a060*/  LDL.LU R162, [R1+0x3c] ;  /* 0x00003c0001a27983 */ /* 0x000ee20000300800 */
[----:B------:R-:W2:Y:S01]  /*a070*/  S2R R19, SR_TID.X ;  /* 0x0000000000137919 */ /* 0x000ea20000002100 */
[C---:B-1----:R-:W-:Y:S01]  /*a080*/  IMAD.U32 R20, R8.reuse, 0x10000, RZ ;  /* 0x0001000008147824 */ /* 0x042fe200078e00ff */
[----:B------:R-:W-:-:S03]  /*a090*/  LOP3.LUT R8, R8, 0xffff0000, RZ, 0xc0, !PT ;  /* 0xffff000008087812 */ /* 0x000fc600078ec0ff */
[----:B-----5:R-:W-:Y:S01]  /*a0a0*/  FMUL R20, R16, R20 ;  /* 0x0000001410147220 */ /* 0x020fe20000400000 */
[C---:B--2---:R-:W-:Y:S01]  /*a0b0*/  SHF.L.U32 R2, R19.reuse, 0x4, RZ ;  /* 0x0000000413027819 */ /* 0x044fe200000006ff */
[----:B------:R-:W-:-:S03]  /*a0c0*/  IMAD.SHL.U32 R12, R19, 0x20, RZ ;  /* 0x00000020130c7824 */ /* 0x000fc600078e00ff */
[----:B------:R-:W-:-:S04]  /*a0d0*/  LOP3.LUT R2, R2, 0xe00, RZ, 0xc0, !PT ;  /* 0x00000e0002027812 */ /* 0x000fc800078ec0ff */
[----:B------:R-:W-:-:S04]  /*a0e0*/  LOP3.LUT R2, R2, 0x20, R12, 0xf8, !PT ;  /* 0x0000002002027812 */ /* 0x000fc800078ef80c */
[----:B------:R-:W-:Y:S02]  /*a0f0*/  LOP3.LUT R3, R2, 0x100, R12, 0xf8, !PT ;  /* 0x0000010002037812 */ /* 0x000fe400078ef80c */
[----:B------:R-:W-:Y:S02]  /*a100*/  LOP3.LUT R2, R12, 0xc0, RZ, 0xc0, !PT ;  /* 0x000000c00c027812 */ /* 0x000fe400078ec0ff */
[----:B------:R-:W-:-:S04]  /*a110*/  SHF.R.U32.HI R12, RZ, 0x1, R19 ;  /* 0x00000001ff0c7819 */ /* 0x000fc80000011613 */
[----:B------:R-:W-:Y:S02]  /*a120*/  LOP3.LUT R2, R2, 0x8, R12, 0xf8, !PT ;  /* 0x0000000802027812 */ /* 0x000fe400078ef80c */
[----:B------:R-:W-:-:S04]  /*a130*/  SHF.L.U32 R12, R19, 0x2, RZ ;  /* 0x00000002130c7819 */ /* 0x000fc800000006ff */
[----:B------:R-:W-:Y:S01]  /*a140*/  LOP3.LUT R2, R2, 0x18, R12, 0x78, !PT ;  /* 0x0000001802027812 */ /* 0x000fe200078e780c */
[----:B------:R-:W-:-:S03]  /*a150*/  FMUL R19, R16, R8 ;  /* 0x0000000810137220 */ /* 0x000fc60000400000 */
[----:B------:R-:W-:Y:S02]  /*a160*/  LOP3.LUT R3, R3, R2, RZ, 0xfc, !PT ;  /* 0x0000000203037212 */ /* 0x000fe400078efcff */
[----:B------:R-:W-:-:S05]  /*a170*/  SHF.L.U32 R12, R11, 0x10, RZ ;  /* 0x000000100b0c7819 */ /* 0x000fca00000006ff */
[----:B------:R-:W-:Y:S01]  /*a180*/  FMUL R12, R16, R12 ;  /* 0x0000000c100c7220 */ /* 0x000fe20000400000 */
[----:B------:R-:W-:Y:S05]  /*a190*/  WARPSYNC.ALL ;  /* 0x0000000000007948 */ /* 0x000fea0003800000 */
[----:B------:R-:W-:Y:S01]  /*a1a0*/  ISETP.GT.U32.AND P2, PT, R163, 0x3e, PT ;  /* 0x0000003ea300780c */ /* 0x000fe20003f44070 */
[----:B------:R-:W-:Y:S01]  /*a1b0*/  BSSY B0, `(.L_x_56) ;  /* 0x0000045000007945 */ /* 0x000fe20003800000 */
[----:B----4-:R-:W-:Y:S01]  /*a1c0*/  FFMA R2, R17, R18, R20 ;  /* 0x0000001211027223 */ /* 0x010fe20000000014 */
[----:B------:R-:W-:Y:S01]  /*a1d0*/  SHF.L.U32 R18, R9, 0x10, RZ ;  /* 0x0000001009127819 */ /* 0x000fe200000006ff */
[----:B---3--:R-:W-:Y:S01]  /*a1e0*/  FFMA R152, R17, R15, R19 ;  /* 0x0000000f11987223 */ /* 0x008fe20000000013 */
[----:B------:R-:W-:-:S03]  /*a1f0*/  LOP3.LUT R9, R9, 0xffff0000, RZ, 0xc0, !PT ;  /* 0xffff000009097812 */ /* 0x000fc600078ec0ff */
[----:B------:R-:W-:Y:S01]  /*a200*/  FMUL R18, R16, R18 ;  /* 0x0000001210127220 */ /* 0x000fe20000400000 */
[----:B------:R-:W-:-:S03]  /*a210*/  F2FP.RELU.BF16.F32.PACK_AB R152, R152, R2 ;  /* 0x000000029898723e */ /* 0x000fc600000018ff */
[C---:B------:R-:W-:Y:S01]  /*a220*/  FFMA R2, R17.reuse, R14, R18 ;  /* 0x0000000e11027223 */ /* 0x040fe20000000012 */
[----:B------:R-:W-:Y:S01]  /*a230*/  FMUL R15, R16, R9 ;  /* 0x00000009100f7220 */ /* 0x000fe20000400000 */
[C---:B------:R-:W-:Y:S01]  /*a240*/  IMAD.U32 R14, R10.reuse, 0x10000, RZ ;  /* 0x000100000a0e7824 */ /* 0x040fe200078e00ff */
[----:B------:R-:W-:Y:S02]  /*a250*/  LOP3.LUT R10, R10, 0xffff0000, RZ, 0xc0, !PT ;  /* 0xffff00000a0a7812 */ /* 0x000fe400078ec0ff */
[----:B------:R-:W-:Y:S01]  /*a260*/  FFMA R153, R17, R13, R15 ;  /* 0x0000000d11997223 */ /* 0x000fe2000000000f */
[C---:B------:R-:W-:Y:S02]  /*a270*/  FMUL R14, R16.reuse, R14 ;  /* 0x0000000e100e7220 */ /* 0x040fe40000400000 */
[C---:B------:R-:W-:Y:S01]  /*a280*/  FMUL R13, R16.reuse, R10 ;  /* 0x0000000a100d7220 */ /* 0x040fe20000400000 */
[----:B------:R-:W-:Y:S02]  /*a290*/  LOP3.LUT R10, R11, 0xffff0000, RZ, 0xc0, !PT ;  /* 0xffff00000b0a7812 */ /* 0x000fe400078ec0ff */
[----:B------:R-:W-:Y:S01]  /*a2a0*/  F2FP.RELU.BF16.F32.PACK_AB R153, R153, R2 ;  /* 0x000000029999723e */ /* 0x000fe200000018ff */
[C---:B------:R-:W-:Y:S01]  /*a2b0*/  FFMA R2, R17.reuse, R169, R14 ;  /* 0x000000a911027223 */ /* 0x040fe2000000000e */
[----:B------:R-:W-:Y:S01]  /*a2c0*/  FFMA R154, R17, R154, R13 ;  /* 0x0000009a119a7223 */ /* 0x000fe2000000000d */
[----:B------:R-:W-:Y:S01]  /*a2d0*/  FMUL R10, R16, R10 ;  /* 0x0000000a100a7220 */ /* 0x000fe20000400000 */
[----:B------:R-:W-:-:S03]  /*a2e0*/  IMAD.U32 R9, R4, 0x10000, RZ ;  /* 0x0001000004097824 */ /* 0x000fc600078e00ff */
[----:B------:R-:W-:Y:S01]  /*a2f0*/  F2FP.RELU.BF16.F32.PACK_AB R154, R154, R2 ;  /* 0x000000029a9a723e */ /* 0x000fe200000018ff */
[C---:B------:R-:W-:Y:S01]  /*a300*/  FFMA R2, R17.reuse, R155, R12 ;  /* 0x0000009b11027223 */ /* 0x040fe2000000000c */
[----:B------:R-:W-:Y:S01]  /*a310*/  FFMA R155, R17, R21, R10 ;  /* 0x00000015119b7223 */ /* 0x000fe2000000000a */
[----:B------:R-:W-:Y:S02]  /*a320*/  LOP3.LUT R4, R4, 0xffff0000, RZ, 0xc0, !PT ;  /* 0xffff000004047812 */ /* 0x000fe400078ec0ff */
[----:B------:R-:W-:Y:S02]  /*a330*/  LEA R21, R3, UR46, 0x1 ;  /* 0x0000002e03157c11 */ /* 0x000fe4000f8e08ff */
[----:B------:R-:W-:Y:S01]  /*a340*/  F2FP.RELU.BF16.F32.PACK_AB R155, R155, R2 ;  /* 0x000000029b9b723e */ /* 0x000fe200000018ff */
[C---:B------:R-:W-:Y:S01]  /*a350*/  FMUL R9, R16.reuse, R9 ;  /* 0x0000000910097220 */ /* 0x040fe20000400000 */
[----:B------:R-:W-:-:S03]  /*a360*/  FMUL R8, R16, R4 ;  /* 0x0000000410087220 */ /* 0x000fc60000400000 */
[----:B------:R1:W-:Y:S01]  /*a370*/  STSM.16.M88.4 [R21+0x200], R152 ;  /* 0x0002009815007844 */ /* 0x0003e20000000200 */
[----:B------:R-:W-:Y:S01]  /*a380*/  FFMA R2, R17, R168, R9 ;  /* 0x000000a811027223 */ /* 0x000fe20000000009 */
[C---:B------:R-:W-:Y:S01]  /*a390*/  IMAD.U32 R3, R6.reuse, 0x10000, RZ ;  /* 0x0001000006037824 */ /* 0x040fe200078e00ff */
[----:B------:R-:W-:Y:S02]  /*a3a0*/  LOP3.LUT R4, R6, 0xffff0000, RZ, 0xc0, !PT ;  /* 0xffff000006047812 */ /* 0x000fe400078ec0ff */
[----:B------:R-:W-:Y:S01]  /*a3b0*/  LOP3.LUT R11, R7, 0xffff0000, RZ, 0xc0, !PT ;  /* 0xffff0000070b7812 */ /* 0x000fe200078ec0ff */
[----:B-1----:R-:W-:Y:S01]  /*a3c0*/  FFMA R152, R17, R23, R8 ;  /* 0x0000001711987223 */ /* 0x002fe20000000008 */
[----:B------:R-:W-:-:S04]  /*a3d0*/  SHF.L.U32 R23, R7, 0x10, RZ ;  /* 0x0000001007177819 */ /* 0x000fc800000006ff */
[----:B------:R-:W-:Y:S02]  /*a3e0*/  F2FP.RELU.BF16.F32.PACK_AB R152, R152, R2 ;  /* 0x000000029898723e */ /* 0x000fe400000018ff */
[C---:B------:R-:W-:Y:S02]  /*a3f0*/  SHF.L.U32 R2, R5.reuse, 0x10, RZ ;  /* 0x0000001005027819 */ /* 0x040fe400000006ff */
[----:B------:R-:W-:Y:S01]  /*a400*/  LOP3.LUT R5, R5, 0xffff0000, RZ, 0xc0, !PT ;  /* 0xffff000005057812 */ /* 0x000fe200078ec0ff */
[C---:B------:R-:W-:Y:S02]  /*a410*/  FMUL R4, R16.reuse, R4 ;  /* 0x0000000410047220 */ /* 0x040fe40000400000 */
[C---:B------:R-:W-:Y:S02]  /*a420*/  FMUL R7, R16.reuse, R2 ;  /* 0x0000000210077220 */ /* 0x040fe40000400000 */
[C---:B------:R-:W-:Y:S01]  /*a430*/  FMUL R6, R16.reuse, R5 ;  /* 0x0000000510067220 */ /* 0x040fe20000400000 */
[C---:B------:R-:W-:Y:S01]  /*a440*/  FMUL R5, R16.reuse, R3 ;  /* 0x0000000310057220 */ /* 0x040fe20000400000 */
[C---:B------:R-:W-:Y:S01]  /*a450*/  FMUL R3, R16.reuse, R23 ;  /* 0x0000001710037220 */ /* 0x040fe20000400000 */
[----:B------:R-:W-:Y:S01]  /*a460*/  FMUL R2, R16, R11 ;  /* 0x0000000b10027220 */ /* 0x000fe20000400000 */
[C---:B------:R-:W-:Y:S01]  /*a470*/  FFMA R158, R17.reuse, R158, R7 ;  /* 0x0000009e119e7223 */ /* 0x040fe20000000007 */
[C---:B------:R-:W-:Y:S01]  /*a480*/  FFMA R153, R17.reuse, R167, R6 ;  /* 0x000000a711997223 */ /* 0x040fe20000000006 */
[C---:B------:R-:W-:Y:S01]  /*a490*/  FFMA R23, R17.reuse, R166, R5 ;  /* 0x000000a611177223 */ /* 0x040fe20000000005 */
[C---:B------:R-:W-:Y:S01]  /*a4a0*/  FFMA R154, R17.reuse, R165, R4 ;  /* 0x000000a5119a7223 */ /* 0x040fe20000000004 */
[C---:B------:R-:W-:Y:S01]  /*a4b0*/  FFMA R11, R17.reuse, R164, R3 ;  /* 0x000000a4110b7223 */ /* 0x040fe20000000003 */
[----:B------:R-:W-:Y:S01]  /*a4c0*/  FFMA R155, R17, R162, R2 ;  /* 0x000000a2119b7223 */ /* 0x000fe20000000002 */
[----:B------:R-:W-:Y:S01]  /*a4d0*/  F2FP.RELU.BF16.F32.PACK_AB R153, R153, R158 ;  /* 0x0000009e9999723e */ /* 0x000fe200000018ff */
[----:B------:R-:W-:Y:S01]  /*a4e0*/  IMAD R158, R22, 0x2, R21 ;  /* 0x00000002169e7824 */ /* 0x000fe200078e0215 */
[----:B------:R-:W-:-:S02]  /*a4f0*/  F2FP.RELU.BF16.F32.PACK_AB R154, R154, R23 ;  /* 0x000000179a9a723e */ /* 0x000fc400000018ff */
[----:B------:R-:W-:-:S05]  /*a500*/  F2FP.RELU.BF16.F32.PACK_AB R155, R155, R11 ;  /* 0x0000000b9b9b723e */ /* 0x000fca00000018ff */
[----:B------:R1:W-:Y:S01]  /*a510*/  STSM.16.M88.4 [R158+0x200], R152 ;  /* 0x000200989e007844 */ /* 0x0003e20000000200 */
[----:B------:R-:W-:Y:S01]  /*a520*/  @!PT LDS RZ, [RZ] ;  /* 0x00000000fffff984 */ /* 0x000fe20000000800 */
[----:B------:R-:W-:Y:S01]  /*a530*/  @!PT LDS RZ, [RZ] ;  /* 0x00000000fffff984 */ /* 0x000fe20000000800 */
[----:B------:R-:W-:Y:S01]  /*a540*/  @!PT LDS RZ, [RZ] ;  /* 0x00000000fffff984 */ /* 0x000fe20000000800 */
[----:B------:R-:W-:Y:S01]  /*a550*/  @!PT LDS RZ, [RZ] ;  /* 0x00000000fffff984 */ /* 0x000fe20000000800 */
[----:B------:R2:W-:Y:S06]  /*a560*/  MEMBAR.ALL.CTA ;  /* 0x0000000000007992 */ /* 0x0005ec0000008000 */
[----:B--2---:R-:W2:Y:S02]  /*a570*/  FENCE.VIEW.ASYNC.S ;  /* 0x00000000000073c6 */ /* 0x004ea40000000000 */
[----:B--2---:R-:W-:Y:S06]  /*a580*/  BAR.SYNC.DEFER_BLOCKING 0x1, 0x100 ;  /* 0x0044000000007b1d */ /* 0x004fec0000010000 */
[----:B------:R-:W-:Y:S05]  /*a590*/  @P2 BRA `(.L_x_57) ;  /* 0x0000000000182947 */ /* 0x000fea0003800000 */
[----:B------:R-:W-:Y:S02]  /*a5a0*/  UIADD3 UR4, UP0, UR38, 0x4f0, URZ ;  /* 0x000004f026047890 */ /* 0x000fe4000ff1e03f */
[----:B------:R-:W-:Y:S02]  /*a5b0*/  UIADD3 UR48, UR46, 0x200, URZ ;  /* 0x000002002e307890 */ /* 0x000fe4000fffe03f */
[----:B------:R-:W-:-:S09]  /*a5c0*/  UIADD3.X UR5, URZ, UR39, URZ, UP0, !UPT ;  /* 0x000000273f057290 */ /* 0x000fd200087fe43f */
[----:B------:R2:W-:Y:S01]  /*a5d0*/  UTMASTG.3D [UR48], [UR4] ;  /* 0x00000030040073b5 */ /* 0x0005e20008010000 */
[----:B------:R0:W-:Y:S01]  /*a5e0*/  UTMACMDFLUSH ;  /* 0x00000000000079b7 */ /* 0x0001e20000000000 */
[----:B--2---:R-:W-:-:S04]  /*a5f0*/  DEPBAR.LE SB0, 0x1 ;  /* 0x000080400000791a */ /* 0x004fc80000000000 */
.L_x_57:
[----:B------:R-:W-:Y:S05]  /*a600*/  BSYNC B0 ;  /* 0x0000000000007941 */ /* 0x000fea0003800000 */
.L_x_56:
[----:B------:R-:W-:Y:S01]  /*a610*/  BAR.SYNC.DEFER_BLOCKING 0x1, 0x100 ;  /* 0x0044000000007b1d */ /* 0x000fe20000010000 */
[----:B------:R-:W-:Y:S02]  /*a620*/  ISETP.NE.AND P3, PT, RZ, UR40, PT ;  /* 0x00000028ff007c0c */ /* 0x000fe4000bf65270 */
[----:B------:R-:W-:-:S05]  /*a630*/  IADD3 R23, R21, 0x200, RZ ;  /* 0x0000020015177810 */ /* 0x000fca0007ffe0ff */
[----:B-1----:R-:W-:-:S06]  /*a640*/  IMAD R152, R22, 0x2, R23 ;  /* 0x0000000216987824 */ /* 0x002fcc00078e0217 */
[----:B------:R-:W-:Y:S05]  /*a650*/  @!P3 BRA `(.L_x_58) ;  /* 0x000000000038b947 */ /* 0x000fea0003800000 */
[----:B------:R-:W-:Y:S04]  /*a660*/  BSSY B0, `(.L_x_59) ;  /* 0x000000a000007945 */ /* 0x000fe80003800000 */
[----:B------:R-:W-:Y:S05]  /*a670*/  @P0 BRA `(.L_x_60) ;  /* 0x0000000000200947 */ /* 0x000fea0003800000 */
[----:B------:R-:W-:-:S06]  /*a680*/  UISETP.NE.AND UP0, UPT, UR43, 0x3, UPT ;  /* 0x000000032b00788c */ /* 0x000fcc000bf05270 */
[----:B------:R-:W-:-:S13]  /*a690*/  PLOP3.LUT P3, PT, PT, PT, UP0, 0x80, 0x0 ;  /* 0x000000000000781c */ /* 0x000fda0003f6f008 */
[----:B------:R-:W-:Y:S05]  /*a6a0*/  @!P3 BRA `(.L_x_61) ;  /* 0x000000000004b947 */ /* 0x000fea0003800000 */
[----:B------:R-:W-:Y:S01]  /*a6b0*/  BPT.TRAP 0x1 ;  /* 0x000000040000795c */ /* 0x000fe20000300000 */
.L_x_61:
[----:B------:R-:W-:-:S04]  /*a6c0*/  ULEA UR4, UR36, UR46, 0x3 ;  /* 0x0000002e24047291 */ /* 0x000fc8000f8e183f */
[----:B------:R-:W-:-:S04]  /*a6d0*/  UIADD3 UR4, UR4, 0x50, URZ ;  /* 0x0000005004047890 */ /* 0x000fc8000fffe03f */
[----:B------:R-:W-:-:S09]  /*a6e0*/  UPRMT UR4, UR47, 0x654, UR4 ;  /* 0x000006542f047896 */ /* 0x000fd20008000004 */
[----:B------:R-:W-:Y:S03]  /*a6f0*/  SYNCS.ARRIVE.TRANS64.RED.A1T0 RZ, [UR4], RZ ;  /* 0x000000ffffff79a7 */ /* 0x000fe60008100404 */
.L_x_60:
[----:B------:R-:W-:Y:S05]  /*a700*/  BSYNC B0 ;  /* 0x0000000000007941 */ /* 0x000fea0003800000 */
.L_x_59:
[----:B------:R-:W-:-:S04]  /*a710*/  UIADD3 UR36, UR36, 0x1, URZ ;  /* 0x0000000124247890 */ /* 0x000fc8000fffe03f */
[----:B------:R-:W-:-:S04]  /*a720*/  UISETP.NE.AND UP0, UPT, UR36, 0x4, UPT ;  /* 0x000000042400788c */ /* 0x000fc8000bf05270 */
[----:B------:R-:W-:-:S12]  /*a730*/  USEL UR36, UR36, URZ, UP0 ;  /* 0x0000003f24247287 */ /* 0x000fd80008000000 */
.L_x_58:
[----:B------:R-:W-:Y:S04]  /*a740*/  BSSY B0, `(.L_x_62) ;  /* 0x0000033000007945 */ /* 0x000fe80003800000 */
[----:B------:R-:W-:Y:S05]  /*a750*/  @P0 BRA `(.L_x_63) ;  /* 0x0000000000c40947 */ /* 0x000fea0003800000 */
[----:B------:R-:W-:-:S06]  /*a760*/  UISETP.NE.AND UP0, UPT, UR43, 0x3, UPT ;  /* 0x000000032b00788c */ /* 0x000fcc000bf05270 */
[----:B------:R-:W-:-:S13]  /*a770*/  PLOP3.LUT P3, PT, PT, PT, UP0, 0x80, 0x0 ;  /* 0x000000000000781c */ /* 0x000fda0003f6f008 */
[----:B------:R-:W-:Y:S05]  /*a780*/  @!P3 BRA `(.L_x_64) ;  /* 0x000000000004b947 */ /* 0x000fea0003800000 */
[----:B------:R-:W-:Y:S01]  /*a790*/  BPT.TRAP 0x1 ;  /* 0x000000040000795c */ /* 0x000fe20000300000 */
.L_x_64:
[----:B------:R-:W-:Y:S01]  /*a7a0*/  LEA R11, R0, UR46, 0x3 ;  /* 0x0000002e000b7c11 */ /* 0x000fe2000f8e18ff */
[----:B------:R-:W-:Y:S01]  /*a7b0*/  BSSY B1, `(.L_x_65) ;  /* 0x0000004000017945 */ /* 0x000fe20003800000 */
[----:B------:R-:W-:-:S04]  /*a7c0*/  SHF.L.U32 R153, RZ, 0x1f, RZ ;  /* 0x0000001fff997819 */ /* 0x000fc800000006ff */
[----:B------:R-:W1:Y:S02]  /*a7d0*/  SYNCS.PHASECHK.TRANS64.TRYWAIT P3, [R11+URZ+0x30], R153 ;  /* 0x000030990b0075a7 */ /* 0x000e64000806017f */
[----:B-1----:R-:W-:Y:S05]  /*a7e0*/  @!P3 BRA `(.L_x_66) ;  /* 0x000000b80048b947 */ /* 0x002fea0003800000 */
.L_x_374:
[----:B------:R-:W-:Y:S05]  /*a7f0*/  BSYNC B1 ;  /* 0x0000000000017941 */ /* 0x000fea0003800000 */
.L_x_65:
[----:B------:R-:W-:Y:S05]  /*a800*/  @P4 BRA `(.L_x_67) ;  /* 0x0000000000944947 */ /* 0x000fea0003800000 */
[----:B------:R-:W-:Y:S01]  /*a810*/  LEA R8, R0, R23, 0xd ;  /* 0x0000001700087211 */ /* 0x000fe200078e68ff */
[----:B------:R-:W-:Y:S05]  /*a820*/  WARPSYNC.ALL ;  /* 0x0000000000007948 */ /* 0x000fea0003800000 */
[----:B------:R-:W-:Y:S02]  /*a830*/  IMAD R4, R22, 0x2, R8 ;  /* 0x0000000216047824 */ /* 0x000fe400078e0208 */
[----:B-1----:R-:W1:Y:S04]  /*a840*/  LDSM.16.M88.4 R8, [R8] ;  /* 0x000000000808783b */ /* 0x002e680000000200 */
[----:B------:R-:W2:Y:S01]  /*a850*/  LDSM.16.M88.4 R4, [R4] ;  /* 0x000000000404783b */ /* 0x000ea20000000200 */
[C---:B-1----:R-:W-:Y:S01]  /*a860*/  SHF.L.U32 R20, R8.reuse, 0x10, RZ ;  /* 0x0000001008147819 */ /* 0x042fe200000006ff */
[----:B------:R-:W-:Y:S01]  /*a870*/  IMAD.U32 R18, R9, 0x10000, RZ ;  /* 0x0001000009127824 */ /* 0x000fe200078e00ff */
[----:B------:R-:W-:Y:S01]  /*a880*/  LOP3.LUT R8, R8, 0xffff0000, RZ, 0xc0, !PT ;  /* 0xffff000008087812 */ /* 0x000fe200078ec0ff */
[----:B------:R-:W-:Y:S01]  /*a890*/  IMAD.U32 R12, R11, 0x10000, RZ ;  /* 0x000100000b0c7824 */ /* 0x000fe200078e00ff */
[----:B------:R-:W-:Y:S01]  /*a8a0*/  LOP3.LUT R9, R9, 0xffff0000, RZ, 0xc0, !PT ;  /* 0xffff000009097812 */ /* 0x000fe200078ec0ff */
[----:B--2---:R-:W-:Y:S01]  /*a8b0*/  IMAD.U32 R3, R5, 0x10000, RZ ;  /* 0x0001000005037824 */ /* 0x004fe200078e00ff */
[----:B------:R-:W-:Y:S01]  /*a8c0*/  SHF.L.U32 R14, R10, 0x10, RZ ;  /* 0x000000100a0e7819 */ /* 0x000fe200000006ff */
[----:B------:R-:W-:Y:S01]  /*a8d0*/  IMAD.U32 R162, R7, 0x10000, RZ ;  /* 0x0001000007a27824 */ /* 0x000fe200078e00ff */
[----:B------:R-:W-:Y:S01]  /*a8e0*/  SHF.L.U32 R2, R4, 0x10, RZ ;  /* 0x0000001004027819 */ /* 0x000fe200000006ff */
[----:B------:R-:W-:Y:S01]  /*a8f0*/  FMUL R19, R16, R8 ;  /* 0x0000000810137220 */ /* 0x000fe20000400000 */
[----:B------:R-:W-:Y:S01]  /*a900*/  LOP3.LUT R10, R10, 0xffff0000, RZ, 0xc0, !PT ;  /* 0xffff00000a0a7812 */ /* 0x000fe200078ec0ff */
[----:B------:R-:W-:Y:S01]  /*a910*/  FMUL R15, R16, R9 ;  /* 0x00000009100f7220 */ /* 0x000fe20000400000 */
[----:B------:R-:W-:Y:S01]  /*a920*/  LOP3.LUT R4, R4, 0xffff0000, RZ, 0xc0, !PT ;  /* 0xffff000004047812 */ /* 0x000fe200078ec0ff */
[C---:B------:R-:W-:Y:S01]  /*a930*/  FMUL R9, R16.reuse, R2 ;  /* 0x0000000210097220 */ /* 0x040fe20000400000 */
[----:B------:R-:W-:Y:S01]  /*a940*/  LOP3.LUT R5, R5, 0xffff0000, RZ, 0xc0, !PT ;  /* 0xffff000005057812 */ /* 0x000fe200078ec0ff */
[C---:B------:R-:W-:Y:S01]  /*a950*/  FMUL R13, R16.reuse, R10 ;  /* 0x0000000a100d7220 */ /* 0x040fe20000400000 */
[----:B------:R-:W-:Y:S01]  /*a960*/  LOP3.LUT R11, R11, 0xffff0000, RZ, 0xc0, !PT ;  /* 0xffff00000b0b7812 */ /* 0x000fe200078ec0ff */
[----:B------:R-:W-:Y:S01]  /*a970*/  FMUL R8, R16, R4 ;  /* 0x0000000410087220 */ /* 0x000fe20000400000 */
[----:B------:R-:W-:Y:S01]  /*a980*/  SHF.L.U32 R154, R6, 0x10, RZ ;  /* 0x00000010069a7819 */ /* 0x000fe200000006ff */
[----:B------:R-:W-:Y:S01]  /*a990*/  FMUL R20, R16, R20 ;  /* 0x0000001410147220 */ /* 0x000fe20000400000 */
[----:B------:R-:W-:Y:S01]  /*a9a0*/  LOP3.LUT R153, R6, 0xffff0000, RZ, 0xc0, !PT ;  /* 0xffff000006997812 */ /* 0x000fe200078ec0ff */
[C---:B------:R-:W-:Y:S01]  /*a9b0*/  FMUL R6, R16.reuse, R5 ;  /* 0x0000000510067220 */ /* 0x040fe20000400000 */
[----:B------:R-:W-:Y:S01]  /*a9c0*/  LOP3.LUT R155, R7, 0xffff0000, RZ, 0xc0, !PT ;  /* 0xffff0000079b7812 */ /* 0x000fe200078ec0ff */
[C---:B------:R-:W-:Y:S01]  /*a9d0*/  FMUL R7, R16.reuse, R3 ;  /* 0x0000000310077220 */ /* 0x040fe20000400000 */
[C---:B------:R-:W-:Y:S01]  /*a9e0*/  FMUL R18, R16.reuse, R18 ;  /* 0x0000001210127220 */ /* 0x040fe20000400000 */
[C---:B------:R-:W-:Y:S01]  /*a9f0*/  FMUL R14, R16.reuse, R14 ;  /* 0x0000000e100e7220 */ /* 0x040fe20000400000 */
[C---:B------:R-:W-:Y:S01]  /*aa00*/  FMUL R12, R16.reuse, R12 ;  /* 0x0000000c100c7220 */ /* 0x040fe20000400000 */
[C---:B------:R-:W-:Y:S01]  /*aa10*/  FMUL R10, R16.reuse, R11 ;  /* 0x0000000b100a7220 */ /* 0x040fe20000400000 */
[C---:B------:R-:W-:Y:S01]  /*aa20*/  FMUL R5, R16.reuse, R154 ;  /* 0x0000009a10057220 */ /* 0x040fe20000400000 */
[C---:B------:R-:W-:Y:S01]  /*aa30*/  FMUL R4, R16.reuse, R153 ;  /* 0x0000009910047220 */ /* 0x040fe20000400000 */
[C---:B------:R-:W-:Y:S01]  /*aa40*/  FMUL R3, R16.reuse, R162 ;  /* 0x000000a210037220 */ /* 0x040fe20000400000 */
[----:B------:R-:W-:-:S07]  /*aa50*/  FMUL R2, R16, R155 ;  /* 0x0000009b10027220 */ /* 0x000fce0000400000 */
.L_x_67:
[----:B------:R-:W-:-:S07]  /*aa60*/  IADD3 R0, R0, 0x1, RZ ;  /* 0x0000000100007810 */ /* 0x000fce0007ffe0ff */
.L_x_63:
[----:B------:R-:W-:Y:S05]  /*aa70*/  BSYNC B0 ;  /* 0x0000000000007941 */ /* 0x000fea0003800000 */
.L_x_62:
[C---:B-1----:R-:W-:Y:S01]  /*aa80*/  FFMA R11, R17.reuse, R24, R20 ;  /* 0x00000018110b7223 */ /* 0x042fe20000000014 */
[C---:B------:R-:W-:Y:S01]  /*aa90*/  FFMA R24, R17.reuse, R25, R19 ;  /* 0x0000001911187223 */ /* 0x040fe20000000013 */
[C---:B------:R-:W-:Y:S01]  /*aaa0*/  FFMA R25, R17.reuse, R27, R15 ;  /* 0x0000001b11197223 */ /* 0x040fe2000000000f */
[C---:B------:R-:W-:Y:S01]  /*aab0*/  FFMA R28, R17.reuse, R28, R14 ;  /* 0x0000001c111c7223 */ /* 0x040fe2000000000e */
[C---:B------:R-:W-:Y:S01]  /*aac0*/  FFMA R30, R17.reuse, R30, R12 ;  /* 0x0000001e111e7223 */ /* 0x040fe2000000000c */
[C---:B------:R-:W-:Y:S01]  /*aad0*/  FFMA R27, R17.reuse, R31, R10 ;  /* 0x0000001f111b7223 */ /* 0x040fe2000000000a */
[----:B------:R-:W-:Y:S01]  /*aae0*/  F2FP.RELU.BF16.F32.PACK_AB R24, R24, R11 ;  /* 0x0000000b1818723e */ /* 0x000fe200000018ff */
[C---:B------:R-:W-:Y:S01]  /*aaf0*/  FFMA R11, R17.reuse, R26, R18 ;  /* 0x0000001a110b7223 */ /* 0x040fe20000000012 */
[----:B------:R-:W-:Y:S01]  /*ab00*/  FFMA R26, R17, R29, R13 ;  /* 0x0000001d111a7223 */ /* 0x000fe2000000000d */
[----:B------:R-:W-:Y:S05]  /*ab10*/  WARPSYNC.ALL ;  /* 0x0000000000007948 */ /* 0x000fea0003800000 */
[----:B------:R-:W-:Y:S01]  /*ab20*/  F2FP.RELU.BF16.F32.PACK_AB R25, R25, R11 ;  /* 0x0000000b1919723e */ /* 0x000fe200000018ff */
[C---:B------:R-:W-:Y:S01]  /*ab30*/  FFMA R32, R17.reuse, R32, R9 ;  /* 0x0000002011207223 */ /* 0x040fe20000000009 */
[----:B------:R-:W-:Y:S01]  /*ab40*/  F2FP.RELU.BF16.F32.PACK_AB R26, R26, R28 ;  /* 0x0000001c1a1a723e */ /* 0x000fe200000018ff */
[----:B------:R-:W-:Y:S01]  /*ab50*/  FFMA R34, R17, R34, R7 ;  /* 0x0000002211227223 */ /* 0x000fe20000000007 */
[----:B------:R-:W-:Y:S01]  /*ab60*/  F2FP.RELU.BF16.F32.PACK_AB R27, R27, R30 ;  /* 0x0000001e1b1b723e */ /* 0x000fe200000018ff */
[C---:B------:R-:W-:Y:S01]  /*ab70*/  FFMA R36, R17.reuse, R36, R5 ;  /* 0x0000002411247223 */ /* 0x040fe20000000005 */
[C---:B------:R-:W-:Y:S01]  /*ab80*/  FFMA R38, R17.reuse, R38, R3 ;  /* 0x0000002611267223 */ /* 0x040fe20000000003 */
[----:B------:R-:W-:Y:S02]  /*ab90*/  BSSY B0, `(.L_x_68) ;  /* 0x000001c000007945 */ /* 0x000fe40003800000 */
[----:B------:R1:W-:Y:S02]  /*aba0*/  STSM.16.M88.4 [R21+0x2200], R24 ;  /* 0x0022001815007844 */ /* 0x0003e40000000200 */
[C---:B-1----:R-:W-:Y:S01]  /*abb0*/  FFMA R24, R17.reuse, R33, R8 ;  /* 0x0000002111187223 */ /* 0x042fe20000000008 */
[C---:B------:R-:W-:Y:S01]  /*abc0*/  FFMA R25, R17.reuse, R35, R6 ;  /* 0x0000002311197223 */ /* 0x040fe20000000006 */
[C---:B------:R-:W-:Y:S01]  /*abd0*/  FFMA R26, R17.reuse, R37, R4 ;  /* 0x00000025111a7223 */ /* 0x040fe20000000004 */
[----:B------:R-:W-:-:S02]  /*abe0*/  FFMA R27, R17, R39, R2 ;  /* 0x00000027111b7223 */ /* 0x000fc40000000002 */
[----:B------:R-:W-:Y:S02]  /*abf0*/  F2FP.RELU.BF16.F32.PACK_AB R24, R24, R32 ;  /* 0x000000201818723e */ /* 0x000fe400000018ff */
[----:B------:R-:W-:Y:S02]  /*ac00*/  F2FP.RELU.BF16.F32.PACK_AB R25, R25, R34 ;  /* 0x000000221919723e */ /* 0x000fe400000018ff */
[----:B------:R-:W-:Y:S02]  /*ac10*/  F2FP.RELU.BF16.F32.PACK_AB R26, R26, R36 ;  /* 0x000000241a1a723e */ /* 0x000fe400000018ff */
        /* <DEDUP_REMOVED lines=12> */
[----:B------:R-:W-:Y:S02]  /*ace0*/  UIADD3 UR4, UR46, 0x2200, URZ ;  /* 0x000022002e047890 */ /* 0x000fe4000fffe03f */
[----:B------:R-:W-:Y:S01]  /*acf0*/  UIADD3.X UR9, URZ, UR39, URZ, UP0, !UPT ;  /* 0x000000273f097290 */ /* 0x000fe200087fe43f */
[----:B------:R-:W-:Y:S01]  /*ad00*/  UMOV UR5, UR49 ;  /* 0x0000003100057c82 */ /* 0x000fe20008000000 */
[----:B------:R-:W-:-:S07]  /*ad10*/  UMOV UR7, UR51 ;  /* 0x0000003300077c82 */ /* 0x000fce0008000000 */
[----:B------:R2:W-:Y:S01]  /*ad20*/  UTMASTG.3D [UR4], [UR8] ;  /* 0x00000004080073b5 */ /* 0x0005e20008010000 */
[----:B------:R0:W-:Y:S01]  /*ad30*/  UTMACMDFLUSH ;  /* 0x00000000000079b7 */ /* 0x0001e20000000000 */
[----:B--2---:R-:W-:-:S04]  /*ad40*/  DEPBAR.LE SB0, 0x1 ;  /* 0x000080400000791a */ /* 0x004fc80000000000 */
.L_x_69:
[----:B------:R-:W-:Y:S05]  /*ad50*/  BSYNC B0 ;  /* 0x0000000000007941 */ /* 0x000fea0003800000 */
.L_x_68:
[----:B------:R-:W-:Y:S01]  /*ad60*/  VIADD R34, R21, 0x2200 ;  /* 0x0000220015227836 */ /* 0x000fe20000000000 */
[----:B------:R-:W-:Y:S04]  /*ad70*/  BAR.SYNC.DEFER_BLOCKING 0x1, 0x100 ;  /* 0x0044000000007b1d */ /* 0x000fe80000010000 */
[----:B------:R-:W-:Y:S02]  /*ad80*/  LEA R34, R22, R34, 0x1 ;  /* 0x0000002216227211 */ /* 0x000fe400078e08ff */
[----:B------:R-:W-:Y:S04]  /*ad90*/  BSSY B0, `(.L_x_70) ;  /* 0x000000a000007945 */ /* 0x000fe80003800000 */
[----:B------:R-:W-:Y:S05]  /*ada0*/  @P0 BRA `(.L_x_71) ;  /* 0x0000000000200947 */ /* 0x000fea0003800000 */
[----:B------:R-:W-:-:S06]  /*adb0*/  UISETP.NE.AND UP0, UPT, UR43, 0x3, UPT ;  /* 0x000000032b00788c */ /* 0x000fcc000bf05270 */
[----:B------:R-:W-:-:S13]  /*adc0*/  PLOP3.LUT P3, PT, PT, PT, UP0, 0x80, 0x0 ;  /* 0x000000000000781c */ /* 0x000fda0003f6f008 */
[----:B------:R-:W-:Y:S05]  /*add0*/  @!P3 BRA `(.L_x_72) ;  /* 0x000000000004b947 */ /* 0x000fea0003800000 */
[----:B------:R-:W-:Y:S01]  /*ade0*/  BPT.TRAP 0x1 ;  /* 0x000000040000795c */ /* 0x000fe20000300000 */
.L_x_72:
[----:B------:R-:W-:-:S04]  /*adf0*/  ULEA UR4, UR36, UR46, 0x3 ;  /* 0x0000002e24047291 */ /* 0x000fc8000f8e183f */
[----:B------:R-:W-:-:S04]  /*ae00*/  UIADD3 UR4, UR4, 0x50, URZ ;  /* 0x0000005004047890 */ /* 0x000fc8000fffe03f */
[----:B------:R-:W-:-:S09]  /*ae10*/  UPRMT UR4, UR47, 0x654, UR4 ;  /* 0x000006542f047896 */ /* 0x000fd20008000004 */
[----:B------:R-:W-:Y:S03]  /*ae20*/  SYNCS.ARRIVE.TRANS64.RED.A1T0 RZ, [UR4], RZ ;  /* 0x000000ffffff79a7 */ /* 0x000fe60008100404 */
.L_x_71:
[----:B------:R-:W-:Y:S05]  /*ae30*/  BSYNC B0 ;  /* 0x0000000000007941 */ /* 0x000fea0003800000 */
.L_x_70:
[----:B------:R-:W-:Y:S01]  /*ae40*/  UIADD3 UR36, UR36, 0x1, URZ ;  /* 0x0000000124247890 */ /* 0x000fe2000fffe03f */
[----:B------:R-:W-:Y:S01]  /*ae50*/  BSSY B0, `(.L_x_73) ;  /* 0x0000039000007945 */ /* 0x000fe20003800000 */
[----:B------:R-:W-:Y:S02]  /*ae60*/  IMAD.MOV.U32 R11, RZ, RZ, RZ ;  /* 0x000000ffff0b7224 */ /* 0x000fe400078e00ff */
[----:B------:R-:W-:-:S04]  /*ae70*/  UISETP.NE.AND UP0, UPT, UR36, 0x4, UPT ;  /* 0x000000042400788c */ /* 0x000fc8000bf05270 */
[----:B------:R-:W-:Y:S01]  /*ae80*/  USEL UR36, UR36, URZ, UP0 ;  /* 0x0000003f24247287 */ /* 0x000fe20008000000 */
[----:B------:R-:W-:Y:S11]  /*ae90*/  @P0 BRA `(.L_x_74) ;  /* 0x0000000000d00947 */ /* 0x000ff60003800000 */
[----:B------:R-:W-:-:S06]  /*aea0*/  UISETP.NE.AND UP0, UPT, UR43, 0x3, UPT ;  /* 0x000000032b00788c */ /* 0x000fcc000bf05270 */
[----:B------:R-:W-:-:S13]  /*aeb0*/  PLOP3.LUT P3, PT, PT, PT, UP0, 0x80, 0x0 ;  /* 0x000000000000781c */ /* 0x000fda0003f6f008 */
[----:B------:R-:W-:Y:S05]  /*aec0*/  @!P3 BRA `(.L_x_75) ;  /* 0x000000000004b947 */ /* 0x000fea0003800000 */
[----:B------:R-:W-:Y:S01]  /*aed0*/  BPT.TRAP 0x1 ;  /* 0x000000040000795c */ /* 0x000fe20000300000 */
.L_x_75:
[----:B------:R-:W-:Y:S01]  /*aee0*/  LEA R11, R0, UR46, 0x3 ;  /* 0x0000002e000b7c11 */ /* 0x000fe2000f8e18ff */
[----:B------:R-:W-:Y:S01]  /*aef0*/  BSSY B1, `(.L_x_76) ;  /* 0x0000004000017945 */ /* 0x000fe20003800000 */
[----:B-1----:R-:W-:-:S04]  /*af00*/  SHF.L.U32 R24, RZ, 0x1f, RZ ;  /* 0x0000001fff187819 */ /* 0x002fc800000006ff */
[----:B------:R-:W1:Y:S02]  /*af10*/  SYNCS.PHASECHK.TRANS64.TRYWAIT P3, [R11+URZ+0x30], R24 ;  /* 0x000030180b0075a7 */ /* 0x000e64000806017f */
[----:B-1----:R-:W-:Y:S05]  /*af20*/  @!P3 BRA `(.L_x_77) ;  /* 0x000000b0008cb947 */ /* 0x002fea0003800000 */
.L_x_375:
[----:B------:R-:W-:Y:S05]  /*af30*/  BSYNC B1 ;  /* 0x0000000000017941 */ /* 0x000fea0003800000 */
.L_x_76:
        /* <DEDUP_REMOVED lines=38> */
.L_x_78:
[----:B------:R-:W-:-:S04]  /*b1a0*/  IADD3 R0, R0, 0x1, RZ ;  /* 0x0000000100007810 */ /* 0x000fc80007ffe0ff */
[----:B------:R-:W-:-:S04]  /*b1b0*/  ISETP.NE.AND P3, PT, R0, 0x4, PT ;  /* 0x000000040000780c */ /* 0x000fc80003f65270 */
[----:B------:R-:W-:Y:S02]  /*b1c0*/  SEL R0, R0, RZ, P3 ;  /* 0x000000ff00007207 */ /* 0x000fe40001800000 */
[----:B-1----:R-:W-:-:S07]  /*b1d0*/  SEL R11, RZ, 0x1, P3 ;  /* 0x00000001ff0b7807 */ /* 0x002fce0001800000 */
.L_x_74:
[----:B------:R-:W-:Y:S05]  /*b1e0*/  BSYNC B0 ;  /* 0x0000000000007941 */ /* 0x000fea0003800000 */
.L_x_73:
[----:B-1----:R-:W2:Y:S04]  /*b1f0*/  LDL.LU R25, [R1+0x40] ;  /* 0x0000400001197983 */ /* 0x002ea80000300800 */
[----:B------:R-:W3:Y:S04]  /*b200*/  LDL.LU R24, [R1+0x44] ;  /* 0x0000440001187983 */ /* 0x000ee80000300800 */
[----:B------:R-:W4:Y:S04]  /*b210*/  LDL.LU R30, [R1+0x48] ;  /* 0x00004800011e7983 */ /* 0x000f280000300800 */
[----:B------:R-:W5:Y:S04]  /*b220*/  LDL.LU R153, [R1+0x4c] ;  /* 0x00004c0001997983 */ /* 0x000f680000300800 */
        /* <DEDUP_REMOVED lines=11> */
[----:B------:R-:W5:Y:S01]  /*b2e0*/  LDL.LU R31, [R1+0x7c] ;  /* 0x00007c00011f7983 */ /* 0x000f620000300800 */
[----:B------:R-:W-:Y:S05]  /*b2f0*/  WARPSYNC.ALL ;  /* 0x0000000000007948 */ /* 0x000fea0003800000 */
[----:B------:R-:W-:Y:S01]  /*b300*/  BSSY B0, `(.L_x_79) ;  /* 0x000002c000007945 */ /* 0x000fe20003800000 */
[C---:B--2---:R-:W-:Y:S01]  /*b310*/  FFMA R25, R17.reuse, R25, R20 ;  /* 0x0000001911197223 */ /* 0x044fe20000000014 */
[C---:B---3--:R-:W-:Y:S01]  /*b320*/  FFMA R24, R17.reuse, R24, R19 ;  /* 0x0000001811187223 */ /* 0x048fe20000000013 */
[----:B----4-:R-:W-:-:S04]  /*b330*/  FFMA R30, R17, R30, R18 ;  /* 0x0000001e111e7223 */ /* 0x010fc80000000012 */
[----:B------:R-:W-:Y:S01]  /*b340*/  F2FP.RELU.BF16.F32.PACK_AB R24, R24, R25 ;  /* 0x000000191818723e */ /* 0x000fe200000018ff */
[C---:B-----5:R-:W-:Y:S01]  /*b350*/  FFMA R25, R17.reuse, R153, R15 ;  /* 0x0000009911197223 */ /* 0x060fe2000000000f */
[----:B------:R-:W-:-:S04]  /*b360*/  FFMA R29, R17, R29, R14 ;  /* 0x0000001d111d7223 */ /* 0x000fc8000000000e */
[----:B------:R-:W-:Y:S01]  /*b370*/  F2FP.RELU.BF16.F32.PACK_AB R25, R25, R30 ;  /* 0x0000001e1919723e */ /* 0x000fe200000018ff */
[C---:B------:R-:W-:Y:S01]  /*b380*/  FFMA R26, R17.reuse, R26, R13 ;  /* 0x0000001a111a7223 */ /* 0x040fe2000000000d */
[----:B------:R-:W-:-:S04]  /*b390*/  FFMA R28, R17, R28, R12 ;  /* 0x0000001c111c7223 */ /* 0x000fc8000000000c */
[----:B------:R-:W-:Y:S01]  /*b3a0*/  F2FP.RELU.BF16.F32.PACK_AB R26, R26, R29 ;  /* 0x0000001d1a1a723e */ /* 0x000fe200000018ff */
[----:B------:R-:W-:-:S05]  /*b3b0*/  FFMA R27, R17, R27, R10 ;  /* 0x0000001b111b7223 */ /* 0x000fca000000000a */
[----:B------:R-:W-:-:S05]  /*b3c0*/  F2FP.RELU.BF16.F32.PACK_AB R27, R27, R28 ;  /* 0x0000001c1b1b723e */ /* 0x000fca00000018ff */
[----:B------:R1:W-:Y:S01]  /*b3d0*/  STSM.16.M88.4 [R21+0x4200], R24 ;  /* 0x0042001815007844 */ /* 0x0003e20000000200 */
[C---:B------:R-:W-:Y:S01]  /*b3e0*/  FFMA R30, R17.reuse, R37, R7 ;  /* 0x00000025111e7223 */ /* 0x040fe20000000007 */
[C---:B------:R-:W-:Y:S01]  /*b3f0*/  FFMA R29, R17.reuse, R35, R5 ;  /* 0x00000023111d7223 */ /* 0x040fe20000000005 */
[C---:B-1----:R-:W-:Y:S01]  /*b400*/  FFMA R25, R17.reuse, R39, R9 ;  /* 0x0000002711197223 */ /* 0x042fe20000000009 */
[C---:B------:R-:W-:Y:S01]  /*b410*/  FFMA R24, R17.reuse, R38, R8 ;  /* 0x0000002611187223 */ /* 0x040fe20000000008 */
[C---:B------:R-:W-:Y:S01]  /*b420*/  FFMA R26, R17.reuse, R33, R4 ;  /* 0x00000021111a7223 */ /* 0x040fe20000000004 */
[----:B------:R-:W-:-:S03]  /*b430*/  FFMA R28, R17, R32, R3 ;  /* 0x00000020111c7223 */ /* 0x000fc60000000003 */
[----:B------:R-:W-:Y:S01]  /*b440*/  F2FP.RELU.BF16.F32.PACK_AB R24, R24, R25 ;  /* 0x000000191818723e */ /* 0x000fe200000018ff */
[C---:B------:R-:W-:Y:S01]  /*b450*/  FFMA R25, R17.reuse, R36, R6 ;  /* 0x0000002411197223 */ /* 0x040fe20000000006 */
[----:B------:R-:W-:Y:S01]  /*b460*/  FFMA R27, R17, R31, R2 ;  /* 0x0000001f111b7223 */ /* 0x000fe20000000002 */
[----:B------:R-:W-:-:S03]  /*b470*/  F2FP.RELU.BF16.F32.PACK_AB R26, R26, R29 ;  /* 0x0000001d1a1a723e */ /* 0x000fc600000018ff */
        /* <DEDUP_REMOVED lines=20> */
.L_x_80:
[----:B------:R-:W-:Y:S05]  /*b5c0*/  BSYNC B0 ;  /* 0x0000000000007941 */ /* 0x000fea0003800000 */
.L_x_79:
        /* <DEDUP_REMOVED lines=9> */
.L_x_83:
[----:B------:R-:W-:-:S04]  /*b660*/  ULEA UR4, UR36, UR46, 0x3 ;  /* 0x0000002e24047291 */ /* 0x000fc8000f8e183f */
[----:B------:R-:W-:-:S04]  /*b670*/  UIADD3 UR4, UR4, 0x50, URZ ;  /* 0x0000005004047890 */ /* 0x000fc8000fffe03f */
[----:B------:R-:W-:-:S09]  /*b680*/  UPRMT UR4, UR47, 0x654, UR4 ;  /* 0x000006542f047896 */ /* 0x000fd20008000004 */
[----:B------:R-:W-:Y:S03]  /*b690*/  SYNCS.ARRIVE.TRANS64.RED.A1T0 RZ, [UR4], RZ ;  /* 0x000000ffffff79a7 */ /* 0x000fe60008100404 */
.L_x_82:
[----:B------:R-:W-:Y:S05]  /*b6a0*/  BSYNC B0 ;  /* 0x0000000000007941 */ /* 0x000fea0003800000 */
.L_x_81:
[----:B------:R-:W-:Y:S01]  /*b6b0*/  UIADD3 UR4, UR36, 0x1, URZ ;  /* 0x0000000124047890 */ /* 0x000fe2000fffe03f */
[----:B------:R-:W-:Y:S03]  /*b6c0*/  BSSY B0, `(.L_x_84) ;  /* 0x0000039000007945 */ /* 0x000fe60003800000 */
[----:B------:R-:W-:-:S04]  /*b6d0*/  UISETP.NE.AND UP0, UPT, UR4, 0x4, UPT ;  /* 0x000000040400788c */ /* 0x000fc8000bf05270 */
[----:B------:R-:W-:Y:S01]  /*b6e0*/  USEL UR8, UR4, URZ, UP0 ;  /* 0x0000003f04087287 */ /* 0x000fe20008000000 */
[----:B------:R-:W-:Y:S11]  /*b6f0*/  @P0 BRA `(.L_x_85) ;  /* 0x0000000000d40947 */ /* 0x000ff60003800000 */
[----:B------:R-:W-:-:S06]  /*b700*/  UISETP.NE.AND UP0, UPT, UR43, 0x3, UPT ;  /* 0x000000032b00788c */ /* 0x000fcc000bf05270 */
[----:B------:R-:W-:-:S13]  /*b710*/  PLOP3.LUT P3, PT, PT, PT, UP0, 0x80, 0x0 ;  /* 0x000000000000781c */ /* 0x000fda0003f6f008 */
[----:B------:R-:W-:Y:S05]  /*b720*/  @!P3 BRA `(.L_x_86) ;  /* 0x000000000004b947 */ /* 0x000fea0003800000 */
[----:B------:R-:W-:Y:S01]  /*b730*/  BPT.TRAP 0x1 ;  /* 0x000000040000795c */ /* 0x000fe20000300000 */
.L_x_86:
[----:B-1----:R-:W-:Y:S01]  /*b740*/  LEA R24, R0, UR46, 0x3 ;  /* 0x0000002e00187c11 */ /* 0x002fe2000f8e18ff */
[----:B------:R-:W-:Y:S01]  /*b750*/  BSSY B1, `(.L_x_87) ;  /* 0x0000004000017945 */ /* 0x000fe20003800000 */
[----:B------:R-:W-:-:S04]  /*b760*/  SHF.L.U32 R25, R11, 0x1f, RZ ;  /* 0x0000001f0b197819 */ /* 0x000fc800000006ff */
[----:B------:R-:W1:Y:S02]  /*b770*/  SYNCS.PHASECHK.TRANS64.TRYWAIT P3, [R24+URZ+0x30], R25 ;  /* 0x00003019180075a7 */ /* 0x000e64000806017f */
[----:B-1----:R-:W-:Y:S05]  /*b780*/  @!P3 BRA `(.L_x_88) ;  /* 0x000000a80088b947 */ /* 0x002fea0003800000 */
.L_x_376:
[----:B------:R-:W-:Y:S05]  /*b790*/  BSYNC B1 ;  /* 0x0000000000017941 */ /* 0x000fea0003800000 */
.L_x_87:
[----:B------:R-:W-:Y:S05]  /*b7a0*/  @P4 BRA `(.L_x_89) ;  /* 0x0000000000944947 */ /* 0x000fea0003800000 */
[----:B------:R-:W-:Y:S01]  /*b7b0*/  IMAD R19, R0, 0x2000, R23 ;  /* 0x0000200000137824 */ /* 0x000fe200078e0217 */
[----:B------:R-:W-:Y:S05]  /*b7c0*/  WARPSYNC.ALL ;  /* 0x0000000000007948 */ /* 0x000fea0003800000 */
[----:B------:R-:W-:Y:S01]  /*b7d0*/  LEA R12, R22, R19, 0x1 ;  /* 0x00000013160c7211 */ /* 0x000fe200078e08ff */
[----:B------:R-:W2:Y:S05]  /*b7e0*/  LDSM.16.M88.4 R4, [R19] ;  /* 0x000000001304783b */ /* 0x000eaa0000000200 */
[----:B------:R-:W3:Y:S01]  /*b7f0*/  LDSM.16.M88.4 R12, [R12] ;  /* 0x000000000c0c783b */ /* 0x000ee20000000200 */
[----:B--2---:R-:W-:Y:S01]  /*b800*/  IMAD.U32 R20, R4, 0x10000, RZ ;  /* 0x0001000004147824 */ /* 0x004fe200078e00ff */
[----:B------:R-:W-:Y:S01]  /*b810*/  SHF.L.U32 R18, R5, 0x10, RZ ;  /* 0x0000001005127819 */ /* 0x000fe200000006ff */
[----:B------:R-:W-:Y:S01]  /*b820*/  IMAD.U32 R2, R6, 0x10000, RZ ;  /* 0x0001000006027824 */ /* 0x000fe200078e00ff */
[----:B------:R-:W-:Y:S01]  /*b830*/  SHF.L.U32 R3, R7, 0x10, RZ ;  /* 0x0000001007037819 */ /* 0x000fe200000006ff */
[----:B------:R-:W-:Y:S01]  /*b840*/  FMUL R20, R16, R20 ;  /* 0x0000001410147220 */ /* 0x000fe20000400000 */
[----:B------:R-:W-:Y:S01]  /*b850*/  LOP3.LUT R4, R4, 0xffff0000, RZ, 0xc0, !PT ;  /* 0xffff000004047812 */ /* 0x000fe200078ec0ff */
[----:B---3--:R-:W-:Y:S01]  /*b860*/  IMAD.U32 R9, R12, 0x10000, RZ ;  /* 0x000100000c097824 */ /* 0x008fe200078e00ff */
[----:B------:R-:W-:Y:S01]  /*b870*/  LOP3.LUT R5, R5, 0xffff0000, RZ, 0xc0, !PT ;  /* 0xffff000005057812 */ /* 0x000fe200078ec0ff */
[----:B------:R-:W-:Y:S01]  /*b880*/  IMAD.U32 R27, R14, 0x10000, RZ ;  /* 0x000100000e1b7824 */ /* 0x000fe200078e00ff */
[----:B------:R-:W-:Y:S01]  /*b890*/  LOP3.LUT R6, R6, 0xffff0000, RZ, 0xc0, !PT ;  /* 0xffff000006067812 */ /* 0x000fe200078ec0ff */
[C---:B------:R-:W-:Y:S01]  /*b8a0*/  FMUL R19, R16.reuse, R4 ;  /* 0x0000000410137220 */ /* 0x040fe20000400000 */
[----:B------:R-:W-:Y:S01]  /*b8b0*/  LOP3.LUT R7, R7, 0xffff0000, RZ, 0xc0, !PT ;  /* 0xffff000007077812 */ /* 0x000fe200078ec0ff */
[----:B------:R-:W-:Y:S01]  /*b8c0*/  FMUL R18, R16, R18 ;  /* 0x0000001210127220 */ /* 0x000fe20000400000 */
[----:B------:R-:W-:Y:S01]  /*b8d0*/  LOP3.LUT R8, R12, 0xffff0000, RZ, 0xc0, !PT ;  /* 0xffff00000c087812 */ /* 0x000fe200078ec0ff */
[C---:B------:R-:W-:Y:S01]  /*b8e0*/  FMUL R12, R16.reuse, R3 ;  /* 0x00000003100c7220 */ /* 0x040fe20000400000 */
[C---:B-1----:R-:W-:Y:S01]  /*b8f0*/  SHF.L.U32 R25, R13.reuse, 0x10, RZ ;  /* 0x000000100d197819 */ /* 0x042fe200000006ff */
[C---:B------:R-:W-:Y:S01]  /*b900*/  FMUL R10, R16.reuse, R7 ;  /* 0x00000007100a7220 */ /* 0x040fe20000400000 */
[----:B------:R-:W-:Y:S01]  /*b910*/  LOP3.LUT R24, R13, 0xffff0000, RZ, 0xc0, !PT ;  /* 0xffff00000d187812 */ /* 0x000fe200078ec0ff */
[----:B------:R-:W-:Y:S01]  /*b920*/  FMUL R13, R16, R6 ;  /* 0x00000006100d7220 */ /* 0x000fe20000400000 */
[----:B------:R-:W-:Y:S01]  /*b930*/  LOP3.LUT R26, R14, 0xffff0000, RZ, 0xc0, !PT ;  /* 0xffff00000e1a7812 */ /* 0x000fe200078ec0ff */
[C---:B------:R-:W-:Y:S01]  /*b940*/  FMUL R14, R16.reuse, R2 ;  /* 0x00000002100e7220 */ /* 0x040fe20000400000 */
[C---:B------:R-:W-:Y:S01]  /*b950*/  SHF.L.U32 R29, R15.reuse, 0x10, RZ ;  /* 0x000000100f1d7819 */ /* 0x040fe200000006ff */
        /* <DEDUP_REMOVED lines=10> */
.L_x_89:
[----:B------:R-:W-:-:S05]  /*ba00*/  VIADD R0, R0, 0x1 ;  /* 0x0000000100007836 */ /* 0x000fca0000000000 */
[----:B------:R-:W-:-:S04]  /*ba10*/  ISETP.NE.AND P3, PT, R0, 0x4, PT ;  /* 0x000000040000780c */ /* 0x000fc80003f65270 */
[----:B-1----:R-:W-:Y:S02]  /*ba20*/  SEL R24, RZ, 0x1, P3 ;  /* 0x00000001ff187807 */ /* 0x002fe40001800000 */
[----:B------:R-:W-:Y:S02]  /*ba30*/  SEL R0, R0, RZ, P3 ;  /* 0x000000ff00007207 */ /* 0x000fe40001800000 */
[----:B------:R-:W-:-:S07]  /*ba40*/  LOP3.LUT R11, R11, R24, RZ, 0x3c, !PT ;  /* 0x000000180b0b7212 */ /* 0x000fce00078e3cff */
.L_x_85:
[----:B------:R-:W-:Y:S05]  /*ba50*/  BSYNC B0 ;  /* 0x0000000000007941 */ /* 0x000fea0003800000 */
.L_x_84:
[C---:B------:R-:W-:Y:S01]  /*ba60*/  FFMA R40, R17.reuse, R40, R20 ;  /* 0x0000002811287223 */ /* 0x040fe20000000014 */
[C---:B-1----:R-:W-:Y:S01]  /*ba70*/  FFMA R24, R17.reuse, R41, R19 ;  /* 0x0000002911187223 */ /* 0x042fe20000000013 */
[C---:B------:R-:W-:Y:S01]  /*ba80*/  FFMA R42, R17.reuse, R42, R18 ;  /* 0x0000002a112a7223 */ /* 0x040fe20000000012 */
[C---:B------:R-:W-:Y:S01]  /*ba90*/  FFMA R25, R17.reuse, R43, R15 ;  /* 0x0000002b11197223 */ /* 0x040fe2000000000f */
[C---:B------:R-:W-:Y:S01]  /*baa0*/  FFMA R44, R17.reuse, R44, R14 ;  /* 0x0000002c112c7223 */ /* 0x040fe2000000000e */
[C---:B------:R-:W-:Y:S01]  /*bab0*/  FFMA R26, R17.reuse, R45, R13 ;  /* 0x0000002d111a7223 */ /* 0x040fe2000000000d */
[C---:B------:R-:W-:Y:S01]  /*bac0*/  FFMA R27, R17.reuse, R46, R12 ;  /* 0x0000002e111b7223 */ /* 0x040fe2000000000c */
[----:B------:R-:W-:Y:S01]  /*bad0*/  FFMA R47, R17, R47, R10 ;  /* 0x0000002f112f7223 */ /* 0x000fe2000000000a */
[----:B------:R-:W-:Y:S01]  /*bae0*/  F2FP.RELU.BF16.F32.PACK_AB R24, R24, R40 ;  /* 0x000000281818723e */ /* 0x000fe200000018ff */
        /* <DEDUP_REMOVED lines=8> */
[C---:B------:R-:W-:Y:S01]  /*bb70*/  FFMA R55, R17.reuse, R55, R2 ;  /* 0x0000003711377223 */ /* 0x040fe20000000002 */
[----:B------:R-:W-:Y:S01]  /*bb80*/  BSSY B0, `(.L_x_90) ;  /* 0x000001b000007945 */ /* 0x000fe20003800000 */
[----:B------:R1:W-:Y:S02]  /*bb90*/  STSM.16.M88.4 [R21+0x6200], R24 ;  /* 0x0062001815007844 */ /* 0x0003e40000000200 */
[C---:B-1----:R-:W-:Y:S01]  /*bba0*/  FFMA R25, R17.reuse, R50, R7 ;  /* 0x0000003211197223 */ /* 0x042fe20000000007 */
[C---:B------:R-:W-:Y:S01]  /*bbb0*/  FFMA R26, R17.reuse, R52, R5 ;  /* 0x00000034111a7223 */ /* 0x040fe20000000005 */
[----:B------:R-:W-:Y:S01]  /*bbc0*/  FFMA R27, R17, R54, R3 ;  /* 0x00000036111b7223 */ /* 0x000fe20000000003 */
[----:B------:R-:W-:-:S02]  /*bbd0*/  F2FP.RELU.BF16.F32.PACK_AB R24, R49, R48 ;  /* 0x000000303118723e */ /* 0x000fc400000018ff */
        /* <DEDUP_REMOVED lines=15> */
[----:B------:R-:W-:Y:S02]  /*bcd0*/  UIADD3 UR4, UR46, 0x6200, URZ ;  /* 0x000062002e047890 */ /* 0x000fe4000fffe03f */
[----:B------:R-:W-:Y:S01]  /*bce0*/  UIADD3.X UR11, URZ, UR39, URZ, UP0, !UPT ;  /* 0x000000273f0b7290 */ /* 0x000fe200087fe43f */
[----:B------:R-:W-:-:S08]  /*bcf0*/  UMOV UR7, UR51 ;  /* 0x0000003300077c82 */ /* 0x000fd00008000000 */
[----:B------:R2:W-:Y:S01]  /*bd00*/  UTMASTG.3D [UR4], [UR10] ;  /* 0x000000040a0073b5 */ /* 0x0005e20008010000 */
[----:B------:R0:W-:Y:S01]  /*bd10*/  UTMACMDFLUSH ;  /* 0x00000000000079b7 */ /* 0x0001e20000000000 */
[----:B--2---:R-:W-:-:S04]  /*bd20*/  DEPBAR.LE SB0, 0x1 ;  /* 0x000080400000791a */ /* 0x004fc80000000000 */
.L_x_91:
[----:B------:R-:W-:Y:S05]  /*bd30*/  BSYNC B0 ;  /* 0x0000000000007941 */ /* 0x000fea0003800000 */
.L_x_90:
[----:B-1----:R-:W-:Y:S01]  /*bd40*/  IADD3 R25, R21, 0x6200, RZ ;  /* 0x0000620015197810 */ /* 0x002fe20007ffe0ff */
[----:B------:R-:W-:Y:S04]  /*bd50*/  BAR.SYNC.DEFER_BLOCKING 0x1, 0x100 ;  /* 0x0044000000007b1d */ /* 0x000fe80000010000 */
[----:B------:R-:W-:Y:S02]  /*bd60*/  IMAD R32, R22, 0x2, R25 ;  /* 0x0000000216207824 */ /* 0x000fe400078e0219 */
[----:B------:R-:W-:Y:S04]  /*bd70*/  BSSY B0, `(.L_x_92) ;  /* 0x000000a000007945 */ /* 0x000fe80003800000 */
[----:B------:R-:W-:Y:S05]  /*bd80*/  @P0 BRA `(.L_x_93) ;  /* 0x0000000000200947 */ /* 0x000fea0003800000 */
[----:B------:R-:W-:-:S06]  /*bd90*/  UISETP.NE.AND UP0, UPT, UR43, 0x3, UPT ;  /* 0x000000032b00788c */ /* 0x000fcc000bf05270 */
[----:B------:R-:W-:-:S13]  /*bda0*/  PLOP3.LUT P3, PT, PT, PT, UP0, 0x80, 0x0 ;  /* 0x000000000000781c */ /* 0x000fda0003f6f008 */
[----:B------:R-:W-:Y:S05]  /*bdb0*/  @!P3 BRA `(.L_x_94) ;  /* 0x000000000004b947 */ /* 0x000fea0003800000 */
[----:B------:R-:W-:Y:S01]  /*bdc0*/  BPT.TRAP 0x1 ;  /* 0x000000040000795c */ /* 0x000fe20000300000 */
.L_x_94:
[----:B------:R-:W-:-:S04]  /*bdd0*/  ULEA UR4, UR8, UR46, 0x3 ;  /* 0x0000002e08047291 */ /* 0x000fc8000f8e183f */
[----:B------:R-:W-:-:S04]  /*bde0*/  UIADD3 UR4, UR4, 0x50, URZ ;  /* 0x0000005004047890 */ /* 0x000fc8000fffe03f */
[----:B------:R-:W-:-:S09]  /*bdf0*/  UPRMT UR4, UR47, 0x654, UR4 ;  /* 0x000006542f047896 */ /* 0x000fd20008000004 */
[----:B------:R-:W-:Y:S03]  /*be00*/  SYNCS.ARRIVE.TRANS64.RED.A1T0 RZ, [UR4], RZ ;  /* 0x000000ffffff79a7 */ /* 0x000fe60008100404 */
.L_x_93:
[----:B------:R-:W-:Y:S05]  /*be10*/  BSYNC B0 ;  /* 0x0000000000007941 */ /* 0x000fea0003800000 */
.L_x_92:
        /* <DEDUP_REMOVED lines=9> */
.L_x_97:
[C---:B------:R-:W-:Y:S01]  /*beb0*/  LEA R25, R0.reuse, UR46, 0x3 ;  /* 0x0000002e00197c11 */ /* 0x040fe2000f8e18ff */
[----:B------:R-:W-:Y:S01]  /*bec0*/  BSSY B1, `(.L_x_98) ;  /* 0x0000006000017945 */ /* 0x000fe20003800000 */
[----:B------:R-:W-:Y:S02]  /*bed0*/  SHF.L.U32 R26, R11, 0x1f, RZ ;  /* 0x0000001f0b1a7819 */ /* 0x000fe400000006ff */
[----:B------:R-:W-:Y:S02]  /*bee0*/  IADD3 R24, R0, 0x1, RZ ;  /* 0x0000000100187810 */ /* 0x000fe40007ffe0ff */
[----:B------:R-:W1:Y:S02]  /*bef0*/  SYNCS.PHASECHK.TRANS64.TRYWAIT P5, [R25+URZ+0x30], R26 ;  /* 0x0000301a190075a7 */ /* 0x000e6400080a017f */
[----:B------:R-:W-:Y:S01]  /*bf00*/  ISETP.NE.AND P3, PT, R24, 0x4, PT ;  /* 0x000000041800780c */ /* 0x000fe20003f65270 */
[----:B-1----:R-:W-:-:S12]  /*bf10*/  @!P5 BRA `(.L_x_99) ;  /* 0x000000a000b8d947 */ /* 0x002fd80003800000 */
.L_x_377:
[----:B------:R-:W-:Y:S05]  /*bf20*/  BSYNC B1 ;  /* 0x0000000000017941 */ /* 0x000fea0003800000 */
.L_x_98:
[----:B------:R-:W-:Y:S05]  /*bf30*/  @P4 BRA `(.L_x_100) ;  /* 0x0000000000944947 */ /* 0x000fea0003800000 */
[----:B------:R-:W-:Y:S01]  /*bf40*/  IMAD R3, R0, 0x2000, R23 ;  /* 0x0000200000037824 */ /* 0x000fe200078e0217 */
[----:B------:R-:W-:Y:S05]  /*bf50*/  WARPSYNC.ALL ;  /* 0x0000000000007948 */ /* 0x000fea0003800000 */
[----:B------:R-:W-:Y:S01]  /*bf60*/  LEA R12, R22, R3, 0x1 ;  /* 0x00000003160c7211 */ /* 0x000fe200078e08ff */
[----:B------:R-:W2:Y:S05]  /*bf70*/  LDSM.16.M88.4 R4, [R3] ;  /* 0x000000000304783b */ /* 0x000eaa0000000200 */
[----:B------:R-:W3:Y:S01]  /*bf80*/  LDSM.16.M88.4 R12, [R12] ;  /* 0x000000000c0c783b */ /* 0x000ee20000000200 */
[C---:B--2---:R-:W-:Y:S01]  /*bf90*/  SHF.L.U32 R35, R7.reuse, 0x10, RZ ;  /* 0x0000001007237819 */ /* 0x044fe200000006ff */
[----:B------:R-:W-:Y:S01]  /*bfa0*/  IMAD.U32 R19, R4, 0x10000, RZ ;  /* 0x0001000004137824 */ /* 0x000fe200078e00ff */
[----:B------:R-:W-:Y:S01]  /*bfb0*/  LOP3.LUT R37, R7, 0xffff0000, RZ, 0xc0, !PT ;  /* 0xffff000007257812 */ /* 0x000fe200078ec0ff */
[----:B------:R-:W-:Y:S01]  /*bfc0*/  IMAD.U32 R39, R6, 0x10000, RZ ;  /* 0x0001000006277824 */ /* 0x000fe200078e00ff */
[----:B------:R-:W-:Y:S01]  /*bfd0*/  LOP3.LUT R47, R4, 0xffff0000, RZ, 0xc0, !PT ;  /* 0xffff0000042f7812 */ /* 0x000fe200078ec0ff */
[----:B---3--:R-:W-:Y:S01]  /*bfe0*/  IMAD.U32 R9, R12, 0x10000, RZ ;  /* 0x000100000c097824 */ /* 0x008fe200078e00ff */
[C---:B------:R-:W-:Y:S01]  /*bff0*/  SHF.L.U32 R43, R5.reuse, 0x10, RZ ;  /* 0x00000010052b7819 */ /* 0x040fe200000006ff */
[----:B------:R-:W-:Y:S01]  /*c000*/  FMUL R20, R16, R19 ;  /* 0x0000001310147220 */ /* 0x000fe20000400000 */
[----:B------:R-:W-:Y:S01]  /*c010*/  LOP3.LUT R45, R5, 0xffff0000, RZ, 0xc0, !PT ;  /* 0xffff0000052d7812 */ /* 0x000fe200078ec0ff */
[----:B------:R-:W-:Y:S01]  /*c020*/  IMAD.U32 R5, R14, 0x10000, RZ ;  /* 0x000100000e057824 */ /* 0x000fe200078e00ff */
[----:B------:R-:W-:Y:S01]  /*c030*/  LOP3.LUT R41, R6, 0xffff0000, RZ, 0xc0, !PT ;  /* 0xffff000006297812 */ /* 0x000fe200078ec0ff */
[----:B------:R-:W-:Y:S01]  /*c040*/  FMUL R19, R16, R47 ;  /* 0x0000002f10137220 */ /* 0x000fe20000400000 */
[----:B------:R-:W-:Y:S01]  /*c050*/  LOP3.LUT R31, R12, 0xffff0000, RZ, 0xc0, !PT ;  /* 0xffff00000c1f7812 */ /* 0x000fe200078ec0ff */
[C---:B------:R-:W-:Y:S01]  /*c060*/  FMUL R18, R16.reuse, R43 ;  /* 0x0000002b10127220 */ /* 0x040fe20000400000 */
[C---:B------:R-:W-:Y:S01]  /*c070*/  SHF.L.U32 R7, R13.reuse, 0x10, RZ ;  /* 0x000000100d077819 */ /* 0x040fe200000006ff */
[C---:B------:R-:W-:Y:S01]  /*c080*/  FMUL R12, R16.reuse, R35 ;  /* 0x00000023100c7220 */ /* 0x040fe20000400000 */
[----:B------:R-:W-:Y:S01]  /*c090*/  LOP3.LUT R29, R13, 0xffff0000, RZ, 0xc0, !PT ;  /* 0xffff00000d1d7812 */ /* 0x000fe200078ec0ff */
[----:B------:R-:W-:Y:S01]  /*c0a0*/  FMUL R13, R16, R41 ;  /* 0x00000029100d7220 */ /* 0x000fe20000400000 */
[----:B------:R-:W-:Y:S01]  /*c0b0*/  LOP3.LUT R27, R14, 0xffff0000, RZ, 0xc0, !PT ;  /* 0xffff00000e1b7812 */ /* 0x000fe200078ec0ff */
[C---:B------:R-:W-:Y:S01]  /*c0c0*/  FMUL R14, R16.reuse, R39 ;  /* 0x00000027100e7220 */ /* 0x040fe20000400000 */
[C---:B------:R-:W-:Y:S01]  /*c0d0*/  SHF.L.U32 R3, R15.reuse, 0x10, RZ ;  /* 0x000000100f037819 */ /* 0x040fe200000006ff */
[C---:B------:R-:W-:Y:S01]  /*c0e0*/  FMUL R10, R16.reuse, R37 ;  /* 0x00000025100a7220 */ /* 0x040fe20000400000 */
[----:B-1----:R-:W-:Y:S01]  /*c0f0*/  LOP3.LUT R25, R15, 0xffff0000, RZ, 0xc0, !PT ;  /* 0xffff00000f197812 */ /* 0x002fe200078ec0ff */
        /* <DEDUP_REMOVED lines=9> */
.L_x_100:
[----:B------:R-:W-:-:S04]  /*c190*/  SEL R0, RZ, 0x1, P3 ;  /* 0x00000001ff007807 */ /* 0x000fc80001800000 */
[----:B------:R-:W-:Y:S02]  /*c1a0*/  LOP3.LUT R11, R11, R0, RZ, 0x3c, !PT ;  /* 0x000000000b0b7212 */ /* 0x000fe400078e3cff */
[----:B------:R-:W-:-:S07]  /*c1b0*/  SEL R0, R24, RZ, P3 ;  /* 0x000000ff18007207 */ /* 0x000fce0001800000 */
.L_x_96:
[----:B------:R-:W-:Y:S05]  /*c1c0*/  BSYNC B0 ;  /* 0x0000000000007941 */ /* 0x000fea0003800000 */
.L_x_95:
[----:B------:R-:W2:Y:S04]  /*c1d0*/  LDL.LU R28, [R1+0x80] ;  /* 0x00008000011c7983 */ /* 0x000ea80000300800 */
[----:B-1----:R-:W3:Y:S04]  /*c1e0*/  LDL.LU R25, [R1+0x84] ;  /* 0x0000840001197983 */ /* 0x002ee80000300800 */
        /* <DEDUP_REMOVED lines=26> */
[C---:B------:R-:W-:Y:S01]  /*c390*/  FFMA R24, R17.reuse, R41, R10 ;  /* 0x0000002911187223 */ /* 0x040fe2000000000a */
[----:B------:R-:W-:-:S04]  /*c3a0*/  FFMA R26, R17, R26, R9 ;  /* 0x0000001a111a7223 */ /* 0x000fc80000000009 */
[----:B------:R-:W-:Y:S01]  /*c3b0*/  F2FP.RELU.BF16.F32.PACK_AB R31, R24, R31 ;  /* 0x0000001f181f723e */ /* 0x000fe200000018ff */
[----:B------:R-:W-:-:S04]  /*c3c0*/  FFMA R27, R17, R27, R8 ;  /* 0x0000001b111b7223 */ /* 0x000fc80000000008 */
[----:B------:R1:W-:Y:S01]  /*c3d0*/  STSM.16.M88.4 [R21+0x200], R28 ;  /* 0x0002001c15007844 */ /* 0x0003e20000000200 */
[----:B------:R-:W-:Y:S01]  /*c3e0*/  FFMA R25, R17, R40, R7 ;  /* 0x0000002811197223 */ /* 0x000fe20000000007 */
[----:B------:R-:W-:Y:S01]  /*c3f0*/  F2FP.RELU.BF16.F32.PACK_AB R24, R27, R26 ;  /* 0x0000001a1b18723e */ /* 0x000fe200000018ff */
[C---:B------:R-:W-:Y:S01]  /*c400*/  FFMA R26, R17.reuse, R39, R6 ;  /* 0x00000027111a7223 */ /* 0x040fe20000000006 */
[----:B------:R-:W-:-:S04]  /*c410*/  FFMA R27, R17, R38, R5 ;  /* 0x00000026111b7223 */ /* 0x000fc80000000005 */
[----:B------:R-:W-:Y:S01]  /*c420*/  F2FP.RELU.BF16.F32.PACK_AB R25, R26, R25 ;  /* 0x000000191a19723e */ /* 0x000fe200000018ff */
[C---:B------:R-:W-:Y:S01]  /*c430*/  FFMA R36, R17.reuse, R36, R4 ;  /* 0x0000002411247223 */ /* 0x040fe20000000004 */
[----:B------:R-:W-:-:S04]  /*c440*/  FFMA R35, R17, R35, R3 ;  /* 0x0000002311237223 */ /* 0x000fc80000000003 */
[----:B------:R-:W-:Y:S01]  /*c450*/  F2FP.RELU.BF16.F32.PACK_AB R26, R36, R27 ;  /* 0x0000001b241a723e */ /* 0x000fe200000018ff */
[----:B------:R-:W-:-:S05]  /*c460*/  FFMA R38, R17, R37, R2 ;  /* 0x0000002511267223 */ /* 0x000fca0000000002 */
[----:B------:R-:W-:-:S05]  /*c470*/  F2FP.RELU.BF16.F32.PACK_AB R27, R38, R35 ;  /* 0x00000023261b723e */ /* 0x000fca00000018ff */
[----:B------:R1:W-:Y:S01]  /*c480*/  STSM.16.M88.4 [R152], R24 ;  /* 0x0000001898007844 */ /* 0x0003e20000000200 */
        /* <DEDUP_REMOVED lines=17> */
.L_x_102:
[----:B------:R-:W-:Y:S05]  /*c5a0*/  BSYNC B0 ;  /* 0x0000000000007941 */ /* 0x000fea0003800000 */
.L_x_101:
[----:B------:R-:W-:Y:S06]  /*c5b0*/  BAR.SYNC.DEFER_BLOCKING 0x1, 0x100 ;  /* 0x0044000000007b1d */ /* 0x000fec0000010000 */
[----:B------:R-:W-:Y:S04]  /*c5c0*/  BSSY B0, `(.L_x_103) ;  /* 0x000000a000007945 */ /* 0x000fe80003800000 */
[----:B------:R-:W-:Y:S05]  /*c5d0*/  @P0 BRA `(.L_x_104) ;  /* 0x0000000000200947 */ /* 0x000fea0003800000 */
[----:B------:R-:W-:-:S06]  /*c5e0*/  UISETP.NE.AND UP0, UPT, UR43, 0x3, UPT ;  /* 0x000000032b00788c */ /* 0x000fcc000bf05270 */
[----:B------:R-:W-:-:S13]  /*c5f0*/  PLOP3.LUT P3, PT, PT, PT, UP0, 0x80, 0x0 ;  /* 0x000000000000781c */ /* 0x000fda0003f6f008 */
[----:B------:R-:W-:Y:S05]  /*c600*/  @!P3 BRA `(.L_x_105) ;  /* 0x000000000004b947 */ /* 0x000fea0003800000 */
[----:B------:R-:W-:Y:S01]  /*c610*/  BPT.TRAP 0x1 ;  /* 0x000000040000795c */ /* 0x000fe20000300000 */
.L_x_105:
[----:B------:R-:W-:-:S04]  /*c620*/  ULEA UR4, UR8, UR46, 0x3 ;  /* 0x0000002e08047291 */ /* 0x000fc8000f8e183f */
[----:B------:R-:W-:-:S04]  /*c630*/  UIADD3 UR4, UR4, 0x50, URZ ;  /* 0x0000005004047890 */ /* 0x000fc8000fffe03f */
[----:B------:R-:W-:-:S09]  /*c640*/  UPRMT UR4, UR47, 0x654, UR4 ;  /* 0x000006542f047896 */ /* 0x000fd20008000004 */
[----:B------:R-:W-:Y:S03]  /*c650*/  SYNCS.ARRIVE.TRANS64.RED.A1T0 RZ, [UR4], RZ ;  /* 0x000000ffffff79a7 */ /* 0x000fe60008100404 */
.L_x_104:
[----:B------:R-:W-:Y:S05]  /*c660*/  BSYNC B0 ;  /* 0x0000000000007941 */ /* 0x000fea0003800000 */
.L_x_103:
        /* <DEDUP_REMOVED lines=9> */
.L_x_108:
[C---:B-1----:R-:W-:Y:S01]  /*c700*/  LEA R25, R0.reuse, UR46, 0x3 ;  /* 0x0000002e00197c11 */ /* 0x042fe2000f8e18ff */
[----:B------:R-:W-:Y:S01]  /*c710*/  VIADD R24, R0, 0x1 ;  /* 0x0000000100187836 */ /* 0x000fe20000000000 */
[----:B------:R-:W-:Y:S01]  /*c720*/  SHF.L.U32 R28, R11, 0x1f, RZ ;  /* 0x0000001f0b1c7819 */ /* 0x000fe200000006ff */
[----:B------:R-:W-:Y:S03]  /*c730*/  BSSY B1, `(.L_x_109) ;  /* 0x0000005000017945 */ /* 0x000fe60003800000 */
[----:B------:R-:W1:Y:S01]  /*c740*/  SYNCS.PHASECHK.TRANS64.TRYWAIT P5, [R25+URZ+0x30], R28 ;  /* 0x0000301c190075a7 */ /* 0x000e6200080a017f */
[----:B------:R-:W-:-:S04]  /*c750*/  ISETP.NE.AND P3, PT, R24, 0x4, PT ;  /* 0x000000041800780c */ /* 0x000fc80003f65270 */
[----:B------:R-:W-:Y:S01]  /*c760*/  SEL R26, RZ, 0x1, P3 ;  /* 0x00000001ff1a7807 */ /* 0x000fe20001800000 */
[----:B-1----:R-:W-:Y:S08]  /*c770*/  @!P5 BRA `(.L_x_110) ;  /* 0x0000009800b4d947 */ /* 0x002ff00003800000 */
.L_x_378:
[----:B------:R-:W-:Y:S05]  /*c780*/  BSYNC B1 ;  /* 0x0000000000017941 */ /* 0x000fea0003800000 */
.L_x_109:
[----:B------:R-:W-:Y:S05]  /*c790*/  @P4 BRA `(.L_x_111) ;  /* 0x0000000000944947 */ /* 0x000fea0003800000 */
[----:B------:R-:W-:Y:S01]  /*c7a0*/  LEA R31, R0, R23, 0xd ;  /* 0x00000017001f7211 */ /* 0x000fe200078e68ff */
[----:B------:R-:W-:Y:S05]  /*c7b0*/  WARPSYNC.ALL ;  /* 0x0000000000007948 */ /* 0x000fea0003800000 */
[----:B------:R-:W-:Y:S01]  /*c7c0*/  IMAD R12, R22, 0x2, R31 ;  /* 0x00000002160c7824 */ /* 0x000fe200078e021f */
[----:B------:R-:W2:Y:S05]  /*c7d0*/  LDSM.16.M88.4 R4, [R31] ;  /* 0x000000001f04783b */ /* 0x000eaa0000000200 */
[----:B------:R-:W3:Y:S01]  /*c7e0*/  LDSM.16.M88.4 R12, [R12] ;  /* 0x000000000c0c783b */ /* 0x000ee20000000200 */
[----:B--2---:R-:W-:Y:S01]  /*c7f0*/  IMAD.U32 R9, R5, 0x10000, RZ ;  /* 0x0001000005097824 */ /* 0x004fe200078e00ff */
[----:B------:R-:W-:Y:S01]  /*c800*/  SHF.L.U32 R3, R4, 0x10, RZ ;  /* 0x0000001004037819 */ /* 0x000fe200000006ff */
[----:B------:R-:W-:Y:S01]  /*c810*/  IMAD.U32 R29, R7, 0x10000, RZ ;  /* 0x00010000071d7824 */ /* 0x000fe200078e00ff */
[----:B------:R-:W-:Y:S01]  /*c820*/  LOP3.LUT R5, R5, 0xffff0000, RZ, 0xc0, !PT ;  /* 0xffff000005057812 */ /* 0x000fe200078ec0ff */
[----:B------:R-:W-:Y:S01]  /*c830*/  FMUL R18, R16, R9 ;  /* 0x0000000910127220 */ /* 0x000fe20000400000 */
[----:B------:R-:W-:Y:S01]  /*c840*/  LOP3.LUT R7, R7, 0xffff0000, RZ, 0xc0, !PT ;  /* 0xffff000007077812 */ /* 0x000fe200078ec0ff */
[----:B---3--:R-:W-:Y:S01]  /*c850*/  IMAD.U32 R37, R13, 0x10000, RZ ;  /* 0x000100000d257824 */ /* 0x008fe200078e00ff */
[----:B------:R-:W-:Y:S01]  /*c860*/  LOP3.LUT R19, R4, 0xffff0000, RZ, 0xc0, !PT ;  /* 0xffff000004137812 */ /* 0x000fe200078ec0ff */
[----:B------:R-:W-:Y:S01]  /*c870*/  IMAD.U32 R45, R15, 0x10000, RZ ;  /* 0x000100000f2d7824 */ /* 0x000fe200078e00ff */
[----:B-1----:R-:W-:Y:S01]  /*c880*/  SHF.L.U32 R25, R6, 0x10, RZ ;  /* 0x0000001006197819 */ /* 0x002fe200000006ff */
[----:B------:R-:W-:Y:S01]  /*c890*/  FMUL R20, R16, R3 ;  /* 0x0000000310147220 */ /* 0x000fe20000400000 */
[----:B------:R-:W-:Y:S01]  /*c8a0*/  LOP3.LUT R27, R6, 0xffff0000, RZ, 0xc0, !PT ;  /* 0xffff0000061b7812 */ /* 0x000fe200078ec0ff */
[----:B------:R-:W-:Y:S01]  /*c8b0*/  FMUL R10, R16, R7 ;  /* 0x00000007100a7220 */ /* 0x000fe20000400000 */
[----:B------:R-:W-:Y:S01]  /*c8c0*/  SHF.L.U32 R31, R12, 0x10, RZ ;  /* 0x000000100c1f7819 */ /* 0x000fe200000006ff */
[----:B------:R-:W-:Y:S01]  /*c8d0*/  FMUL R19, R16, R19 ;  /* 0x0000001310137220 */ /* 0x000fe20000400000 */
        /* <DEDUP_REMOVED lines=17> */
.L_x_111:
[----:B------:R-:W-:Y:S02]  /*c9f0*/  LOP3.LUT R11, R11, R26, RZ, 0x3c, !PT ;  /* 0x0000001a0b0b7212 */ /* 0x000fe400078e3cff */
[----:B------:R-:W-:-:S07]  /*ca00*/  SEL R0, R24, RZ, P3 ;  /* 0x000000ff18007207 */ /* 0x000fce0001800000 */
.L_x_107:
[----:B------:R-:W-:Y:S05]  /*ca10*/  BSYNC B0 ;  /* 0x0000000000007941 */ /* 0x000fea0003800000 */
.L_x_106:
        /* <DEDUP_REMOVED lines=20> */
[----:B------:R-:W-:Y:S01]  /*cb60*/  BSSY B0, `(.L_x_112) ;  /* 0x0000019000007945 */ /* 0x000fe20003800000 */
[----:B------:R-:W-:-:S02]  /*cb70*/  F2FP.RELU.BF16.F32.PACK_AB R31, R24, R31 ;  /* 0x0000001f181f723e */ /* 0x000fc400000018ff */
[----:B------:R-:W-:Y:S02]  /*cb80*/  F2FP.RELU.BF16.F32.PACK_AB R25, R26, R25 ;  /* 0x000000191a19723e */ /* 0x000fe400000018ff */
[----:B------:R-:W-:Y:S01]  /*cb90*/  F2FP.RELU.BF16.F32.PACK_AB R24, R65, R64 ;  /* 0x000000404118723e */ /* 0x000fe200000018ff */
[----:B------:R1:W-:Y:S01]  /*cba0*/  STSM.16.M88.4 [R21+0x2200], R28 ;  /* 0x0022001c15007844 */ /* 0x0003e20000000200 */
[----:B------:R-:W-:Y:S02]  /*cbb0*/  F2FP.RELU.BF16.F32.PACK_AB R26, R69, R68 ;  /* 0x00000044451a723e */ /* 0x000fe400000018ff */
        /* <DEDUP_REMOVED lines=19> */
.L_x_113:
[----:B------:R-:W-:Y:S05]  /*ccf0*/  BSYNC B0 ;  /* 0x0000000000007941 */ /* 0x000fea0003800000 */
.L_x_112:
[----:B------:R-:W-:Y:S06]  /*cd00*/  BAR.SYNC.DEFER_BLOCKING 0x1, 0x100 ;  /* 0x0044000000007b1d */ /* 0x000fec0000010000 */
[----:B------:R-:W-:Y:S04]  /*cd10*/  BSSY B0, `(.L_x_114) ;  /* 0x000000a000007945 */ /* 0x000fe80003800000 */
[----:B------:R-:W-:Y:S05]  /*cd20*/  @P0 BRA `(.L_x_115) ;  /* 0x0000000000200947 */ /* 0x000fea0003800000 */
[----:B------:R-:W-:-:S06]  /*cd30*/  UISETP.NE.AND UP0, UPT, UR43, 0x3, UPT ;  /* 0x000000032b00788c */ /* 0x000fcc000bf05270 */
[----:B------:R-:W-:-:S13]  /*cd40*/  PLOP3.LUT P3, PT, PT, PT, UP0, 0x80, 0x0 ;  /* 0x000000000000781c */ /* 0x000fda0003f6f008 */
[----:B------:R-:W-:Y:S05]  /*cd50*/  @!P3 BRA `(.L_x_116) ;  /* 0x000000000004b947 */ /* 0x000fea0003800000 */
[----:B------:R-:W-:Y:S01]  /*cd60*/  BPT.TRAP 0x1 ;  /* 0x000000040000795c */ /* 0x000fe20000300000 */
.L_x_116:
[----:B------:R-:W-:-:S04]  /*cd70*/  ULEA UR4, UR8, UR46, 0x3 ;  /* 0x0000002e08047291 */ /* 0x000fc8000f8e183f */
[----:B------:R-:W-:-:S04]  /*cd80*/  UIADD3 UR4, UR4, 0x50, URZ ;  /* 0x0000005004047890 */ /* 0x000fc8000fffe03f */
[----:B------:R-:W-:-:S09]  /*cd90*/  UPRMT UR4, UR47, 0x654, UR4 ;  /* 0x000006542f047896 */ /* 0x000fd20008000004 */
[----:B------:R-:W-:Y:S03]  /*cda0*/  SYNCS.ARRIVE.TRANS64.RED.A1T0 RZ, [UR4], RZ ;  /* 0x000000ffffff79a7 */ /* 0x000fe60008100404 */
.L_x_115:
[----:B------:R-:W-:Y:S05]  /*cdb0*/  BSYNC B0 ;  /* 0x0000000000007941 */ /* 0x000fea0003800000 */
.L_x_114:
        /* <DEDUP_REMOVED lines=9> */
.L_x_119:
[C---:B-1----:R-:W-:Y:S01]  /*ce50*/  LEA R24, R0.reuse, UR46, 0x3 ;  /* 0x0000002e00187c11 */ /* 0x042fe2000f8e18ff */
[----:B------:R-:W-:Y:S01]  /*ce60*/  BSSY B1, `(.L_x_120) ;  /* 0x0000007000017945 */ /* 0x000fe20003800000 */
[----:B------:R-:W-:Y:S02]  /*ce70*/  SHF.L.U32 R25, R11, 0x1f, RZ ;  /* 0x0000001f0b197819 */ /* 0x000fe400000006ff */
[----:B------:R-:W-:Y:S02]  /*ce80*/  IADD3 R26, R0, 0x1, RZ ;  /* 0x00000001001a7810 */ /* 0x000fe40007ffe0ff */
[----:B------:R-:W1:Y:S02]  /*ce90*/  SYNCS.PHASECHK.TRANS64.TRYWAIT P5, [R24+URZ+0x30], R25 ;  /* 0x00003019180075a7 */ /* 0x000e6400080a017f */
[----:B------:R-:W-:-:S04]  /*cea0*/  ISETP.NE.AND P3, PT, R26, 0x4, PT ;  /* 0x000000041a00780c */ /* 0x000fc80003f65270 */
[----:B------:R-:W-:Y:S01]  /*ceb0*/  SEL R28, RZ, 0x1, P3 ;  /* 0x00000001ff1c7807 */ /* 0x000fe20001800000 */
[----:B-1----:R-:W-:Y:S08]  /*cec0*/  @!P5 BRA `(.L_x_121) ;  /* 0x0000009000f4d947 */ /* 0x002ff00003800000 */
.L_x_379:
[----:B------:R-:W-:Y:S05]  /*ced0*/  BSYNC B1 ;  /* 0x0000000000017941 */ /* 0x000fea0003800000 */
.L_x_120:
[----:B------:R-:W-:Y:S05]  /*cee0*/  @P4 BRA `(.L_x_122) ;  /* 0x0000000000944947 */ /* 0x000fea0003800000 */
[----:B------:R-:W-:Y:S01]  /*cef0*/  IMAD R31, R0, 0x2000, R23 ;  /* 0x00002000001f7824 */ /* 0x000fe200078e0217 */
[----:B------:R-:W-:Y:S05]  /*cf00*/  WARPSYNC.ALL ;  /* 0x0000000000007948 */ /* 0x000fea0003800000 */
[----:B------:R-:W-:Y:S01]  /*cf10*/  LEA R12, R22, R31, 0x1 ;  /* 0x0000001f160c7211 */ /* 0x000fe200078e08ff */
[----:B------:R-:W2:Y:S05]  /*cf20*/  LDSM.16.M88.4 R4, [R31] ;  /* 0x000000001f04783b */ /* 0x000eaa0000000200 */
[----:B------:R-:W3:Y:S01]  /*cf30*/  LDSM.16.M88.4 R12, [R12] ;  /* 0x000000000c0c783b */ /* 0x000ee20000000200 */
[----:B--2---:R-:W-:Y:S01]  /*cf40*/  SHF.L.U32 R9, R5, 0x10, RZ ;  /* 0x0000001005097819 */ /* 0x004fe200000006ff */
[----:B------:R-:W-:Y:S01]  /*cf50*/  IMAD.U32 R3, R4, 0x10000, RZ ;  /* 0x0001000004037824 */ /* 0x000fe200078e00ff */
[----:B------:R-:W-:Y:S01]  /*cf60*/  SHF.L.U32 R29, R7, 0x10, RZ ;  /* 0x00000010071d7819 */ /* 0x000fe200000006ff */
[----:B-1----:R-:W-:Y:S01]  /*cf70*/  IMAD.U32 R25, R6, 0x10000, RZ ;  /* 0x0001000006197824 */ /* 0x002fe200078e00ff */
[----:B------:R-:W-:Y:S01]  /*cf80*/  LOP3.LUT R5, R5, 0xffff0000, RZ, 0xc0, !PT ;  /* 0xffff000005057812 */ /* 0x000fe200078ec0ff */
[----:B---3--:R-:W-:Y:S01]  /*cf90*/  IMAD.U32 R31, R12, 0x10000, RZ ;  /* 0x000100000c1f7824 */ /* 0x008fe200078e00ff */
[----:B------:R-:W-:Y:S01]  /*cfa0*/  LOP3.LUT R7, R7, 0xffff0000, RZ, 0xc0, !PT ;  /* 0xffff000007077812 */ /* 0x000fe200078ec0ff */
[----:B------:R-:W-:Y:S01]  /*cfb0*/  IMAD.U32 R41, R14, 0x10000, RZ ;  /* 0x000100000e297824 */ /* 0x000fe200078e00ff */
[----:B------:R-:W-:Y:S01]  /*cfc0*/  LOP3.LUT R19, R4, 0xffff0000, RZ, 0xc0, !PT ;  /* 0xffff000004137812 */ /* 0x000fe200078ec0ff */
[----:B------:R-:W-:Y:S01]  /*cfd0*/  FMUL R20, R16, R3 ;  /* 0x0000000310147220 */ /* 0x000fe20000400000 */
        /* <DEDUP_REMOVED lines=22> */
.L_x_122:
[----:B------:R-:W-:Y:S02]  /*d140*/  LOP3.LUT R11, R11, R28, RZ, 0x3c, !PT ;  /* 0x0000001c0b0b7212 */ /* 0x000fe400078e3cff */
[----:B------:R-:W-:-:S07]  /*d150*/  SEL R0, R26, RZ, P3 ;  /* 0x000000ff1a007207 */ /* 0x000fce0001800000 */
.L_x_118:
[----:B------:R-:W-:Y:S05]  /*d160*/  BSYNC B0 ;  /* 0x0000000000007941 */ /* 0x000fea0003800000 */
.L_x_117:
        /* <DEDUP_REMOVED lines=33> */
[C---:B------:R-:W-:Y:S01]  /*d380*/  FFMA R31, R17.reuse, R31, R7 ;  /* 0x0000001f111f7223 */ /* 0x040fe20000000007 */
        /* <DEDUP_REMOVED lines=27> */
.L_x_124:
[----:B------:R-:W-:Y:S05]  /*d540*/  BSYNC B0 ;  /* 0x0000000000007941 */ /* 0x000fea0003800000 */
.L_x_123:
[----:B------:R-:W-:Y:S06]  /*d550*/  BAR.SYNC.DEFER_BLOCKING 0x1, 0x100 ;  /* 0x0044000000007b1d */ /* 0x000fec0000010000 */
[----:B------:R-:W-:Y:S04]  /*d560*/  BSSY B0, `(.L_x_125) ;  /* 0x000000a000007945 */ /* 0x000fe80003800000 */
[----:B------:R-:W-:Y:S05]  /*d570*/  @P0 BRA `(.L_x_126) ;  /* 0x0000000000200947 */ /* 0x000fea0003800000 */
[----:B------:R-:W-:-:S06]  /*d580*/  UISETP.NE.AND UP0, UPT, UR43, 0x3, UPT ;  /* 0x000000032b00788c */ /* 0x000fcc000bf05270 */
[----:B------:R-:W-:-:S13]  /*d590*/  PLOP3.LUT P3, PT, PT, PT, UP0, 0x80, 0x0 ;  /* 0x000000000000781c */ /* 0x000fda0003f6f008 */
[----:B------:R-:W-:Y:S05]  /*d5a0*/  @!P3 BRA `(.L_x_127) ;  /* 0x000000000004b947 */ /* 0x000fea0003800000 */
[----:B------:R-:W-:Y:S01]  /*d5b0*/  BPT.TRAP 0x1 ;  /* 0x000000040000795c */ /* 0x000fe20000300000 */
.L_x_127:
[----:B------:R-:W-:-:S04]  /*d5c0*/  ULEA UR4, UR8, UR46, 0x3 ;  /* 0x0000002e08047291 */ /* 0x000fc8000f8e183f */
[----:B------:R-:W-:-:S04]  /*d5d0*/  UIADD3 UR4, UR4, 0x50, URZ ;  /* 0x0000005004047890 */ /* 0x000fc8000fffe03f */
[----:B------:R-:W-:-:S09]  /*d5e0*/  UPRMT UR4, UR47, 0x654, UR4 ;  /* 0x000006542f047896 */ /* 0x000fd20008000004 */
[----:B------:R-:W-:Y:S03]  /*d5f0*/  SYNCS.ARRIVE.TRANS64.RED.A1T0 RZ, [UR4], RZ ;  /* 0x000000ffffff79a7 */ /* 0x000fe60008100404 */
.L_x_126:
[----:B------:R-:W-:Y:S05]  /*d600*/  BSYNC B0 ;  /* 0x0000000000007941 */ /* 0x000fea0003800000 */
.L_x_125:
        /* <DEDUP_REMOVED lines=9> */
.L_x_130:
        /* <DEDUP_REMOVED lines=8> */
.L_x_380:
[----:B------:R-:W-:Y:S05]  /*d720*/  BSYNC B1 ;  /* 0x0000000000017941 */ /* 0x000fea0003800000 */
.L_x_131:
        /* <DEDUP_REMOVED lines=11> */
[C---:B---3--:R-:W-:Y:S01]  /*d7e0*/  IMAD.U32 R39, R5.reuse, 0x10000, RZ ;  /* 0x0001000005277824 */ /* 0x048fe200078e00ff */
[----:B------:R-:W-:Y:S01]  /*d7f0*/  LOP3.LUT R5, R5, 0xffff0000, RZ, 0xc0, !PT ;  /* 0xffff000005057812 */ /* 0x000fe200078ec0ff */
[----:B------:R-:W-:Y:S01]  /*d800*/  IMAD.U32 R45, R7, 0x10000, RZ ;  /* 0x00010000072d7824 */ /* 0x000fe200078e00ff */
[----:B------:R-:W-:Y:S01]  /*d810*/  LOP3.LUT R19, R12, 0xffff0000, RZ, 0xc0, !PT ;  /* 0xffff00000c137812 */ /* 0x000fe200078ec0ff */
[----:B------:R-:W-:Y:S01]  /*d820*/  FMUL R20, R16, R3 ;  /* 0x0000000310147220 */ /* 0x000fe20000400000 */
[----:B-1----:R-:W-:Y:S01]  /*d830*/  SHF.L.U32 R25, R14, 0x10, RZ ;  /* 0x000000100e197819 */ /* 0x002fe200000006ff */
        /* <DEDUP_REMOVED lines=20> */
[----:B------:R-:W-:-:S07]  /*d980*/  FMUL R2, R16, R47 ;  /* 0x0000002f10027220 */ /* 0x000fce0000400000 */
.L_x_133:
[----:B------:R-:W-:Y:S02]  /*d990*/  LOP3.LUT R11, R11, R28, RZ, 0x3c, !PT ;  /* 0x0000001c0b0b7212 */ /* 0x000fe400078e3cff */
[----:B------:R-:W-:-:S07]  /*d9a0*/  SEL R0, R26, RZ, P3 ;  /* 0x000000ff1a007207 */ /* 0x000fce0001800000 */
.L_x_129:
[----:B------:R-:W-:Y:S05]  /*d9b0*/  BSYNC B0 ;  /* 0x0000000000007941 */ /* 0x000fea0003800000 */
.L_x_128:
[C---:B-1----:R-:W-:Y:S01]  /*d9c0*/  FFMA R25, R17.reuse, R74, R18 ;  /* 0x0000004a11197223 */ /* 0x042fe20000000012 */
        /* <DEDUP_REMOVED lines=44> */
.L_x_135:
[----:B------:R-:W-:Y:S05]  /*dc90*/  BSYNC B0 ;  /* 0x0000000000007941 */ /* 0x000fea0003800000 */
.L_x_134:
[----:B------:R-:W-:Y:S06]  /*dca0*/  BAR.SYNC.DEFER_BLOCKING 0x1, 0x100 ;  /* 0x0044000000007b1d */ /* 0x000fec0000010000 */
[----:B------:R-:W-:Y:S04]  /*dcb0*/  BSSY B0, `(.L_x_136) ;  /* 0x000000a000007945 */ /* 0x000fe80003800000 */
[----:B------:R-:W-:Y:S05]  /*dcc0*/  @P0 BRA `(.L_x_137) ;  /* 0x0000000000200947 */ /* 0x000fea0003800000 */
[----:B------:R-:W-:-:S06]  /*dcd0*/  UISETP.NE.AND UP0, UPT, UR43, 0x3, UPT ;  /* 0x000000032b00788c */ /* 0x000fcc000bf05270 */
[----:B------:R-:W-:-:S13]  /*dce0*/  PLOP3.LUT P3, PT, PT, PT, UP0, 0x80, 0x0 ;  /* 0x000000000000781c */ /* 0x000fda0003f6f008 */
[----:B------:R-:W-:Y:S05]  /*dcf0*/  @!P3 BRA `(.L_x_138) ;  /* 0x000000000004b947 */ /* 0x000fea0003800000 */
[----:B------:R-:W-:Y:S01]  /*dd00*/  BPT.TRAP 0x1 ;  /* 0x000000040000795c */ /* 0x000fe20000300000 */
.L_x_138:
[----:B------:R-:W-:-:S04]  /*dd10*/  ULEA UR4, UR8, UR46, 0x3 ;  /* 0x0000002e08047291 */ /* 0x000fc8000f8e183f */
[----:B------:R-:W-:-:S04]  /*dd20*/  UIADD3 UR4, UR4, 0x50, URZ ;  /* 0x0000005004047890 */ /* 0x000fc8000fffe03f */
[----:B------:R-:W-:-:S09]  /*dd30*/  UPRMT UR4, UR47, 0x654, UR4 ;  /* 0x000006542f047896 */ /* 0x000fd20008000004 */
[----:B------:R-:W-:Y:S03]  /*dd40*/  SYNCS.ARRIVE.TRANS64.RED.A1T0 RZ, [UR4], RZ ;  /* 0x000000ffffff79a7 */ /* 0x000fe60008100404 */
.L_x_137:
[----:B------:R-:W-:Y:S05]  /*dd50*/  BSYNC B0 ;  /* 0x0000000000007941 */ /* 0x000fea0003800000 */
.L_x_136:
        /* <DEDUP_REMOVED lines=9> */
.L_x_141:
        /* <DEDUP_REMOVED lines=8> */
.L_x_381:
[----:B------:R-:W-:Y:S05]  /*de70*/  BSYNC B1 ;  /* 0x0000000000017941 */ /* 0x000fea0003800000 */
.L_x_142:
        /* <DEDUP_REMOVED lines=9> */
[----:B-1----:R-:W-:Y:S01]  /*df10*/  IMAD.U32 R25, R14, 0x10000, RZ ;  /* 0x000100000e197824 */ /* 0x002fe200078e00ff */
[----:B------:R-:W-:Y:S01]  /*df20*/  LOP3.LUT R19, R12, 0xffff0000, RZ, 0xc0, !PT ;  /* 0xffff00000c137812 */ /* 0x000fe200078ec0ff */
[----:B---3--:R-:W-:Y:S01]  /*df30*/  IMAD.U32 R35, R4, 0x10000, RZ ;  /* 0x0001000004237824 */ /* 0x008fe200078e00ff */
[C---:B------:R-:W-:Y:S01]  /*df40*/  SHF.L.U32 R39, R5.reuse, 0x10, RZ ;  /* 0x0000001005277819 */ /* 0x040fe200000006ff */
        /* <DEDUP_REMOVED lines=25> */
.L_x_144:
[----:B------:R-:W-:Y:S02]  /*e0e0*/  LOP3.LUT R11, R11, R28, RZ, 0x3c, !PT ;  /* 0x0000001c0b0b7212 */ /* 0x000fe400078e3cff */
[----:B------:R-:W-:-:S07]  /*e0f0*/  SEL R0, R26, RZ, P3 ;  /* 0x000000ff1a007207 */ /* 0x000fce0001800000 */
.L_x_140:
[----:B------:R-:W-:Y:S05]  /*e100*/  BSYNC B0 ;  /* 0x0000000000007941 */ /* 0x000fea0003800000 */
.L_x_139:
        /* <DEDUP_REMOVED lines=61> */
.L_x_146:
[----:B------:R-:W-:Y:S05]  /*e4e0*/  BSYNC B0 ;  /* 0x0000000000007941 */ /* 0x000fea0003800000 */
.L_x_145:
[----:B------:R-:W-:Y:S06]  /*e4f0*/  BAR.SYNC.DEFER_BLOCKING 0x1, 0x100 ;  /* 0x0044000000007b1d */ /* 0x000fec0000010000 */
[----:B------:R-:W-:Y:S04]  /*e500*/  BSSY B0, `(.L_x_147) ;  /* 0x000000a000007945 */ /* 0x000fe80003800000 */
[----:B------:R-:W-:Y:S05]  /*e510*/  @P0 BRA `(.L_x_148) ;  /* 0x0000000000200947 */ /* 0x000fea0003800000 */
[----:B------:R-:W-:-:S06]  /*e520*/  UISETP.NE.AND UP0, UPT, UR43, 0x3, UPT ;  /* 0x000000032b00788c */ /* 0x000fcc000bf05270 */
[----:B------:R-:W-:-:S13]  /*e530*/  PLOP3.LUT P3, PT, PT, PT, UP0, 0x80, 0x0 ;  /* 0x000000000000781c */ /* 0x000fda0003f6f008 */
[----:B------:R-:W-:Y:S05]  /*e540*/  @!P3 BRA `(.L_x_149) ;  /* 0x000000000004b947 */ /* 0x000fea0003800000 */
[----:B------:R-:W-:Y:S01]  /*e550*/  BPT.TRAP 0x1 ;  /* 0x000000040000795c */ /* 0x000fe20000300000 */
.L_x_149:
[----:B------:R-:W-:-:S04]  /*e560*/  ULEA UR4, UR8, UR46, 0x3 ;  /* 0x0000002e08047291 */ /* 0x000fc8000f8e183f */
[----:B------:R-:W-:-:S04]  /*e570*/  UIADD3 UR4, UR4, 0x50, URZ ;  /* 0x0000005004047890 */ /* 0x000fc8000fffe03f */
[----:B------:R-:W-:-:S09]  /*e580*/  UPRMT UR4, UR47, 0x654, UR4 ;  /* 0x000006542f047896 */ /* 0x000fd20008000004 */
[----:B------:R-:W-:Y:S03]  /*e590*/  SYNCS.ARRIVE.TRANS64.RED.A1T0 RZ, [UR4], RZ ;  /* 0x000000ffffff79a7 */ /* 0x000fe60008100404 */
.L_x_148:
[----:B------:R-:W-:Y:S05]  /*e5a0*/  BSYNC B0 ;  /* 0x0000000000007941 */ /* 0x000fea0003800000 */
.L_x_147:
        /* <DEDUP_REMOVED lines=9> */
.L_x_152:
        /* <DEDUP_REMOVED lines=8> */
.L_x_382:
[----:B------:R-:W-:Y:S05]  /*e6c0*/  BSYNC B1 ;  /* 0x0000000000017941 */ /* 0x000fea0003800000 */
.L_x_153:
        /* <DEDUP_REMOVED lines=38> */
.L_x_155:
[----:B------:R-:W-:Y:S02]  /*e930*/  LOP3.LUT R11, R11, R28, RZ, 0x3c, !PT ;  /* 0x0000001c0b0b7212 */ /* 0x000fe400078e3cff */
[----:B------:R-:W-:-:S07]  /*e940*/  SEL R0, R26, RZ, P3 ;  /* 0x000000ff1a007207 */ /* 0x000fce0001800000 */
.L_x_151:
[----:B------:R-:W-:Y:S05]  /*e950*/  BSYNC B0 ;  /* 0x0000000000007941 */ /* 0x000fea0003800000 */
.L_x_150:
        /* <DEDUP_REMOVED lines=45> */
.L_x_157:
[----:B------:R-:W-:Y:S05]  /*ec30*/  BSYNC B0 ;  /* 0x0000000000007941 */ /* 0x000fea0003800000 */
.L_x_156:
[----:B------:R-:W-:Y:S06]  /*ec40*/  BAR.SYNC.DEFER_BLOCKING 0x1, 0x100 ;  /* 0x0044000000007b1d */ /* 0x000fec0000010000 */
[----:B------:R-:W-:Y:S04]  /*ec50*/  BSSY B0, `(.L_x_158) ;  /* 0x000000a000007945 */ /* 0x000fe80003800000 */
[----:B------:R-:W-:Y:S05]  /*ec60*/  @P0 BRA `(.L_x_159) ;  /* 0x0000000000200947 */ /* 0x000fea0003800000 */
[----:B------:R-:W-:-:S06]  /*ec70*/  UISETP.NE.AND UP0, UPT, UR43, 0x3, UPT ;  /* 0x000000032b00788c */ /* 0x000fcc000bf05270 */
[----:B------:R-:W-:-:S13]  /*ec80*/  PLOP3.LUT P3, PT, PT, PT, UP0, 0x80, 0x0 ;  /* 0x000000000000781c */ /* 0x000fda0003f6f008 */
[----:B------:R-:W-:Y:S05]  /*ec90*/  @!P3 BRA `(.L_x_160) ;  /* 0x000000000004b947 */ /* 0x000fea0003800000 */
[----:B------:R-:W-:Y:S01]  /*eca0*/  BPT.TRAP 0x1 ;  /* 0x000000040000795c */ /* 0x000fe20000300000 */
.L_x_160:
[----:B------:R-:W-:-:S04]  /*ecb0*/  ULEA UR4, UR8, UR46, 0x3 ;  /* 0x0000002e08047291 */ /* 0x000fc8000f8e183f */
[----:B------:R-:W-:-:S04]  /*ecc0*/  UIADD3 UR4, UR4, 0x50, URZ ;  /* 0x0000005004047890 */ /* 0x000fc8000fffe03f */
[----:B------:R-:W-:-:S09]  /*ecd0*/  UPRMT UR4, UR47, 0x654, UR4 ;  /* 0x000006542f047896 */ /* 0x000fd20008000004 */
[----:B------:R-:W-:Y:S03]  /*ece0*/  SYNCS.ARRIVE.TRANS64.RED.A1T0 RZ, [UR4], RZ ;  /* 0x000000ffffff79a7 */ /* 0x000fe60008100404 */
.L_x_159:
[----:B------:R-:W-:Y:S05]  /*ecf0*/  BSYNC B0 ;  /* 0x0000000000007941 */ /* 0x000fea0003800000 */
.L_x_158:
        /* <DEDUP_REMOVED lines=9> */
.L_x_163:
        /* <DEDUP_REMOVED lines=8> */
.L_x_383:
[----:B------:R-:W-:Y:S05]  /*ee10*/  BSYNC B1 ;  /* 0x0000000000017941 */ /* 0x000fea0003800000 */
.L_x_164:
        /* <DEDUP_REMOVED lines=38> */
.L_x_166:
[----:B------:R-:W-:Y:S02]  /*f080*/  LOP3.LUT R11, R11, R28, RZ, 0x3c, !PT ;  /* 0x0000001c0b0b7212 */ /* 0x000fe400078e3cff */
[----:B------:R-:W-:-:S07]  /*f090*/  SEL R0, R26, RZ, P3 ;  /* 0x000000ff1a007207 */ /* 0x000fce0001800000 */
.L_x_162:
[----:B------:R-:W-:Y:S05]  /*f0a0*/  BSYNC B0 ;  /* 0x0000000000007941 */ /* 0x000fea0003800000 */
.L_x_161:
        /* <DEDUP_REMOVED lines=61> */
.L_x_168:
[----:B------:R-:W-:Y:S05]  /*f480*/  BSYNC B0 ;  /* 0x0000000000007941 */ /* 0x000fea0003800000 */
.L_x_167:
[----:B------:R-:W-:Y:S06]  /*f490*/  BAR.SYNC.DEFER_BLOCKING 0x1, 0x100 ;  /* 0x0044000000007b1d */ /* 0x000fec0000010000 */
[----:B------:R-:W-:Y:S04]  /*f4a0*/  BSSY B0, `(.L_x_169) ;  /* 0x000000a000007945 */ /* 0x000fe80003800000 */
[----:B------:R-:W-:Y:S05]  /*f4b0*/  @P0 BRA `(.L_x_170) ;  /* 0x0000000000200947 */ /* 0x000fea0003800000 */
[----:B------:R-:W-:-:S06]  /*f4c0*/  UISETP.NE.AND UP0, UPT, UR43, 0x3, UPT ;  /* 0x000000032b00788c */ /* 0x000fcc000bf05270 */
[----:B------:R-:W-:-:S13]  /*f4d0*/  PLOP3.LUT P3, PT, PT, PT, UP0, 0x80, 0x0 ;  /* 0x000000000000781c */ /* 0x000fda0003f6f008 */
[----:B------:R-:W-:Y:S05]  /*f4e0*/  @!P3 BRA `(.L_x_171) ;  /* 0x000000000004b947 */ /* 0x000fea0003800000 */
[----:B------:R-:W-:Y:S01]  /*f4f0*/  BPT.TRAP 0x1 ;  /* 0x000000040000795c */ /* 0x000fe20000300000 */
.L_x_171:
[----:B------:R-:W-:-:S04]  /*f500*/  ULEA UR4, UR8, UR46, 0x3 ;  /* 0x0000002e08047291 */ /* 0x000fc8000f8e183f */
[----:B------:R-:W-:-:S04]  /*f510*/  UIADD3 UR4, UR4, 0x50, URZ ;  /* 0x0000005004047890 */ /* 0x000fc8000fffe03f */
[----:B------:R-:W-:-:S09]  /*f520*/  UPRMT UR4, UR47, 0x654, UR4 ;  /* 0x000006542f047896 */ /* 0x000fd20008000004 */
[----:B------:R-:W-:Y:S03]  /*f530*/  SYNCS.ARRIVE.TRANS64.RED.A1T0 RZ, [UR4], RZ ;  /* 0x000000ffffff79a7 */ /* 0x000fe60008100404 */
.L_x_170:
[----:B------:R-:W-:Y:S05]  /*f540*/  BSYNC B0 ;  /* 0x0000000000007941 */ /* 0x000fea0003800000 */
.L_x_169:
        /* <DEDUP_REMOVED lines=9> */
.L_x_174:
        /* <DEDUP_REMOVED lines=8> */
.L_x_384:
[----:B------:R-:W-:Y:S05]  /*f660*/  BSYNC B1 ;  /* 0x0000000000017941 */ /* 0x000fea0003800000 */
.L_x_175:
        /* <DEDUP_REMOVED lines=38> */
.L_x_177:
[----:B------:R-:W-:Y:S02]  /*f8d0*/  LOP3.LUT R11, R11, R28, RZ, 0x3c, !PT ;  /* 0x0000001c0b0b7212 */ /* 0x000fe400078e3cff */
[----:B------:R-:W-:-:S07]  /*f8e0*/  SEL R0, R26, RZ, P3 ;  /* 0x000000ff1a007207 */ /* 0x000fce0001800000 */
.L_x_173:
[----:B------:R-:W-:Y:S05]  /*f8f0*/  BSYNC B0 ;  /* 0x0000000000007941 */ /* 0x000fea0003800000 */
.L_x_172:
        /* <DEDUP_REMOVED lines=45> */
.L_x_179:
[----:B------:R-:W-:Y:S05]  /*fbd0*/  BSYNC B0 ;  /* 0x0000000000007941 */ /* 0x000fea0003800000 */
.L_x_178:
[----:B------:R-:W-:Y:S06]  /*fbe0*/  BAR.SYNC.DEFER_BLOCKING 0x1, 0x100 ;  /* 0x0044000000007b1d */ /* 0x000fec0000010000 */
[----:B------:R-:W-:Y:S04]  /*fbf0*/  BSSY B0, `(.L_x_180) ;  /* 0x000000a000007945 */ /* 0x000fe80003800000 */
[----:B------:R-:W-:Y:S05]  /*fc00*/  @P0 BRA `(.L_x_181) ;  /* 0x0000000000200947 */ /* 0x000fea0003800000 */
[----:B------:R-:W-:-:S06]  /*fc10*/  UISETP.NE.AND UP0, UPT, UR43, 0x3, UPT ;  /* 0x000000032b00788c */ /* 0x000fcc000bf05270 */
[----:B------:R-:W-:-:S13]  /*fc20*/  PLOP3.LUT P3, PT, PT, PT, UP0, 0x80, 0x0 ;  /* 0x000000000000781c */ /* 0x000fda0003f6f008 */
[----:B------:R-:W-:Y:S05]  /*fc30*/  @!P3 BRA `(.L_x_182) ;  /* 0x000000000004b947 */ /* 0x000fea0003800000 */
[----:B------:R-:W-:Y:S01]  /*fc40*/  BPT.TRAP 0x1 ;  /* 0x000000040000795c */ /* 0x000fe20000300000 */
.L_x_182:
[----:B------:R-:W-:-:S04]  /*fc50*/  ULEA UR4, UR8, UR46, 0x3 ;  /* 0x0000002e08047291 */ /* 0x000fc8000f8e183f */
[----:B------:R-:W-:-:S04]  /*fc60*/  UIADD3 UR4, UR4, 0x50, URZ ;  /* 0x0000005004047890 */ /* 0x000fc8000fffe03f */
[----:B------:R-:W-:-:S09]  /*fc70*/  UPRMT UR4, UR47, 0x654, UR4 ;  /* 0x000006542f047896 */ /* 0x000fd20008000004 */
[----:B------:R-:W-:Y:S03]  /*fc80*/  SYNCS.ARRIVE.TRANS64.RED.A1T0 RZ, [UR4], RZ ;  /* 0x000000ffffff79a7 */ /* 0x000fe60008100404 */
.L_x_181:
[----:B------:R-:W-:Y:S05]  /*fc90*/  BSYNC B0 ;  /* 0x0000000000007941 */ /* 0x000fea0003800000 */
.L_x_180:
        /* <DEDUP_REMOVED lines=9> */
.L_x_185:
        /* <DEDUP_REMOVED lines=8> */
.L_x_385:
[----:B------:R-:W-:Y:S05]  /*fdb0*/  BSYNC B1 ;  /* 0x0000000000017941 */ /* 0x000fea0003800000 */
.L_x_186:
        /* <DEDUP_REMOVED lines=9> */
[----:B------:R-:W-:Y:S01]  /*fe50*/  IMAD.U32 R13, R6, 0x10000, RZ ;  /* 0x00010000060d7824 */ /* 0x000fe200078e00ff */
[----:B------:R-:W-:Y:S01]  /*fe60*/  LOP3.LUT R5, R5, 0xffff0000, RZ, 0xc0, !PT ;  /* 0xffff000005057812 */ /* 0x000fe200078ec0ff */
[----:B---3--:R-:W-:Y:S01]  /*fe70*/  IMAD.U32 R35, R28, 0x10000, RZ ;  /* 0x000100001c237824 */ /* 0x008fe200078e00ff */
[----:B------:R-:W-:Y:S01]  /*fe80*/  LOP3.LUT R7, R7, 0xffff0000, RZ, 0xc0, !PT ;  /* 0xffff000007077812 */ /* 0x000fe200078ec0ff */
[----:B------:R-:W-:Y:S01]  /*fe90*/  IMAD.U32 R41, R30, 0x10000, RZ ;  /* 0x000100001e297824 */ /* 0x000fe200078e00ff */
[----:B------:R-:W-:Y:S01]  /*fea0*/  SHF.L.U32 R39, R29, 0x10, RZ ;  /* 0x000000101d277819 */ /* 0x000fe200000006ff */
[C---:B------:R-:W-:Y:S01]  /*feb0*/  FMUL R20, R16.reuse, R3 ;  /* 0x0000000310147220 */ /* 0x040fe20000400000 */
[----:B------:R-:W-:Y:S01]  /*fec0*/  SHF.L.U32 R45, R31, 0x10, RZ ;  /* 0x000000101f2d7819 */ /* 0x000fe200000006ff */
[----:B------:R-:W-:Y:S01]  /*fed0*/  FMUL R18, R16, R9 ;  /* 0x0000000910127220 */ /* 0x000fe20000400000 */
[----:B------:R-:W-:Y:S01]  /*fee0*/  LOP3.LUT R19, R4, 0xffff0000, RZ, 0xc0, !PT ;  /* 0xffff000004137812 */ /* 0x000fe200078ec0ff */
[----:B------:R-:W-:Y:S01]  /*fef0*/  FMUL R15, R16, R5 ;  /* 0x00000005100f7220 */ /* 0x000fe20000400000 */
[----:B-1----:R-:W-:Y:S01]  /*ff00*/  LOP3.LUT R25, R6, 0xffff0000, RZ, 0xc0, !PT ;  /* 0xffff000006197812 */ /* 0x002fe200078ec0ff */
[----:B------:R-:W-:Y:S01]  /*ff10*/  FMUL R14, R16, R13 ;  /* 0x0000000d100e7220 */ /* 0x000fe20000400000 */
[----:B------:R-:W-:Y:S01]  /*ff20*/  LOP3.LUT R37, R28, 0xffff0000, RZ, 0xc0, !PT ;  /* 0xffff00001c257812 */ /* 0x000fe200078ec0ff */
[C---:B------:R-:W-:Y:S01]  /*ff30*/  FMUL R10, R16.reuse, R7 ;  /* 0x00000007100a7220 */ /* 0x040fe20000400000 */
[----:B------:R-:W-:Y:S01]  /*ff40*/  LOP3.LUT R29, R29, 0xffff0000, RZ, 0xc0, !PT ;  /* 0xffff00001d1d7812 */ /* 0x000fe200078ec0ff */
        /* <DEDUP_REMOVED lines=13> */
.L_x_188:
[----:B------:R-:W-:Y:S02]  /*10020*/  LOP3.LUT R11, R11, R36, RZ, 0x3c, !PT ;  /* 0x000000240b0b7212 */ /* 0x000fe400078e3cff */
[----:B------:R-:W-:-:S07]  /*10030*/  SEL R0, R26, RZ, P3 ;  /* 0x000000ff1a007207 */ /* 0x000fce0001800000 */
.L_x_184:
[----:B------:R-:W-:Y:S05]  /*10040*/  BSYNC B0 ;  /* 0x0000000000007941 */ /* 0x000fea0003800000 */
.L_x_183:
        /* <DEDUP_REMOVED lines=61> */
.L_x_190:
[----:B------:R-:W-:Y:S05]  /*10420*/  BSYNC B0 ;  /* 0x0000000000007941 */ /* 0x000fea0003800000 */
.L_x_189:
[----:B------:R-:W-:Y:S06]  /*10430*/  BAR.SYNC.DEFER_BLOCKING 0x1, 0x100 ;  /* 0x0044000000007b1d */ /* 0x000fec0000010000 */
[----:B------:R-:W-:Y:S04]  /*10440*/  BSSY B0, `(.L_x_191) ;  /* 0x000000a000007945 */ /* 0x000fe80003800000 */
[----:B------:R-:W-:Y:S05]  /*10450*/  @P0 BRA `(.L_x_192) ;  /* 0x0000000000200947 */ /* 0x000fea0003800000 */
[----:B------:R-:W-:-:S06]  /*10460*/  UISETP.NE.AND UP0, UPT, UR43, 0x3, UPT ;  /* 0x000000032b00788c */ /* 0x000fcc000bf05270 */
[----:B------:R-:W-:-:S13]  /*10470*/  PLOP3.LUT P3, PT, PT, PT, UP0, 0x80, 0x0 ;  /* 0x000000000000781c */ /* 0x000fda0003f6f008 */
[----:B------:R-:W-:Y:S05]  /*10480*/  @!P3 BRA `(.L_x_193) ;  /* 0x000000000004b947 */ /* 0x000fea0003800000 */
[----:B------:R-:W-:Y:S01]  /*10490*/  BPT.TRAP 0x1 ;  /* 0x000000040000795c */ /* 0x000fe20000300000 */
.L_x_193:
[----:B------:R-:W-:-:S04]  /*104a0*/  ULEA UR4, UR8, UR46, 0x3 ;  /* 0x0000002e08047291 */ /* 0x000fc8000f8e183f */
[----:B------:R-:W-:-:S04]  /*104b0*/  UIADD3 UR4, UR4, 0x50, URZ ;  /* 0x0000005004047890 */ /* 0x000fc8000fffe03f */
[----:B------:R-:W-:-:S09]  /*104c0*/  UPRMT UR4, UR47, 0x654, UR4 ;  /* 0x000006542f047896 */ /* 0x000fd20008000004 */
[----:B------:R-:W-:Y:S03]  /*104d0*/  SYNCS.ARRIVE.TRANS64.RED.A1T0 RZ, [UR4], RZ ;  /* 0x000000ffffff79a7 */ /* 0x000fe60008100404 */
.L_x_192:
[----:B------:R-:W-:Y:S05]  /*104e0*/  BSYNC B0 ;  /* 0x0000000000007941 */ /* 0x000fea0003800000 */
.L_x_191:
        /* <DEDUP_REMOVED lines=9> */
.L_x_196:
        /* <DEDUP_REMOVED lines=8> */
.L_x_386:
[----:B------:R-:W-:Y:S05]  /*10600*/  BSYNC B1 ;  /* 0x0000000000017941 */ /* 0x000fea0003800000 */
.L_x_197:
        /* <DEDUP_REMOVED lines=11> */
[----:B------:R-:W-:Y:S01]  /*106c0*/  SHF.L.U32 R13, R6, 0x10, RZ ;  /* 0x00000010060d7819 */ /* 0x000fe200000006ff */
[----:B---3--:R-:W-:Y:S01]  /*106d0*/  IMAD.U32 R39, R29, 0x10000, RZ ;  /* 0x000100001d277824 */ /* 0x008fe200078e00ff */
[----:B------:R-:W-:Y:S01]  /*106e0*/  LOP3.LUT R7, R7, 0xffff0000, RZ, 0xc0, !PT ;  /* 0xffff000007077812 */ /* 0x000fe200078ec0ff */
[----:B------:R-:W-:Y:S01]  /*106f0*/  IMAD.U32 R45, R31, 0x10000, RZ ;  /* 0x000100001f2d7824 */ /* 0x000fe200078e00ff */
[----:B------:R-:W-:Y:S01]  /*10700*/  LOP3.LUT R19, R4, 0xffff0000, RZ, 0xc0, !PT ;  /* 0xffff000004137812 */ /* 0x000fe200078ec0ff */
[----:B------:R-:W-:Y:S01]  /*10710*/  FMUL R20, R16, R3 ;  /* 0x0000000310147220 */ /* 0x000fe20000400000 */
[----:B-1----:R-:W-:Y:S01]  /*10720*/  LOP3.LUT R25, R6, 0xffff0000, RZ, 0xc0, !PT ;  /* 0xffff000006197812 */ /* 0x002fe200078ec0ff */
        /* <DEDUP_REMOVED lines=20> */
.L_x_199:
[----:B------:R-:W-:Y:S02]  /*10870*/  LOP3.LUT R11, R11, R36, RZ, 0x3c, !PT ;  /* 0x000000240b0b7212 */ /* 0x000fe400078e3cff */
[----:B------:R-:W-:-:S07]  /*10880*/  SEL R0, R26, RZ, P3 ;  /* 0x000000ff1a007207 */ /* 0x000fce0001800000 */
.L_x_195:
[----:B------:R-:W-:Y:S05]  /*10890*/  BSYNC B0 ;  /* 0x0000000000007941 */ /* 0x000fea0003800000 */
.L_x_194:
        /* <DEDUP_REMOVED lines=23> */
[----:B------:R-:W-:Y:S02]  /*10a10*/  F2FP.RELU.BF16.F32.PACK_AB R129, R131, R130 ;  /* 0x000000828381723e */ /* 0x000fe400000018ff */
[----:B------:R-:W-:Y:S01]  /*10a20*/  F2FP.RELU.BF16.F32.PACK_AB R130, R133, R132 ;  /* 0x000000848582723e */ /* 0x000fe200000018ff */
[----:B------:R1:W-:Y:S01]  /*10a30*/  STSM.16.M88.4 [R21+0x2200], R24 ;  /* 0x0022001815007844 */ /* 0x0003e20000000200 */
        /* <DEDUP_REMOVED lines=19> */
.L_x_201:
[----:B------:R-:W-:Y:S05]  /*10b70*/  BSYNC B0 ;  /* 0x0000000000007941 */ /* 0x000fea0003800000 */
.L_x_200:
[----:B------:R-:W-:Y:S06]  /*10b80*/  BAR.SYNC.DEFER_BLOCKING 0x1, 0x100 ;  /* 0x0044000000007b1d */ /* 0x000fec0000010000 */
[----:B------:R-:W-:Y:S04]  /*10b90*/  BSSY B0, `(.L_x_202) ;  /* 0x000000a000007945 */ /* 0x000fe80003800000 */
[----:B------:R-:W-:Y:S05]  /*10ba0*/  @P0 BRA `(.L_x_203) ;  /* 0x0000000000200947 */ /* 0x000fea0003800000 */
[----:B------:R-:W-:-:S06]  /*10bb0*/  UISETP.NE.AND UP0, UPT, UR43, 0x3, UPT ;  /* 0x000000032b00788c */ /* 0x000fcc000bf05270 */
[----:B------:R-:W-:-:S13]  /*10bc0*/  PLOP3.LUT P3, PT, PT, PT, UP0, 0x80, 0x0 ;  /* 0x000000000000781c */ /* 0x000fda0003f6f008 */
[----:B------:R-:W-:Y:S05]  /*10bd0*/  @!P3 BRA `(.L_x_204) ;  /* 0x000000000004b947 */ /* 0x000fea0003800000 */
[----:B------:R-:W-:Y:S01]  /*10be0*/  BPT.TRAP 0x1 ;  /* 0x000000040000795c */ /* 0x000fe20000300000 */
.L_x_204:
[----:B------:R-:W-:-:S04]  /*10bf0*/  ULEA UR4, UR8, UR46, 0x3 ;  /* 0x0000002e08047291 */ /* 0x000fc8000f8e183f */
[----:B------:R-:W-:-:S04]  /*10c00*/  UIADD3 UR4, UR4, 0x50, URZ ;  /* 0x0000005004047890 */ /* 0x000fc8000fffe03f */
[----:B------:R-:W-:-:S09]  /*10c10*/  UPRMT UR4, UR47, 0x654, UR4 ;  /* 0x000006542f047896 */ /* 0x000fd20008000004 */
[----:B------:R-:W-:Y:S03]  /*10c20*/  SYNCS.ARRIVE.TRANS64.RED.A1T0 RZ, [UR4], RZ ;  /* 0x000000ffffff79a7 */ /* 0x000fe60008100404 */
.L_x_203:
[----:B------:R-:W-:Y:S05]  /*10c30*/  BSYNC B0 ;  /* 0x0000000000007941 */ /* 0x000fea0003800000 */
.L_x_202:
        /* <DEDUP_REMOVED lines=9> */
.L_x_207:
        /* <DEDUP_REMOVED lines=8> */
.L_x_387:
[----:B------:R-:W-:Y:S05]  /*10d50*/  BSYNC B1 ;  /* 0x0000000000017941 */ /* 0x000fea0003800000 */
.L_x_208:
        /* <DEDUP_REMOVED lines=38> */
.L_x_210:
[----:B------:R-:W-:Y:S02]  /*10fc0*/  LOP3.LUT R11, R11, R34, RZ, 0x3c, !PT ;  /* 0x000000220b0b7212 */ /* 0x000fe400078e3cff */
[----:B------:R-:W-:-:S07]  /*10fd0*/  SEL R0, R26, RZ, P3 ;  /* 0x000000ff1a007207 */ /* 0x000fce0001800000 */
.L_x_206:
[----:B------:R-:W-:Y:S05]  /*10fe0*/  BSYNC B0 ;  /* 0x0000000000007941 */ /* 0x000fea0003800000 */
.L_x_205:
        /* <DEDUP_REMOVED lines=61> */
.L_x_212:
[----:B------:R-:W-:Y:S05]  /*113c0*/  BSYNC B0 ;  /* 0x0000000000007941 */ /* 0x000fea0003800000 */
.L_x_211:
[----:B------:R-:W-:Y:S06]  /*113d0*/  BAR.SYNC.DEFER_BLOCKING 0x1, 0x100 ;  /* 0x0044000000007b1d */ /* 0x000fec0000010000 */
[----:B------:R-:W-:Y:S04]  /*113e0*/  BSSY B0, `(.L_x_213) ;  /* 0x000000a000007945 */ /* 0x000fe80003800000 */
[----:B------:R-:W-:Y:S05]  /*113f0*/  @P0 BRA `(.L_x_214) ;  /* 0x0000000000200947 */ /* 0x000fea0003800000 */
[----:B------:R-:W-:-:S06]  /*11400*/  UISETP.NE.AND UP0, UPT, UR43, 0x3, UPT ;  /* 0x000000032b00788c */ /* 0x000fcc000bf05270 */
[----:B------:R-:W-:-:S13]  /*11410*/  PLOP3.LUT P3, PT, PT, PT, UP0, 0x80, 0x0 ;  /* 0x000000000000781c */ /* 0x000fda0003f6f008 */
[----:B------:R-:W-:Y:S05]  /*11420*/  @!P3 BRA `(.L_x_215) ;  /* 0x000000000004b947 */ /* 0x000fea0003800000 */
[----:B------:R-:W-:Y:S01]  /*11430*/  BPT.TRAP 0x1 ;  /* 0x000000040000795c */ /* 0x000fe20000300000 */
.L_x_215:
[----:B------:R-:W-:-:S04]  /*11440*/  ULEA UR4, UR8, UR46, 0x3 ;  /* 0x0000002e08047291 */ /* 0x000fc8000f8e183f */
[----:B------:R-:W-:-:S04]  /*11450*/  UIADD3 UR4, UR4, 0x50, URZ ;  /* 0x0000005004047890 */ /* 0x000fc8000fffe03f */
[----:B------:R-:W-:-:S09]  /*11460*/  UPRMT UR4, UR47, 0x654, UR4 ;  /* 0x000006542f047896 */ /* 0x000fd20008000004 */
[----:B------:R-:W-:Y:S03]  /*11470*/  SYNCS.ARRIVE.TRANS64.RED.A1T0 RZ, [UR4], RZ ;  /* 0x000000ffffff79a7 */ /* 0x000fe60008100404 */
.L_x_214:
[----:B------:R-:W-:Y:S05]  /*11480*/  BSYNC B0 ;  /* 0x0000000000007941 */ /* 0x000fea0003800000 */
.L_x_213:
        /* <DEDUP_REMOVED lines=9> */
.L_x_218:
[----:B------:R-:W-:Y:S01]  /*11520*/  SHF.L.U32 R11, R11, 0x1f, RZ ;  /* 0x0000001f0b0b7819 */ /* 0x000fe200000006ff */
[----:B------:R-:W-:Y:S01]  /*11530*/  BSSY B1, `(.L_x_219) ;  /* 0x0000004000017945 */ /* 0x000fe20003800000 */
[----:B-1----:R-:W-:-:S04]  /*11540*/  LEA R24, R0, UR46, 0x3 ;  /* 0x0000002e00187c11 */ /* 0x002fc8000f8e18ff */
[----:B------:R-:W1:Y:S02]  /*11550*/  SYNCS.PHASECHK.TRANS64.TRYWAIT P3, [R24+URZ+0x30], R11 ;  /* 0x0000300b180075a7 */ /* 0x000e64000806017f */
[----:B-1----:R-:W-:Y:S05]  /*11560*/  @!P3 BRA `(.L_x_220) ;  /* 0x000000500000b947 */ /* 0x002fea0003800000 */
.L_x_388:
[----:B------:R-:W-:Y:S05]  /*11570*/  BSYNC B1 ;  /* 0x0000000000017941 */ /* 0x000fea0003800000 */
.L_x_219:
[----:B------:R-:W-:Y:S05]  /*11580*/  @P4 BRA `(.L_x_217) ;  /* 0x0000000000944947 */ /* 0x000fea0003800000 */
[----:B------:R-:W-:Y:S01]  /*11590*/  IMAD R23, R0, 0x2000, R23 ;  /* 0x0000200000177824 */ /* 0x000fe200078e0217 */
[----:B------:R-:W-:Y:S05]  /*115a0*/  WARPSYNC.ALL ;  /* 0x0000000000007948 */ /* 0x000fea0003800000 */
[----:B------:R-:W-:Y:S01]  /*115b0*/  LEA R0, R22, R23, 0x1 ;  /* 0x0000001716007211 */ /* 0x000fe200078e08ff */
[----:B------:R-:W2:Y:S04]  /*115c0*/  LDSM.16.M88.4 R4, [R23] ;  /* 0x000000001704783b */ /* 0x000ea80000000200 */
        /* <DEDUP_REMOVED lines=15> */
[----:B------:R-:W-:Y:S01]  /*116c0*/  LOP3.LUT R13, R6, 0xffff0000, RZ, 0xc0, !PT ;  /* 0xffff0000060d7812 */ /* 0x000fe200078ec0ff */
        /* <DEDUP_REMOVED lines=17> */
.L_x_217:
[----:B------:R-:W-:Y:S05]  /*117e0*/  BSYNC B0 ;  /* 0x0000000000007941 */ /* 0x000fea0003800000 */
.L_x_216:
        /* <DEDUP_REMOVED lines=26> */
[----:B-1----:R-:W-:-:S05]  /*11990*/  F2FP.RELU.BF16.F32.PACK_AB R11, R2, R3 ;  /* 0x00000003020b723e */ /* 0x002fca00000018ff */
[----:B------:R2:W-:Y:S01]  /*119a0*/  STSM.16.M88.4 [R32], R8 ;  /* 0x0000000820007844 */ /* 0x0005e20000000200 */
[----:B------:R-:W-:Y:S01]  /*119b0*/  @!PT LDS RZ, [RZ] ;  /* 0x00000000fffff984 */ /* 0x000fe20000000800 */
[----:B------:R-:W-:Y:S01]  /*119c0*/  @!PT LDS RZ, [RZ] ;  /* 0x00000000fffff984 */ /* 0x000fe20000000800 */
[----:B------:R-:W-:Y:S01]  /*119d0*/  @!PT LDS RZ, [RZ] ;  /* 0x00000000fffff984 */ /* 0x000fe20000000800 */
[----:B------:R-:W-:Y:S01]  /*119e0*/  @!PT LDS RZ, [RZ] ;  /* 0x00000000fffff984 */ /* 0x000fe20000000800 */
[----:B------:R1:W-:Y:S06]  /*119f0*/  MEMBAR.ALL.CTA ;  /* 0x0000000000007992 */ /* 0x0003ec0000008000 */
[----:B-1----:R-:W1:Y:S02]  /*11a00*/  FENCE.VIEW.ASYNC.S ;  /* 0x00000000000073c6 */ /* 0x002e640000000000 */
[----:B-1----:R-:W-:Y:S06]  /*11a10*/  BAR.SYNC.DEFER_BLOCKING 0x1, 0x100 ;  /* 0x0044000000007b1d */ /* 0x002fec0000010000 */
        /* <DEDUP_REMOVED lines=9> */
[----:B-1----:R-:W-:-:S04]  /*11ab0*/  DEPBAR.LE SB0, 0x1 ;  /* 0x000080400000791a */ /* 0x002fc80000000000 */
.L_x_222:
[----:B------:R-:W-:Y:S05]  /*11ac0*/  BSYNC B0 ;  /* 0x0000000000007941 */ /* 0x000fea0003800000 */
.L_x_221:
[----:B------:R-:W-:Y:S06]  /*11ad0*/  BAR.SYNC.DEFER_BLOCKING 0x1, 0x100 ;  /* 0x0044000000007b1d */ /* 0x000fec0000010000 */
[----:B------:R-:W-:Y:S04]  /*11ae0*/  BSSY B0, `(.L_x_223) ;  /* 0x000000a000007945 */ /* 0x000fe80003800000 */
[----:B------:R-:W-:Y:S05]  /*11af0*/  @P0 BRA `(.L_x_224) ;  /* 0x0000000000200947 */ /* 0x000fea0003800000 */
[----:B------:R-:W-:-:S06]  /*11b00*/  UISETP.NE.AND UP0, UPT, UR43, 0x3, UPT ;  /* 0x000000032b00788c */ /* 0x000fcc000bf05270 */
[----:B------:R-:W-:-:S13]  /*11b10*/  PLOP3.LUT P0, PT, PT, PT, UP0, 0x80, 0x0 ;  /* 0x000000000000781c */ /* 0x000fda0003f0f008 */
[----:B------:R-:W-:Y:S05]  /*11b20*/  @!P0 BRA `(.L_x_225) ;  /* 0x0000000000048947 */ /* 0x000fea0003800000 */
[----:B------:R-:W-:Y:S01]  /*11b30*/  BPT.TRAP 0x1 ;  /* 0x000000040000795c */ /* 0x000fe20000300000 */
.L_x_225:
[----:B------:R-:W-:-:S04]  /*11b40*/  ULEA UR4, UR36, UR46, 0x3 ;  /* 0x0000002e24047291 */ /* 0x000fc8000f8e183f */
[----:B------:R-:W-:-:S04]  /*11b50*/  UIADD3 UR4, UR4, 0x50, URZ ;  /* 0x0000005004047890 */ /* 0x000fc8000fffe03f */
[----:B------:R-:W-:-:S09]  /*11b60*/  UPRMT UR4, UR47, 0x654, UR4 ;  /* 0x000006542f047896 */ /* 0x000fd20008000004 */
[----:B------:R-:W-:Y:S03]  /*11b70*/  SYNCS.ARRIVE.TRANS64.RED.A1T0 RZ, [UR4], RZ ;  /* 0x000000ffffff79a7 */ /* 0x000fe60008100404 */
.L_x_224:
[----:B------:R-:W-:Y:S05]  /*11b80*/  BSYNC B0 ;  /* 0x0000000000007941 */ /* 0x000fea0003800000 */
.L_x_223:
[----:B------:R-:W3:Y:S01]  /*11b90*/  LDL.LU R25, [R1+0x204] ;  /* 0x0002040001197983 */ /* 0x000ee20000300800 */
[----:B------:R-:W-:-:S03]  /*11ba0*/  ULDC.64 UR4, c[0x0][0x8f8] ;  /* 0x00023e0000047ab9 */ /* 0x000fc60000000a00 */
[----:B------:R-:W4:Y:S01]  /*11bb0*/  LDL.LU R23, [R1+0x200] ;  /* 0x0002000001177983 */ /* 0x000f220000300800 */
[----:B------:R-:W-:Y:S01]  /*11bc0*/  UIADD3 UR36, UR36, 0x1, URZ ;  /* 0x0000000124247890 */ /* 0x000fe2000fffe03f */
[----:B------:R-:W-:Y:S01]  /*11bd0*/  PRMT R0, RZ, 0x7610, R0 ;  /* 0x00007610ff007816 */ /* 0x000fe20000000000 */
[----:B------:R-:W-:Y:S01]  /*11be0*/  UMOV UR49, 0xffffffff ;  /* 0xffffffff00317882 */ /* 0x000fe20000000000 */
[----:B------:R-:W-:Y:S01]  /*11bf0*/  UMOV UR51, 0xffffffff ;  /* 0xffffffff00337882 */ /* 0x000fe20000000000 */
[----:B------:R-:W-:Y:S01]  /*11c00*/  UISETP.NE.AND UP0, UPT, UR36, 0x4, UPT ;  /* 0x000000042400788c */ /* 0x000fe2000bf05270 */
[----:B------:R-:W-:-:S03]  /*11c10*/  IMAD.MOV.U32 R2, RZ, RZ, -0x1 ;  /* 0xffffffffff027424 */ /* 0x000fc600078e00ff */
[----:B------:R-:W-:Y:S01]  /*11c20*/  USEL UR36, UR36, URZ, UP0 ;  /* 0x0000003f24247287 */ /* 0x000fe20008000000 */
[----:B----4-:R-:W-:-:S04]  /*11c30*/  IADD3 R23, P0, R23, UR54, RZ ;  /* 0x0000003617177c10 */ /* 0x010fc8000ff1e0ff */
[----:B---3--:R-:W-:Y:S01]  /*11c40*/  IADD3.X R25, R25, UR53, RZ, P0, !PT ;  /* 0x0000003519197c10 */ /* 0x008fe200087fe4ff */
[----:B------:R1:W-:Y:S01]  /*11c50*/  STL [R1+0x200], R23 ;  /* 0x0002001701007387 */ /* 0x0003e20000100800 */
[----:B------:R-:W-:-:S03]  /*11c60*/  ISETP.GE.U32.AND P0, PT, R23, UR4, PT ;  /* 0x0000000417007c0c */ /* 0x000fc6000bf06070 */
[----:B------:R1:W-:Y:S01]  /*11c70*/  STL [R1+0x204], R25 ;  /* 0x0002041901007387 */ /* 0x0003e20000100800 */
[----:B------:R-:W-:-:S13]  /*11c80*/  ISETP.GE.U32.AND.EX P0, PT, R25, UR5, PT, P0 ;  /* 0x0000000519007c0c */ /* 0x000fda000bf06100 */
[----:B-1----:R-:W-:Y:S05]  /*11c90*/  @P0 BRA `(.L_x_226) ;  /* 0x0000000400740947 */ /* 0x002fea0003800000 */
[----:B------:R-:W1:Y:S01]  /*11ca0*/  S2R R18, SR_CTAID.X ;  /* 0x0000000000127919 */ /* 0x000e620000002500 */
[----:B--2---:R-:W2:Y:S01]  /*11cb0*/  LDC.64 R8, c[0x0][0x8d0] ;  /* 0x00023400ff087b82 */ /* 0x004ea20000000a00 */
[----:B------:R-:W-:Y:S01]  /*11cc0*/  ULDC UR4, c[0x0][0x150] ;  /* 0x0000540000047ab9 */ /* 0x000fe20000000800 */
[----:B------:R-:W-:Y:S01]  /*11cd0*/  MOV R6, R23 ;  /* 0x0000001700067202 */ /* 0x000fe20000000f00 */
[----:B------:R-:W3:Y:S01]  /*11ce0*/  S2R R20, SR_CTAID.Y ;  /* 0x0000000000147919 */ /* 0x000ee20000002600 */
[----:B------:R-:W-:-:S04]  /*11cf0*/  IMAD.MOV.U32 R7, RZ, RZ, R25 ;  /* 0x000000ffff077224 */ /* 0x000fc800078e0019 */
[----:B------:R-:W4:Y:S08]  /*11d00*/  LDC R21, c[0x0][0x144] ;  /* 0x00005100ff157b82 */ /* 0x000f300000000800 */
[----:B------:R-:W3:Y:S08]  /*11d10*/  LDC R10, c[0x0][0x8d8] ;  /* 0x00023600ff0a7b82 */ /* 0x000ef00000000800 */
[----:B------:R-:W3:Y:S01]  /*11d20*/  LDC.64 R12, c[0x0][0x8c8] ;  /* 0x00023200ff0c7b82 */ /* 0x000ee20000000a00 */
[----:B--2---:R-:W-:-:S04]  /*11d30*/  ISETP.NE.U32.AND P0, PT, R8, RZ, PT ;  /* 0x000000ff0800720c */ /* 0x004fc80003f05070 */
[----:B------:R-:W-:Y:S02]  /*11d40*/  ISETP.NE.AND.EX P0, PT, R9, RZ, PT, P0 ;  /* 0x000000ff0900720c */ /* 0x000fe40003f05300 */
[----:B-1----:R-:W-:-:S05]  /*11d50*/  I2FP.F32.U32 R0, R18 ;  /* 0x0000001200007245 */ /* 0x002fca0000201000 */
[----:B------:R-:W-:-:S04]  /*11d60*/  FMUL R0, R0, UR4 ;  /* 0x0000000400007c20 */ /* 0x000fc80008400000 */
[----:B------:R1:W2:Y:S02]  /*11d70*/  F2I.U32.TRUNC.NTZ R19, R0 ;  /* 0x0000000000137305 */ /* 0x0002a4000020f000 */
[----:B----4-:R-:W-:Y:S05]  /*11d80*/  @!P0 BRA `(.L_x_227) ;  /* 0x0000000000288947 */ /* 0x010fea0003800000 */
[----:B-1----:R-:W1:Y:S02]  /*11d90*/  LDC R0, c[0x0][0x8dc] ;  /* 0x00023700ff007b82 */ /* 0x002e640000000800 */
[----:B-1----:R-:W-:-:S04]  /*11da0*/  IADD3 R7, P0, R23, R0, RZ ;  /* 0x0000000017077210 */ /* 0x002fc80007f1e0ff */
[----:B------:R-:W-:-:S05]  /*11db0*/  IADD3.X R11, RZ, R25, RZ, P0, !PT ;  /* 0x00000019ff0b7210 */ /* 0x000fca00007fe4ff */
[----:B------:R-:W-:-:S04]  /*11dc0*/  IMAD.WIDE.U32 R2, R11, R8, RZ ;  /* 0x000000080b027225 */ /* 0x000fc800078e00ff */
[----:B------:R-:W-:-:S04]  /*11dd0*/  IMAD.WIDE.U32 R4, P0, R7, R9, R2 ;  /* 0x0000000907047225 */ /* 0x000fc80007800002 */
[----:B------:R-:W-:Y:S01]  /*11de0*/  IMAD.WIDE.U32 R2, R7, R8, RZ ;  /* 0x0000000807027225 */ /* 0x000fe200078e00ff */
[----:B------:R-:W-:-:S03]  /*11df0*/  MOV R6, R5 ;  /* 0x0000000500067202 */ /* 0x000fc60000000f00 */
[----:B------:R-:W-:Y:S01]  /*11e00*/  IMAD.X R7, RZ, RZ, RZ, P0 ;  /* 0x000000ffff077224 */ /* 0x000fe200000e06ff */
[----:B------:R-:W-:-:S05]  /*11e10*/  IADD3 RZ, P0, R3, R4, RZ ;  /* 0x0000000403ff7210 */ /* 0x000fca0007f1e0ff */
[----:B------:R-:W-:-:S08]  /*11e20*/  IMAD.WIDE.U32.X R6, R11, R9, R6, P0 ;  /* 0x000000090b067225 */ /* 0x000fd000000e0406 */
.L_x_227:
[-CC-:B---3--:R-:W-:Y:S01]  /*11e30*/  SHF.R.U64 R27, R6, R10.reuse, R7.reuse ;  /* 0x0000000a061b7219 */ /* 0x188fe20000001207 */
[----:B------:R-:W3:Y:S01]  /*11e40*/  LDC.64 R14, c[0x0][0x8e8] ;  /* 0x00023a00ff0e7b82 */ /* 0x000ee20000000a00 */
[----:B-1----:R-:W-:Y:S01]  /*11e50*/  SHF.R.U32.HI R0, RZ, R10, R7 ;  /* 0x0000000aff007219 */ /* 0x002fe20000011607 */
[----:B------:R-:W-:Y:S01]  /*11e60*/  IMAD.MOV.U32 R2, RZ, RZ, R23 ;  /* 0x000000ffff027224 */ /* 0x000fe200078e0017 */
[----:B------:R-:W-:Y:S01]  /*11e70*/  IADD3 R5, P0, RZ, -R27, RZ ;  /* 0x8000001bff057210 */ /* 0x000fe20007f1e0ff */
[----:B------:R-:W-:Y:S01]  /*11e80*/  ULDC UR4, c[0x0][0x154] ;  /* 0x0000550000047ab9 */ /* 0x000fe20000000800 */
[----:B--2---:R-:W-:Y:S01]  /*11e90*/  IADD3 R19, -R19, RZ, RZ ;  /* 0x000000ff13137210 */ /* 0x004fe20007ffe1ff */
[----:B------:R-:W-:Y:S02]  /*11ea0*/  IMAD.MOV.U32 R7, RZ, RZ, 0x1 ;  /* 0x00000001ff077424 */ /* 0x000fe400078e00ff */
[----:B------:R-:W1:Y:S01]  /*11eb0*/  LDC R4, c[0x0][0x8c0] ;  /* 0x00023000ff047b82 */ /* 0x000e620000000800 */
[----:B------:R-:W-:-:S02]  /*11ec0*/  IMAD.X R3, RZ, RZ, ~R0, P0 ;  /* 0x000000ffff037224 */ /* 0x000fc400000e0e00 */
[----:B------:R-:W-:Y:S02]  /*11ed0*/  IMAD R19, R21, R19, R18 ;  /* 0x0000001315137224 */ /* 0x000fe400078e0212 */
[-C--:B------:R-:W-:Y:S01]  /*11ee0*/  IMAD R0, R3, R12.reuse, RZ ;  /* 0x0000000c03007224 */ /* 0x080fe200078e02ff */
[----:B------:R-:W-:Y:S02]  /*11ef0*/  MOV R3, R25 ;  /* 0x0000001900037202 */ /* 0x000fe40000000f00 */
[----:B------:R-:W2:Y:S01]  /*11f00*/  LDC R6, c[0x0][0x8b0] ;  /* 0x00022c00ff067b82 */ /* 0x000ea20000000800 */
[----:B------:R-:W-:-:S04]  /*11f10*/  IMAD.WIDE.U32 R2, R5, R12, R2 ;  /* 0x0000000c05027225 */ /* 0x000fc800078e0002 */
[----:B------:R-:W-:-:S03]  /*11f20*/  IMAD R5, R5, R13, R0 ;  /* 0x0000000d05057224 */ /* 0x000fc600078e0200 */
[----:B------:R-:W4:Y:S01]  /*11f30*/  LDC R24, c[0x0][0x900] ;  /* 0x00024000ff187b82 */ /* 0x000f220000000800 */
[----:B------:R-:W-:Y:S01]  /*11f40*/  I2FP.F32.U32 R0, R20 ;  /* 0x0000001400007245 */ /* 0x000fe20000201000 */
[----:B------:R-:W-:Y:S01]  /*11f50*/  IMAD.IADD R3, R3, 0x1, R5 ;  /* 0x0000000103037824 */ /* 0x000fe200078e0205 */
[----:B---3--:R-:W-:-:S03]  /*11f60*/  ISETP.NE.U32.AND P0, PT, R14, RZ, PT ;  /* 0x000000ff0e00720c */ /* 0x008fc60003f05070 */
[----:B------:R-:W-:Y:S01]  /*11f70*/  FMUL R0, R0, UR4 ;  /* 0x0000000400007c20 */ /* 0x000fe20008400000 */
[----:B------:R-:W-:Y:S01]  /*11f80*/  MOV R5, 0xffffffff ;  /* 0xffffffff00057802 */ /* 0x000fe20000000f00 */
[----:B------:R-:W3:Y:S01]  /*11f90*/  LDC R13, c[0x0][0x148] ;  /* 0x00005200ff0d7b82 */ /* 0x000ee20000000800 */
[----:B------:R-:W-:Y:S01]  /*11fa0*/  ISETP.NE.AND.EX P0, PT, R15, RZ, PT, P0 ;  /* 0x000000ff0f00720c */ /* 0x000fe20003f05300 */
[----:B------:R2:W3:Y:S01]  /*11fb0*/  F2I.U32.TRUNC.NTZ R11, R0 ;  /* 0x00000000000b7305 */ /* 0x0004e2000020f000 */
[-CC-:B-1----:R-:W-:Y:S02]  /*11fc0*/  SHF.R.U64 R10, R2, R4.reuse, R3.reuse ;  /* 0x00000004020a7219 */ /* 0x182fe40000001203 */
[----:B------:R-:W-:-:S03]  /*11fd0*/  SHF.R.U32.HI R3, RZ, R4, R3 ;  /* 0x00000004ff037219 */ /* 0x000fc60000011603 */
[----:B------:R-:W1:Y:S01]  /*11fe0*/  LDC R18, c[0x0][0x8a8] ;  /* 0x00022a00ff127b82 */ /* 0x000e620000000800 */
[-CC-:B--2---:R-:W-:Y:S02]  /*11ff0*/  SHF.R.U64 R8, R10, R6.reuse, R3.reuse ;  /* 0x000000060a087219 */ /* 0x184fe40000001203 */
[----:B------:R-:W-:-:S05]  /*12000*/  SHF.R.U32.HI R3, RZ, R6, R3 ;  /* 0x00000006ff037219 */ /* 0x000fca0000011603 */
[----:B------:R-:W2:Y:S01]  /*12010*/  LDC R23, c[0x0][0x8f0] ;  /* 0x00023c00ff177b82 */ /* 0x000ea20000000800 */
[-C--:B----4-:R-:W-:Y:S02]  /*12020*/  SHF.L.U32 R5, R5, R24.reuse, RZ ;  /* 0x0000001805057219 */ /* 0x090fe400000006ff */
[-CC-:B------:R-:W-:Y:S02]  /*12030*/  SHF.R.U64 R12, R8, R24.reuse, R3.reuse ;  /* 0x00000018080c7219 */ /* 0x180fe40000001203 */
[-C--:B------:R-:W-:Y:S02]  /*12040*/  SHF.R.U32.HI R3, RZ, R24.reuse, R3 ;  /* 0x00000018ff037219 */ /* 0x080fe40000011603 */
[----:B------:R-:W-:Y:S01]  /*12050*/  SHF.L.U32 R24, R7, R24, RZ ;  /* 0x0000001807187219 */ /* 0x000fe200000006ff */
[----:B------:R-:W4:Y:S01]  /*12060*/  LDC R25, c[0x0][0x8e0] ;  /* 0x00023800ff197b82 */ /* 0x000f220000000800 */
[----:B------:R-:W-:Y:S02]  /*12070*/  LOP3.LUT R21, RZ, R5, RZ, 0x33, !PT ;  /* 0x00000005ff157212 */ /* 0x000fe400078e33ff */
[----:B------:R-:W-:-:S05]  /*12080*/  MOV R2, R12 ;  /* 0x0000000c00027202 */ /* 0x000fca0000000f00 */
[----:B------:R-:W1:Y:S01]  /*12090*/  LDC R26, c[0x0][0x8b8] ;  /* 0x00022e00ff1a7b82 */ /* 0x000e620000000800 */
[----:B------:R-:W-:Y:S05]  /*120a0*/  @!P0 BRA `(.L_x_228) ;  /* 0x0000000000288947 */ /* 0x000fea0003800000 */
[----:B------:R-:W5:Y:S02]  /*120b0*/  LDC R7, c[0x0][0x8f4] ;  /* 0x00023d00ff077b82 */ /* 0x000f640000000800 */
[----:B-----5:R-:W-:-:S05]  /*120c0*/  IADD3 R7, P0, R12, R7, RZ ;  /* 0x000000070c077210 */ /* 0x020fca0007f1e0ff */
        /* <DEDUP_REMOVED lines=8> */
.L_x_228:
[----:B------:R-:W5:Y:S01]  /*12150*/  LDC R4, c[0x0][0x904] ;  /* 0x00024100ff047b82 */ /* 0x000f620000000800 */
[----:B--2---:R-:W-:Y:S01]  /*12160*/  SHF.R.U64 R0, R2, R23, R3 ;  /* 0x0000001702007219 */ /* 0x004fe20000001203 */
[----:B-1----:R-:W-:Y:S01]  /*12170*/  VIADD R5, R18, 0xffffffff ;  /* 0xffffffff12057836 */ /* 0x002fe20000000000 */
[----:B------:R-:W-:Y:S02]  /*12180*/  LOP3.LUT R7, R8, R21, RZ, 0xc0, !PT ;  /* 0x0000001508077212 */ /* 0x000fe400078ec0ff */
[----:B---3--:R-:W-:Y:S02]  /*12190*/  IADD3 R11, -R11, RZ, RZ ;  /* 0x000000ff0b0b7210 */ /* 0x008fe40007ffe1ff */
[----:B------:R-:W-:Y:S01]  /*121a0*/  IADD3 R3, -R0, RZ, RZ ;  /* 0x000000ff00037210 */ /* 0x000fe20007ffe1ff */
[----:B------:R-:W-:Y:S01]  /*121b0*/  IMAD R2, R24, R0, R7 ;  /* 0x0000000018027224 */ /* 0x000fe200078e0207 */
[----:B------:R-:W-:Y:S02]  /*121c0*/  LOP3.LUT R5, R10, R5, RZ, 0xc0, !PT ;  /* 0x000000050a057212 */ /* 0x000fe400078ec0ff */
[----:B------:R-:W-:Y:S01]  /*121d0*/  R2UR UR51, R27 ;  /* 0x000000001b3372ca */ /* 0x000fe200000e0000 */
[----:B----4-:R-:W-:-:S04]  /*121e0*/  IMAD R0, R3, R25, R12 ;  /* 0x0000001903007224 */ /* 0x010fc800078e020c */
[----:B------:R-:W-:Y:S01]  /*121f0*/  IMAD R3, R0, R18, R5 ;  /* 0x0000001200037224 */ /* 0x000fe200078e0205 */
[----:B-----5:R-:W-:-:S13]  /*12200*/  ISETP.NE.AND P0, PT, R4, 0x1, PT ;  /* 0x000000010400780c */ /* 0x020fda0003f05270 */
[----:B------:R-:W-:-:S04]  /*12210*/  @P0 IMAD R19, R13, R11, R20 ;  /* 0x0000000b0d130224 */ /* 0x000fc800078e0214 */
[----:B------:R-:W-:-:S05]  /*12220*/  IMAD R2, R2, R26, R19 ;  /* 0x0000001a02027224 */ /* 0x000fca00078e0213 */
[----:B------:R-:W-:Y:S02]  /*12230*/  SEL R0, R3, R2, !P0 ;  /* 0x0000000203007207 */ /* 0x000fe40004000000 */
[----:B------:R-:W-:Y:S02]  /*12240*/  SEL R2, R2, R3, !P0 ;  /* 0x0000000302027207 */ /* 0x000fe40004000000 */
[----:B------:R-:W-:Y:S01]  /*12250*/  R2UR UR49, R0 ;  /* 0x00000000003172ca */ /* 0x000fe200000e0000 */
[----:B------:R-:W-:-:S14]  /*12260*/  IMAD.MOV.U32 R0, RZ, RZ, 0x1 ;  /* 0x00000001ff007424 */ /* 0x000fdc00078e00ff */
.L_x_226:
[----:B------:R-:W-:Y:S01]  /*12270*/  LOP3.LUT P0, RZ, R0, 0xff, RZ, 0xc0, !PT ;  /* 0x000000ff00ff7812 */ /* 0x000fe2000780c0ff */
[----:B------:R-:W-:Y:S02]  /*12280*/  UIMAD.WIDE.U32 UR4, UR42, -0x55555555, URZ ;  /* 0xaaaaaaab2a0478a5 */ /* 0x000fe4000f8e003f */
[----:B------:R-:W-:Y:S02]  /*12290*/  UIADD3 UR40, UR40, 0x10, URZ ;  /* 0x0000001028287890 */ /* 0x000fe4000fffe03f */
[----:B------:R-:W-:-:S04]  /*122a0*/  USHF.R.U32.HI UR4, URZ, 0x1, UR5 ;  /* 0x000000013f047899 */ /* 0x000fc80008011605 */
[----:B------:R-:W-:-:S04]  /*122b0*/  UIMAD UR42, UR4, -0x3, UR42 ;  /* 0xfffffffd042a78a4 */ /* 0x000fc8000f8e022a */
[----:B------:R-:W-:Y:S08]  /*122c0*/  @P0 BRA `(.L_x_229) ;  /* 0xfffffef400580947 */ /* 0x000ff0000383ffff */
[----:B------:R-:W-:-:S13]  /*122d0*/  PLOP3.LUT P0, PT, PT, PT, PT, 0x8, 0x0 ;  /* 0x000000000000781c */ /* 0x000fda0003f0e170 */
.L_x_22:
[----:B------:R-:W-:Y:S05]  /*122e0*/  @P0 BRA `(.L_x_14) ;  /* 0x0000003c003c0947 */ /* 0x000fea0003800000 */
[----:B------:R-:W-:Y:S01]  /*122f0*/  ULDC.64 UR6, c[0x0][0x588] ;  /* 0x0001620000067ab9 */ /* 0x000fe20000000a00 */
[----:B------:R-:W-:Y:S01]  /*12300*/  ISETP.NE.AND.EX P1, PT, R161, RZ, PT, P1 ;  /* 0x000000ffa100720c */ /* 0x000fe20003f25310 */
[----:B------:R-:W-:-:S04]  /*12310*/  DEPBAR.LE SB0, 0x0 ;  /* 0x000080000000791a */ /* 0x000fc80000000000 */
[----:B------:R-:W-:Y:S01]  /*12320*/  ISETP.NE.U32.AND P0, PT, RZ, UR6, PT ;  /* 0x00000006ff007c0c */ /* 0x000fe2000bf05070 */
[----:B------:R-:W-:Y:S03]  /*12330*/  BSSY B0, `(.L_x_230) ;  /* 0x0000014000007945 */ /* 0x000fe60003800000 */
[----:B------:R-:W-:-:S13]  /*12340*/  ISETP.NE.AND.EX P0, PT, RZ, UR7, PT, P0 ;  /* 0x00000007ff007c0c */ /* 0x000fda000bf05300 */
[----:B------:R-:W-:Y:S05]  /*12350*/  @P0 BRA P1, `(.L_x_231) ;  /* 0x0000000000440947 */ /* 0x000fea0000800000 */
[----:B------:R-:W-:-:S04]  /*12360*/  ISETP.NE.U32.AND P0, PT, R159, RZ, PT ;  /* 0x000000ff9f00720c */ /* 0x000fc80003f05070 */
[----:B------:R-:W-:-:S13]  /*12370*/  ISETP.NE.AND.EX P0, PT, R161, RZ, PT, P0 ;  /* 0x000000ffa100720c */ /* 0x000fda0003f05300 */
[----:B------:R-:W-:Y:S05]  /*12380*/  @!P0 BRA `(.L_x_232) ;  /* 0x00000000002c8947 */ /* 0x000fea0003800000 */
[----:B------:R-:W-:-:S13]  /*12390*/  LOP3.LUT P0, RZ, R160, 0xff, RZ, 0xc0, !PT ;  /* 0x000000ffa0ff7812 */ /* 0x000fda000780c0ff */
[----:B------:R-:W-:Y:S05]  /*123a0*/  @!P0 BRA `(.L_x_233) ;  /* 0x0000000000108947 */ /* 0x000fea0003800000 */
[----:B-----5:R-:W-:-:S13]  /*123b0*/  FSETP.NEU.AND P0, PT, R16, RZ, PT ;  /* 0x000000ff1000720b */ /* 0x020fda0003f0d000 */
[----:B------:R-:W-:Y:S05]  /*123c0*/  @!P0 BREAK B0 ;  /* 0x0000000000008942 */ /* 0x000fea0003800000 */
[----:B------:R-:W-:Y:S05]  /*123d0*/  @P0 BRA `(.L_x_231) ;  /* 0x0000000000240947 */ /* 0x000fea0003800000 */
[----:B------:R-:W-:Y:S05]  /*123e0*/  BRA `(.L_x_14) ;  /* 0x0000003800fc7947 */ /* 0x000fea0003800000 */
.L_x_233:
[----:B------:R-:W-:-:S04]  /*123f0*/  ISETP.NE.U32.AND P0, PT, RZ, UR6, PT ;  /* 0x00000006ff007c0c */ /* 0x000fc8000bf05070 */
[----:B------:R-:W-:-:S13]  /*12400*/  ISETP.NE.AND.EX P0, PT, RZ, UR7, PT, P0 ;  /* 0x00000007ff007c0c */ /* 0x000fda000bf05300 */
[----:B------:R-:W-:Y:S05]  /*12410*/  @!P0 BREAK B0 ;  /* 0x0000000000008942 */ /* 0x000fea0003800000 */
[----:B------:R-:W-:Y:S05]  /*12420*/  @P0 BRA `(.L_x_231) ;  /* 0x0000000000100947 */ /* 0x000fea0003800000 */
[----:B------:R-:W-:Y:S05]  /*12430*/  BRA `(.L_x_14) ;  /* 0x0000003800e87947 */ /* 0x000fea0003800000 */
.L_x_232:
[----:B-----5:R-:W-:-:S13]  /*12440*/  FSETP.NEU.AND P0, PT, R16, RZ, PT ;  /* 0x000000ff1000720b */ /* 0x020fda0003f0d000 */
[----:B------:R-:W-:Y:S05]  /*12450*/  @!P0 BREAK B0 ;  /* 0x0000000000008942 */ /* 0x000fea0003800000 */
[----:B------:R-:W-:Y:S05]  /*12460*/  @!P0 BRA `(.L_x_14) ;  /* 0x0000003800dc8947 */ /* 0x000fea0003800000 */
.L_x_231:
[----:B--2---:R-:W-:Y:S05]  /*12470*/  BSYNC B0 ;  /* 0x0000000000007941 */ /* 0x004fea0003800000 */
.L_x_230:
[----:B------:R-:W-:-:S04]  /*12480*/  ULOP3.LUT UR4, UR59, 0x1, URZ, 0xfc, !UPT ;  /* 0x000000013b047892 */ /* 0x000fc8000f8efc3f */
[----:B------:R-:W-:-:S06]  /*12490*/  UISETP.NE.AND UP0, UPT, UR4, 0x3, UPT ;  /* 0x000000030400788c */ /* 0x000fcc000bf05270 */
[----:B------:R-:W-:-:S13]  /*124a0*/  PLOP3.LUT P0, PT, PT, PT, UP0, 0x80, 0x0 ;  /* 0x000000000000781c */ /* 0x000fda0003f0f008 */
[----:B------:R-:W-:Y:S05]  /*124b0*/  @!P0 BRA `(.L_x_234) ;  /* 0x0000000000048947 */ /* 0x000fea0003800000 */
[----:B------:R-:W-:Y:S01]  /*124c0*/  BPT.TRAP 0x1 ;  /* 0x000000040000795c */ /* 0x000fe20000300000 */
.L_x_234:
[----:B------:R-:W2:Y:S01]  /*124d0*/  S2UR UR5, SR_CgaCtaId ;  /* 0x00000000000579c3 */ /* 0x000ea20000008800 */
[----:B------:R-:W-:Y:S02]  /*124e0*/  UMOV UR4, 0x400 ;  /* 0x0000040000047882 */ /* 0x000fe40000000000 */
[----:B--2---:R-:W-:-:S04]  /*124f0*/  ULEA UR4, UR5, UR4, 0x18 ;  /* 0x0000000405047291 */ /* 0x004fc8000f8ec03f */
[----:B------:R-:W-:-:S04]  /*12500*/  ULEA UR4, UR36, UR4, 0x3 ;  /* 0x0000000424047291 */ /* 0x000fc8000f8e183f */
[----:B------:R-:W-:-:S04]  /*12510*/  UIADD3 UR4, UR4, 0x50, URZ ;  /* 0x0000005004047890 */ /* 0x000fc8000fffe03f */
[----:B------:R-:W-:-:S09]  /*12520*/  UPRMT UR4, UR5, 0x654, UR4 ;  /* 0x0000065405047896 */ /* 0x000fd20008000004 */
[----:B------:R-:W-:Y:S01]  /*12530*/  SYNCS.ARRIVE.TRANS64.RED.A1T0 RZ, [UR4], RZ ;  /* 0x000000ffffff79a7 */ /* 0x000fe20008100404 */
[----:B------:R-:W-:Y:S05]  /*12540*/  BRA `(.L_x_14) ;  /* 0x0000003800a47947 */ /* 0x000fea0003800000 */
.L_x_13:
[----:B------:R-:W3:Y:S01]  /*12550*/  LDL R163, [R1+0x200] ;  /* 0x0002000001a37983 */ /* 0x000ee20000100800 */
[----:B------:R-:W-:-:S03]  /*12560*/  ULDC.64 UR4, c[0x0][0x8f8] ;  /* 0x00023e0000047ab9 */ /* 0x000fc60000000a00 */
[----:B------:R-:W4:Y:S01]  /*12570*/  LDL R162, [R1+0x204] ;  /* 0x0002040001a27983 */ /* 0x000f220000100800 */
[----:B------:R-:W-:Y:S01]  /*12580*/  PRMT R6, RZ, 0x7610, R6 ;  /* 0x00007610ff067816 */ /* 0x000fe20000000006 */
[----:B------:R-:W-:Y:S01]  /*12590*/  IMAD.MOV.U32 R3, RZ, RZ, -0x1 ;  /* 0xffffffffff037424 */ /* 0x000fe200078e00ff */
[----:B------:R-:W-:Y:S02]  /*125a0*/  MOV R2, 0xffffffff ;  /* 0xffffffff00027802 */ /* 0x000fe40000000f00 */
[----:B------:R-:W-:Y:S02]  /*125b0*/  MOV R9, 0xffffffff ;  /* 0xffffffff00097802 */ /* 0x000fe40000000f00 */
[----:B---3--:R-:W-:-:S04]  /*125c0*/  ISETP.GE.U32.AND P0, PT, R163, UR4, PT ;  /* 0x00000004a3007c0c */ /* 0x008fc8000bf06070 */
[----:B----4-:R-:W-:-:S13]  /*125d0*/  ISETP.GE.U32.AND.EX P0, PT, R162, UR5, PT, P0 ;  /* 0x00000005a2007c0c */ /* 0x010fda000bf06100 */
[----:B------:R-:W-:Y:S05]  /*125e0*/  @P0 BRA `(.L_x_235) ;  /* 0x0000000400340947 */ /* 0x000fea0003800000 */
[----:B------:R-:W3:Y:S01]  /*125f0*/  LDC.64 R14, c[0x0][0x8d0] ;  /* 0x00023400ff0e7b82 */ /* 0x000ee20000000a00 */
[----:B------:R-:W-:Y:S01]  /*12600*/  IMAD.MOV.U32 R8, RZ, RZ, R163 ;  /* 0x000000ffff087224 */ /* 0x000fe200078e00a3 */
[----:B------:R-:W-:-:S06]  /*12610*/  MOV R9, R162 ;  /* 0x000000a200097202 */ /* 0x000fcc0000000f00 */
        /* <DEDUP_REMOVED lines=15> */
.L_x_236:
[----:B------:R-:W1:Y:S01]  /*12710*/  LDC.64 R20, c[0x0][0x8e8] ;  /* 0x00023a00ff147b82 */ /* 0x000e620000000a00 */
[-CC-:B------:R-:W-:Y:S02]  /*12720*/  SHF.R.U64 R14, R8, R10.reuse, R9.reuse ;  /* 0x0000000a080e7219 */ /* 0x180fe40000001209 */
[----:B------:R-:W-:Y:S02]  /*12730*/  SHF.R.U32.HI R2, RZ, R10, R9 ;  /* 0x0000000aff027219 */ /* 0x000fe40000011609 */
[----:B------:R-:W-:-:S03]  /*12740*/  IADD3 R7, P0, RZ, -R14, RZ ;  /* 0x8000000eff077210 */ /* 0x000fc60007f1e0ff */
[----:B------:R-:W3:Y:S01]  /*12750*/  LDC R8, c[0x0][0x8c0] ;  /* 0x00023000ff087b82 */ /* 0x000ee20000000800 */
[----:B------:R-:W-:Y:S01]  /*12760*/  IADD3.X R3, RZ, ~R2, RZ, P0, !PT ;  /* 0x80000002ff037210 */ /* 0x000fe200007fe4ff */
[----:B------:R-:W-:-:S04]  /*12770*/  IMAD.MOV.U32 R2, RZ, RZ, R163 ;  /* 0x000000ffff027224 */ /* 0x000fc800078e00a3 */
[----:B------:R-:W-:Y:S01]  /*12780*/  IMAD R6, R3, R16, RZ ;  /* 0x0000001003067224 */ /* 0x000fe200078e02ff */
[----:B------:R-:W-:Y:S01]  /*12790*/  MOV R3, R162 ;  /* 0x000000a200037202 */ /* 0x000fe20000000f00 */
[----:B------:R-:W4:Y:S02]  /*127a0*/  LDC R18, c[0x0][0x8b0] ;  /* 0x00022c00ff127b82 */ /* 0x000f240000000800 */
[----:B------:R-:W-:-:S06]  /*127b0*/  IMAD.WIDE.U32 R2, R7, R16, R2 ;  /* 0x0000001007027225 */ /* 0x000fcc00078e0002 */
[----:B------:R-:W5:Y:S01]  /*127c0*/  LDC R19, c[0x0][0x900] ;  /* 0x00024000ff137b82 */ /* 0x000f620000000800 */
[----:B------:R-:W-:Y:S01]  /*127d0*/  IMAD R7, R7, R17, R6 ;  /* 0x0000001107077224 */ /* 0x000fe200078e0206 */
[----:B-1----:R-:W-:Y:S02]  /*127e0*/  ISETP.NE.U32.AND P0, PT, R20, RZ, PT ;  /* 0x000000ff1400720c */ /* 0x002fe40003f05070 */
[----:B------:R-:W-:Y:S01]  /*127f0*/  MOV R6, 0xffffffff ;  /* 0xffffffff00067802 */ /* 0x000fe20000000f00 */
[----:B------:R-:W-:Y:S01]  /*12800*/  IMAD.IADD R3, R3, 0x1, R7 ;  /* 0x0000000103037824 */ /* 0x000fe200078e0207 */
[----:B------:R-:W-:Y:S02]  /*12810*/  ISETP.NE.AND.EX P0, PT, R21, RZ, PT, P0 ;  /* 0x000000ff1500720c */ /* 0x000fe40003f05300 */
[----:B------:R-:W1:Y:S02]  /*12820*/  LDC R17, c[0x0][0x8a8] ;  /* 0x00022a00ff117b82 */ /* 0x000e640000000800 */
[----:B---3--:R-:W-:-:S02]  /*12830*/  SHF.R.U64 R10, R2, R8, R3 ;  /* 0x00000008020a7219 */ /* 0x008fc40000001203 */
[----:B------:R-:W-:-:S04]  /*12840*/  SHF.R.U32.HI R3, RZ, R8, R3 ;  /* 0x00000008ff037219 */ /* 0x000fc80000011603 */
[----:B------:R-:W3:Y:S01]  /*12850*/  LDC R22, c[0x0][0x8f0] ;  /* 0x00023c00ff167b82 */ /* 0x000ee20000000800 */
[-CC-:B----4-:R-:W-:Y:S02]  /*12860*/  SHF.R.U64 R15, R10, R18.reuse, R3.reuse ;  /* 0x000000120a0f7219 */ /* 0x190fe40000001203 */
[----:B------:R-:W-:Y:S01]  /*12870*/  SHF.R.U32.HI R2, RZ, R18, R3 ;  /* 0x00000012ff027219 */ /* 0x000fe20000011603 */
[----:B------:R-:W-:-:S04]  /*12880*/  IMAD.MOV.U32 R18, RZ, RZ, 0x1 ;  /* 0x00000001ff127424 */ /* 0x000fc800078e00ff */
[----:B------:R-:W4:Y:S01]  /*12890*/  LDC R23, c[0x0][0x8e0] ;  /* 0x00023800ff177b82 */ /* 0x000f220000000800 */
[-C--:B-----5:R-:W-:Y:S02]  /*128a0*/  SHF.L.U32 R6, R6, R19.reuse, RZ ;  /* 0x0000001306067219 */ /* 0x0a0fe400000006ff */
[-CC-:B------:R-:W-:Y:S02]  /*128b0*/  SHF.R.U64 R16, R15, R19.reuse, R2.reuse ;  /* 0x000000130f107219 */ /* 0x180fe40000001202 */
[----:B------:R-:W-:Y:S02]  /*128c0*/  SHF.R.U32.HI R3, RZ, R19, R2 ;  /* 0x00000013ff037219 */ /* 0x000fe40000011602 */
[----:B------:R-:W-:Y:S01]  /*128d0*/  LOP3.LUT R24, RZ, R6, RZ, 0x33, !PT ;  /* 0x00000006ff187212 */ /* 0x000fe200078e33ff */
[----:B------:R-:W1:Y:S01]  /*128e0*/  LDC R25, c[0x0][0x8b8] ;  /* 0x00022e00ff197b82 */ /* 0x000e620000000800 */
[----:B------:R-:W-:Y:S01]  /*128f0*/  MOV R2, R16 ;  /* 0x0000001000027202 */ /* 0x000fe20000000f00 */
[----:B------:R-:W-:Y:S06]  /*12900*/  @!P0 BRA `(.L_x_237) ;  /* 0x0000000000288947 */ /* 0x000fec0003800000 */
        /* <DEDUP_REMOVED lines=10> */
.L_x_237:
[----:B------:R-:W5:Y:S01]  /*129b0*/  LDC R6, c[0x0][0x904] ;  /* 0x00024100ff067b82 */ /* 0x000f620000000800 */
[----:B---3--:R-:W-:Y:S01]  /*129c0*/  SHF.R.U64 R3, R2, R22, R3 ;  /* 0x0000001602037219 */ /* 0x008fe20000001203 */
[----:B------:R-:W-:Y:S01]  /*129d0*/  IMAD.MOV.U32 R9, RZ, RZ, R14 ;  /* 0x000000ffff097224 */ /* 0x000fe200078e000e */
[----:B------:R-:W-:Y:S02]  /*129e0*/  SHF.L.U32 R18, R18, R19, RZ ;  /* 0x0000001312127219 */ /* 0x000fe400000006ff */
[----:B------:R-:W-:Y:S01]  /*129f0*/  LOP3.LUT R2, R15, R24, RZ, 0xc0, !PT ;  /* 0x000000180f027212 */ /* 0x000fe200078ec0ff */
[----:B------:R-:W-:Y:S01]  /*12a00*/  IMAD.MOV R5, RZ, RZ, -R3 ;  /* 0x000000ffff057224 */ /* 0x000fe200078e0a03 */
[----:B-1----:R-:W-:-:S03]  /*12a10*/  IADD3 R7, R17, -0x1, RZ ;  /* 0xffffffff11077810 */ /* 0x002fc60007ffe0ff */
[----:B------:R-:W-:Y:S01]  /*12a20*/  IMAD R3, R18, R3, R2 ;  /* 0x0000000312037224 */ /* 0x000fe200078e0202 */
[----:B------:R-:W-:Y:S01]  /*12a30*/  LOP3.LUT R7, R10, R7, RZ, 0xc0, !PT ;  /* 0x000000070a077212 */ /* 0x000fe200078ec0ff */
[----:B----4-:R-:W-:-:S04]  /*12a40*/  IMAD R2, R5, R23, R16 ;  /* 0x0000001705027224 */ /* 0x010fc800078e0210 */
[----:B------:R-:W-:Y:S01]  /*12a50*/  IMAD R5, R2, R17, R7 ;  /* 0x0000001102057224 */ /* 0x000fe200078e0207 */
[----:B-----5:R-:W-:Y:S02]  /*12a60*/  ISETP.NE.AND P0, PT, R6, 0x1, PT ;  /* 0x000000010600780c */ /* 0x020fe40003f05270 */
[----:B------:R-:W-:-:S11]  /*12a70*/  MOV R6, 0x1 ;  /* 0x0000000100067802 */ /* 0x000fd60000000f00 */
[----:B------:R-:W-:-:S04]  /*12a80*/  @P0 IMAD R0, R11, R12, R4 ;  /* 0x0000000c0b000224 */ /* 0x000fc800078e0204 */
[----:B------:R-:W-:-:S05]  /*12a90*/  IMAD R0, R3, R25, R0 ;  /* 0x0000001903007224 */ /* 0x000fca00078e0200 */
[----:B------:R-:W-:Y:S02]  /*12aa0*/  SEL R3, R5, R0, !P0 ;  /* 0x0000000005037207 */ /* 0x000fe40004000000 */
[----:B------:R-:W-:-:S07]  /*12ab0*/  SEL R2, R0, R5, !P0 ;  /* 0x0000000500027207 */ /* 0x000fce0004000000 */
.L_x_235:
[----:B------:R-:W-:-:S08]  /*12ac0*/  NOP ;  /* 0x0000000000007918 */ /* 0x000fd00000000000 */
[----:B-1----:R-:W1:-:S00]  /*12ad0*/  USETMAXREG.DEALLOC.CTAPOOL 0x18 ;  /* 0x00000018000079c8 */ /* 0x002e4000080e0500 */
[----:B------:R-:W-:-:S06]  /*12ae0*/  UISETP.NE.AND UP0, UPT, UR58, 0x1, UPT ;  /* 0x000000013a00788c */ /* 0x000fcc000bf05270 */
[----:B------:R-:W-:-:S13]  /*12af0*/  PLOP3.LUT P0, PT, PT, PT, UP0, 0x80, 0x0 ;  /* 0x000000000000781c */ /* 0x000fda0003f0f008 */
[----:B-1----:R-:W-:Y:S05]  /*12b00*/  @!P0 BRA `(.L_x_14) ;  /* 0x0000003400348947 */ /* 0x002fea0003800000 */
[----:B------:R-:W-:-:S06]  /*12b10*/  UISETP.NE.AND UP0, UPT, UR58, URZ, UPT ;  /* 0x0000003f3a00728c */ /* 0x000fcc000bf05270 */
[----:B------:R-:W-:-:S13]  /*12b20*/  PLOP3.LUT P0, PT, PT, PT, UP0, 0x80, 0x0 ;  /* 0x000000000000781c */ /* 0x000fda0003f0f008 */
[----:B------:R-:W-:Y:S05]  /*12b30*/  @!P0 BRA `(.L_x_238) ;  /* 0x00000024003c8947 */ /* 0x000fea0003800000 */
[----:B------:R-:W-:-:S04]  /*12b40*/  UISETP.NE.AND UP0, UPT, UR60, URZ, UPT ;  /* 0x0000003f3c00728c */ /* 0x000fc8000bf05270 */
[----:B------:R-:W-:-:S06]  /*12b50*/  UISETP.NE.OR UP0, UPT, UR58, 0x2, UP0 ;  /* 0x000000023a00788c */ /* 0x000fcc0008705670 */
[----:B------:R-:W-:-:S13]  /*12b60*/  PLOP3.LUT P0, PT, PT, PT, UP0, 0x80, 0x0 ;  /* 0x000000000000781c */ /* 0x000fda0003f0f008 */
[----:B------:R-:W-:Y:S05]  /*12b70*/  @P0 BRA `(.L_x_14) ;  /* 0x0000003400180947 */ /* 0x000fea0003800000 */
[----:B------:R-:W-:-:S13]  /*12b80*/  LOP3.LUT P2, RZ, R6, 0xff, RZ, 0xc0, !PT ;  /* 0x000000ff06ff7812 */ /* 0x000fda000784c0ff */
[----:B------:R-:W-:Y:S05]  /*12b90*/  @!P2 BRA `(.L_x_239) ;  /* 0x000000000018a947 */ /* 0x000fea0003800000 */
[----:B------:R-:W-:Y:S01]  /*12ba0*/  UMOV UR4, 0x400 ;  /* 0x0000040000047882 */ /* 0x000fe20000000000 */
[----:B------:R-:W-:Y:S01]  /*12bb0*/  MOV R0, RZ ;  /* 0x000000ff00007202 */ /* 0x000fe20000000f00 */
[----:B--2---:R-:W-:-:S03]  /*12bc0*/  ULEA UR4, UR45, UR4, 0x18 ;  /* 0x000000042d047291 */ /* 0x004fc6000f8ec03f */
[----:B------:R-:W-:-:S06]  /*12bd0*/  SHF.L.U32 R0, R0, 0x1f, RZ ;  /* 0x0000001f00007819 */ /* 0x000fcc00000006ff */
[----:B------:R-:W1:Y:S02]  /*12be0*/  SYNCS.PHASECHK.TRANS64.TRYWAIT P0, [UR4+0x78], R0 ;  /* 0x00007800ff0075a7 */ /* 0x000e640008000144 */
[----:B-1----:R-:W-:Y:S05]  /*12bf0*/  @!P0 BRA `(.L_x_240) ;  /* 0x0000003800708947 */ /* 0x002fea0003800000 */
.L_x_239:
[----:B-1----:R-:W-:Y:S01]  /*12c00*/  PRMT R0, RZ, 0x7610, R0 ;  /* 0x00007610ff007816 */ /* 0x002fe20000000000 */
[----:B------:R-:W-:Y:S06]  /*12c10*/  @P1 BRA `(.L_x_241) ;  /* 0x0000000000301947 */ /* 0x000fec0003800000 */
[----:B------:R-:W-:Y:S02]  /*12c20*/  ULDC.64 UR4, c[0x0][0x588] ;  /* 0x0001620000047ab9 */ /* 0x000fe40000000a00 */
[----:B------:R-:W-:-:S04]  /*12c30*/  ISETP.NE.U32.AND P0, PT, RZ, UR4, PT ;  /* 0x00000004ff007c0c */ /* 0x000fc8000bf05070 */
[----:B------:R-:W-:-:S13]  /*12c40*/  ISETP.NE.AND.EX P0, PT, RZ, UR5, PT, P0 ;  /* 0x00000005ff007c0c */ /* 0x000fda000bf05300 */
[----:B------:R-:W-:Y:S05]  /*12c50*/  @!P0 BRA `(.L_x_242) ;  /* 0x0000000000188947 */ /* 0x000fea0003800000 */
[----:B------:R-:W-:Y:S02]  /*12c60*/  ULDC.64 UR4, c[0x0][0x588] ;  /* 0x0001620000047ab9 */ /* 0x000fe40000000a00 */
[----:B------:R-:W-:Y:S01]  /*12c70*/  IMAD.U32 R6, RZ, RZ, UR4 ;  /* 0x00000004ff067e24 */ /* 0x000fe2000f8e00ff */
[----:B------:R-:W-:-:S05]  /*12c80*/  MOV R7, UR5 ;  /* 0x0000000500077c02 */ /* 0x000fca0008000f00 */
[----:B------:R1:W5:Y:S01]  /*12c90*/  LDG.E R6, desc[UR56][R6.64] ;  /* 0x0000003806067981 */ /* 0x000362000c1e1900 */
[----:B------:R-:W-:Y:S01]  /*12ca0*/  IMAD.MOV.U32 R0, RZ, RZ, 0x1 ;  /* 0x00000001ff007424 */ /* 0x000fe200078e00ff */
[----:B------:R-:W-:Y:S06]  /*12cb0*/  BRA `(.L_x_241) ;  /* 0x0000000000087947 */ /* 0x000fec0003800000 */
.L_x_242:
[----:B------:R-:W3:Y:S01]  /*12cc0*/  LDC R6, c[0x0][0x580] ;  /* 0x00016000ff067b82 */ /* 0x000ee20000000800 */
[----:B------:R-:W-:-:S07]  /*12cd0*/  MOV R0, 0x1 ;  /* 0x0000000100007802 */ /* 0x000fce0000000f00 */
.L_x_241:
[----:B------:R-:W-:Y:S05]  /*12ce0*/  @!P2 BRA `(.L_x_243) ;  /* 0x000000200054a947 */ /* 0x000fea0003800000 */
[----:B------:R-:W4:Y:S01]  /*12cf0*/  LDC R16, c[0x0][0x900] ;  /* 0x00024000ff107b82 */ /* 0x000f220000000800 */
[----:B------:R-:W-:Y:S01]  /*12d00*/  IMAD.MOV.U32 R5, RZ, RZ, -0x1 ;  /* 0xffffffffff057424 */ /* 0x000fe200078e00ff */
[----:B-1----:R-:W-:Y:S01]  /*12d10*/  MOV R7, 0x1 ;  /* 0x0000000100077802 */ /* 0x002fe20000000f00 */
[----:B------:R-:W-:Y:S01]  /*12d20*/  ULOP3.LUT UR21, UR59, 0x2, URZ, 0xfc, !UPT ;  /* 0x000000023b157892 */ /* 0x000fe2000f8efc3f */
[----:B------:R-:W-:Y:S01]  /*12d30*/  ULDC.64 UR6, c[0x0][0x198] ;  /* 0x0000660000067ab9 */ /* 0x000fe20000000a00 */
[----:B------:R-:W-:Y:S01]  /*12d40*/  ULDC.64 UR38, c[0x0][0x588] ;  /* 0x0001620000267ab9 */ /* 0x000fe20000000a00 */
[----:B------:R-:W-:Y:S02]  /*12d50*/  ULDC.64 UR30, c[0x0][0x8f8] ;  /* 0x00023e00001e7ab9 */ /* 0x000fe40000000a00 */
[----:B------:R-:W1:Y:S01]  /*12d60*/  LDC R17, c[0x0][0x8a8] ;  /* 0x00022a00ff117b82 */ /* 0x000e620000000800 */
[----:B------:R-:W-:Y:S01]  /*12d70*/  ULDC.64 UR22, c[0x0][0x590] ;  /* 0x0001640000167ab9 */ /* 0x000fe20000000a00 */
[----:B----4-:R-:W-:-:S02]  /*12d80*/  SHF.L.U32 R5, R5, R16, RZ ;  /* 0x0000001005057219 */ /* 0x010fc400000006ff */
[----:B------:R-:W-:Y:S02]  /*12d90*/  SHF.L.U32 R16, R7, R16, RZ ;  /* 0x0000001007107219 */ /* 0x000fe400000006ff */
[----:B------:R-:W-:Y:S01]  /*12da0*/  LOP3.LUT R14, RZ, R5, RZ, 0x33, !PT ;  /* 0x00000005ff0e7212 */ /* 0x000fe200078e33ff */
[----:B-1----:R-:W-:-:S07]  /*12db0*/  VIADD R17, R17, 0xffffffff ;  /* 0xffffffff11117836 */ /* 0x002fce0000000000 */
.L_x_347:
[----:B------:R-:W-:Y:S02]  /*12dc0*/  ISETP.NE.U32.AND P0, PT, RZ, UR22, PT ;  /* 0x00000016ff007c0c */ /* 0x000fe4000bf05070 */
[----:B------:R-:W-:Y:S02]  /*12dd0*/  R2UR UR51, R2 ;  /* 0x00000000023372ca */ /* 0x000fe400000e0000 */
[----:B------:R-:W-:Y:S02]  /*12de0*/  R2UR UR50, R3 ;  /* 0x00000000033272ca */ /* 0x000fe400000e0000 */
[----:B------:R-:W-:-:S09]  /*12df0*/  ISETP.NE.AND.EX P0, PT, RZ, UR23, PT, P0 ;  /* 0x00000017ff007c0c */ /* 0x000fd2000bf05300 */
[----:B------:R-:W-:Y:S02]  /*12e00*/  USHF.L.U32 UR51, UR51, 0x8, URZ ;  /* 0x0000000833337899 */ /* 0x000fe4000800063f */
[----:B------:R-:W-:Y:S02]  /*12e10*/  USHF.L.U32 UR50, UR50, 0x8, URZ ;  /* 0x0000000832327899 */ /* 0x000fe4000800063f */
[----:B------:R-:W-:Y:S10]  /*12e20*/  @!P0 BRA `(.L_x_244) ;  /* 0x00000000002c8947 */ /* 0x000ff40003800000 */
[----:B------:R-:W-:-:S04]  /*12e30*/  ISETP.NE.U32.AND P1, PT, RZ, UR38, PT ;  /* 0x00000026ff007c0c */ /* 0x000fc8000bf25070 */
[----:B------:R-:W-:-:S13]  /*12e40*/  ISETP.NE.AND.EX P1, PT, RZ, UR39, PT, P1 ;  /* 0x00000027ff007c0c */ /* 0x000fda000bf25310 */
[----:B------:R-:W-:Y:S05]  /*12e50*/  @!P1 BRA `(.L_x_245) ;  /* 0x0000000000189947 */ /* 0x000fea0003800000 */
[----:B------:R-:W1:Y:S01]  /*12e60*/  LDC.64 R2, c[0x0][0x588] ;  /* 0x00016200ff027b82 */ /* 0x000e620000000a00 */
[----:B------:R-:W-:-:S04]  /*12e70*/  IMAD R5, R9, UR22, RZ ;  /* 0x0000001609057c24 */ /* 0x000fc8000f8e02ff */
[----:B-1----:R-:W-:-:S05]  /*12e80*/  IMAD.WIDE R2, R5, 0x4, R2 ;  /* 0x0000000405027825 */ /* 0x002fca00078e0202 */
[----:B---3-5:R4:W5:Y:S01]  /*12e90*/  LDG.E R6, desc[UR56][R2.64] ;  /* 0x0000003802067981 */ /* 0x028962000c1e1900 */
[----:B------:R-:W-:Y:S01]  /*12ea0*/  MOV R0, 0x1 ;  /* 0x0000000100007802 */ /* 0x000fe20000000f00 */
[----:B------:R-:W-:Y:S06]  /*12eb0*/  BRA `(.L_x_244) ;  /* 0x0000000000087947 */ /* 0x000fec0003800000 */
.L_x_245:
[----:B---3-5:R-:W1:Y:S01]  /*12ec0*/  LDC R6, c[0x0][0x580] ;  /* 0x00016000ff067b82 */ /* 0x028e620000000800 */
[----:B------:R-:W-:-:S07]  /*12ed0*/  IMAD.MOV.U32 R0, RZ, RZ, 0x1 ;  /* 0x00000001ff007424 */ /* 0x000fce00078e00ff */
.L_x_244:
[----:B------:R-:W-:Y:S05]  /*12ee0*/  @!P0 BRA `(.L_x_246) ;  /* 0x00000000001c8947 */ /* 0x000fea0003800000 */
[----:B------:R-:W-:-:S13]  /*12ef0*/  LOP3.LUT P2, RZ, R0, 0xff, RZ, 0xc0, !PT ;  /* 0x000000ff00ff7812 */ /* 0x000fda000784c0ff */
[----:B----4-:R-:W4:Y:S02]  /*12f00*/  @!P2 LDC.64 R2, c[0x0][0x588] ;  /* 0x00016200ff02ab82 */ /* 0x010f240000000a00 */
[----:B----4-:R-:W-:-:S04]  /*12f10*/  @!P2 ISETP.NE.U32.AND P0, PT, R2, RZ, PT ;  /* 0x000000ff0200a20c */ /* 0x010fc80003f05070 */
[----:B------:R-:W-:Y:S02]  /*12f20*/  @!P2 ISETP.NE.AND.EX P1, PT, R3, RZ, PT, P0 ;  /* 0x000000ff0300a20c */ /* 0x000fe40003f25300 */
[----:B-1-3-5:R-:W-:Y:S02]  /*12f30*/  @P2 FSETP.EQ.AND P0, PT, R6, RZ, PT ;  /* 0x000000ff0600220b */ /* 0x02afe40003f02000 */
[----:B------:R-:W-:Y:S01]  /*12f40*/  @!P2 PLOP3.LUT P0, PT, P1, PT, PT, 0x8, 0x0 ;  /* 0x000000000000a81c */ /* 0x000fe20000f0e170 */
[----:B------:R-:W-:-:S12]  /*12f50*/  BRA `(.L_x_247) ;  /* 0x0000000000047947 */ /* 0x000fd80003800000 */
.L_x_246:
[----:B-1-3-5:R-:W-:-:S13]  /*12f60*/  FSETP.EQ.AND P0, PT, R6, RZ, PT ;  /* 0x000000ff0600720b */ /* 0x02afda0003f02000 */
.L_x_247:
[----:B------:R-:W-:Y:S01]  /*12f70*/  UISETP.NE.AND UP0, UPT, UR21, 0x3, UPT ;  /* 0x000000031500788c */ /* 0x000fe2000bf05270 */
[----:B------:R-:W-:-:S04]  /*12f80*/  ELECT P1, URZ, PT ;  /* 0x00000000003f782f */ /* 0x000fc80003820000 */
[----:B------:R-:W-:Y:S02]  /*12f90*/  PLOP3.LUT P0, PT, P1, P0, PT, 0x20, 0x0 ;  /* 0x000000000000781c */ /* 0x000fe40000f00470 */
[----:B------:R-:W-:-:S13]  /*12fa0*/  PLOP3.LUT P1, PT, PT, PT, UP0, 0x80, 0x0 ;  /* 0x000000000000781c */ /* 0x000fda0003f2f008 */
[----:B------:R-:W-:Y:S05]  /*12fb0*/  @!P1 BRA `(.L_x_248) ;  /* 0x0000000000049947 */ /* 0x000fea0003800000 */
[----:B--2---:R-:W-:Y:S01]  /*12fc0*/  BPT.TRAP 0x1 ;  /* 0x000000040000795c */ /* 0x004fe20000300000 */
.L_x_248:
[----:B--2---:R-:W1:Y:S01]  /*12fd0*/  S2UR UR45, SR_CgaCtaId ;  /* 0x00000000002d79c3 */ /* 0x004e620000008800 */
[----:B------:R-:W-:Y:S01]  /*12fe0*/  UMOV UR4, 0x400 ;  /* 0x0000040000047882 */ /* 0x000fe20000000000 */
[----:B----4-:R-:W-:-:S04]  /*12ff0*/  MOV R2, 0x1 ;  /* 0x0000000100027802 */ /* 0x010fc80000000f00 */
[----:B------:R-:W-:Y:S01]  /*13000*/  SHF.L.U32 R2, R2, 0x1f, RZ ;  /* 0x0000001f02027819 */ /* 0x000fe200000006ff */
[----:B-1----:R-:W-:-:S09]  /*13010*/  ULEA UR4, UR45, UR4, 0x18 ;  /* 0x000000042d047291 */ /* 0x002fd2000f8ec03f */
[----:B------:R-:W1:Y:S02]  /*13020*/  SYNCS.PHASECHK.TRANS64.TRYWAIT P2, [UR4+0x50], R2 ;  /* 0x00005002ff0075a7 */ /* 0x000e640008040144 */
[----:B-1----:R-:W-:Y:S05]  /*13030*/  @!P2 BRA `(.L_x_249) ;  /* 0x000000340078a947 */ /* 0x002fea0003800000 */
.L_x_389:
[----:B------:R-:W-:Y:S04]  /*13040*/  BSSY B0, `(.L_x_250) ;  /* 0x000000e000007945 */ /* 0x000fe80003800000 */
[----:B------:R-:W-:Y:S05]  /*13050*/  @!P0 BRA `(.L_x_251) ;  /* 0x0000000000308947 */ /* 0x000fea0003800000 */
[----:B------:R-:W-:Y:S01]  /*13060*/  R2UR UR52, R9 ;  /* 0x00000000093472ca */ /* 0x000fe200000e0000 */
[----:B------:R-:W-:Y:S02]  /*13070*/  UIADD3 UR8, UP0, UR6, 0x3f0, URZ ;  /* 0x000003f006087890 */ /* 0x000fe4000ff1e03f */
[----:B------:R-:W-:Y:S02]  /*13080*/  UIADD3 UR48, UR4, 0x200, URZ ;  /* 0x0000020004307890 */ /* 0x000fe4000fffe03f */
[----:B------:R-:W-:Y:S02]  /*13090*/  UIADD3 UR49, UR4, 0x30, URZ ;  /* 0x0000003004317890 */ /* 0x000fe4000fffe03f */
[----:B------:R-:W-:Y:S01]  /*130a0*/  UIADD3.X UR9, URZ, UR7, URZ, UP0, !UPT ;  /* 0x000000073f097290 */ /* 0x000fe200087fe43f */
[----:B------:R-:W-:Y:S01]  /*130b0*/  UMOV UR10, 0x0 ;  /* 0x00000000000a7882 */ /* 0x000fe20000000000 */
[----:B------:R-:W-:-:S07]  /*130c0*/  UMOV UR11, 0x10000000 ;  /* 0x10000000000b7882 */ /* 0x000fce0000000000 */
[----:B------:R2:W-:Y:S02]  /*130d0*/  UTMALDG.3D [UR48], [UR8], desc[UR10] ;  /* 0x00000a30080075b4 */ /* 0x0005e40008011000 */
[----:B--2---:R-:W-:Y:S05]  /*130e0*/  @!P1 BRA `(.L_x_252) ;  /* 0x0000000000049947 */ /* 0x004fea0003800000 */
[----:B------:R-:W-:Y:S01]  /*130f0*/  BPT.TRAP 0x1 ;  /* 0x000000040000795c */ /* 0x000fe20000300000 */
.L_x_252:
[----:B-1----:R-:W1:Y:S02]  /*13100*/  LDC R3, c[0x0][0x800] ;  /* 0x00020000ff037b82 */ /* 0x002e640000000800 */
[----:B-1----:R2:W-:Y:S02]  /*13110*/  SYNCS.ARRIVE.TRANS64.RED.A0TR RZ, [UR4+0x30], R3 ;  /* 0x00003003ffff79a7 */ /* 0x0025e40008300404 */
.L_x_251:
[----:B------:R-:W-:Y:S05]  /*13120*/  BSYNC B0 ;  /* 0x0000000000007941 */ /* 0x000fea0003800000 */
.L_x_250:
[----:B------:R-:W-:Y:S05]  /*13130*/  @!P1 BRA `(.L_x_253) ;  /* 0x0000000000049947 */ /* 0x000fea0003800000 */
[----:B------:R-:W-:Y:S01]  /*13140*/  BPT.TRAP 0x1 ;  /* 0x000000040000795c */ /* 0x000fe20000300000 */
.L_x_253:
[----:B------:R-:W-:-:S04]  /*13150*/  UIADD3 UR41, UR4, 0x30, URZ ;  /* 0x0000003004297890 */ /* 0x000fc8000fffe03f */
[----:B------:R-:W-:-:S09]  /*13160*/  UPRMT UR14, UR45, 0x654, UR41 ;  /* 0x000006542d0e7896 */ /* 0x000fd20008000029 */
[----:B------:R-:W-:Y:S01]  /*13170*/  SYNCS.ARRIVE.TRANS64.RED.A1T0 RZ, [UR14], RZ ;  /* 0x000000ffffff79a7 */ /* 0x000fe2000810040e */
[----:B------:R-:W-:Y:S05]  /*13180*/  @!P1 BRA `(.L_x_254) ;  /* 0x0000000000049947 */ /* 0x000fea0003800000 */
[----:B------:R-:W-:Y:S01]  /*13190*/  BPT.TRAP 0x1 ;  /* 0x000000040000795c */ /* 0x000fe20000300000 */
.L_x_254:
[----:B------:R-:W3:Y:S02]  /*131a0*/  SYNCS.PHASECHK.TRANS64.TRYWAIT P2, [UR4+0x58], R2 ;  /* 0x00005802ff0075a7 */ /* 0x000ee40008040144 */
[----:B---3--:R-:W-:Y:S05]  /*131b0*/  @!P2 BRA `(.L_x_255) ;  /* 0x000000340030a947 */ /* 0x008fea0003800000 */
.L_x_390:
[----:B------:R-:W-:Y:S04]  /*131c0*/  BSSY B0, `(.L_x_256) ;  /* 0x0000010000007945 */ /* 0x000fe80003800000 */
[----:B------:R-:W-:Y:S05]  /*131d0*/  @!P0 BRA `(.L_x_257) ;  /* 0x0000000000388947 */ /* 0x000fea0003800000 */
[----:B------:R-:W-:Y:S01]  /*131e0*/  UIADD3 UR16, UP0, UR6, 0x3f0, URZ ;  /* 0x000003f006107890 */ /* 0x000fe2000ff1e03f */
[----:B------:R-:W-:Y:S01]  /*131f0*/  R2UR UR12, R9 ;  /* 0x00000000090c72ca */ /* 0x000fe200000e0000 */
[----:B------:R-:W-:Y:S02]  /*13200*/  UIADD3 UR11, UR51, 0x80, URZ ;  /* 0x00000080330b7890 */ /* 0x000fe4000fffe03f */
[----:B------:R-:W-:Y:S02]  /*13210*/  UIADD3 UR8, UR4, 0x2200, URZ ;  /* 0x0000220004087890 */ /* 0x000fe4000fffe03f */
[----:B------:R-:W-:Y:S02]  /*13220*/  UIADD3 UR9, UR4, 0x38, URZ ;  /* 0x0000003804097890 */ /* 0x000fe4000fffe03f */
[----:B------:R-:W-:Y:S01]  /*13230*/  UIADD3.X UR17, URZ, UR7, URZ, UP0, !UPT ;  /* 0x000000073f117290 */ /* 0x000fe200087fe43f */
[----:B------:R-:W-:Y:S01]  /*13240*/  UMOV UR18, 0x0 ;  /* 0x0000000000127882 */ /* 0x000fe20000000000 */
[----:B------:R-:W-:Y:S01]  /*13250*/  UMOV UR19, 0x10000000 ;  /* 0x1000000000137882 */ /* 0x000fe20000000000 */
[----:B------:R-:W-:-:S06]  /*13260*/  UMOV UR10, UR50 ;  /* 0x00000032000a7c82 */ /* 0x000fcc0008000000 */
[----:B------:R3:W-:Y:S02]  /*13270*/  UTMALDG.3D [UR8], [UR16], desc[UR18] ;  /* 0x00001208100075b4 */ /* 0x0007e40008011000 */
[----:B---3--:R-:W-:Y:S05]  /*13280*/  @!P1 BRA `(.L_x_258) ;  /* 0x0000000000049947 */ /* 0x008fea0003800000 */
[----:B------:R-:W-:Y:S01]  /*13290*/  BPT.TRAP 0x1 ;  /* 0x000000040000795c */ /* 0x000fe20000300000 */
.L_x_258:
[----:B-12---:R-:W1:Y:S02]  /*132a0*/  LDC R3, c[0x0][0x800] ;  /* 0x00020000ff037b82 */ /* 0x006e640000000800 */
[----:B-1----:R3:W-:Y:S02]  /*132b0*/  SYNCS.ARRIVE.TRANS64.RED.A0TR RZ, [UR4+0x38], R3 ;  /* 0x00003803ffff79a7 */ /* 0x0027e40008300404 */
.L_x_257:
[----:B------:R-:W-:Y:S05]  /*132c0*/  BSYNC B0 ;  /* 0x0000000000007941 */ /* 0x000fea0003800000 */
.L_x_256:
[----:B------:R-:W-:Y:S05]  /*132d0*/  @!P1 BRA `(.L_x_259) ;  /* 0x0000000000049947 */ /* 0x000fea0003800000 */
[----:B------:R-:W-:Y:S01]  /*132e0*/  BPT.TRAP 0x1 ;  /* 0x000000040000795c */ /* 0x000fe20000300000 */
.L_x_259:
[----:B------:R-:W-:Y:S02]  /*132f0*/  UIADD3 UR33, UR4, 0x38, URZ ;  /* 0x0000003804217890 */ /* 0x000fe4000fffe03f */
[----:B------:R-:W-:Y:S02]  /*13300*/  UIADD3 UR10, UR50, 0x20, URZ ;  /* 0x00000020320a7890 */ /* 0x000fe4000fffe03f */
[----:B------:R-:W-:-:S09]  /*13310*/  UPRMT UR13, UR45, 0x654, UR33 ;  /* 0x000006542d0d7896 */ /* 0x000fd20008000021 */
[----:B------:R-:W-:Y:S01]  /*13320*/  SYNCS.ARRIVE.TRANS64.RED.A1T0 RZ, [UR13], RZ ;  /* 0x000000ffffff79a7 */ /* 0x000fe2000810040d */
[----:B------:R-:W-:Y:S05]  /*13330*/  @!P1 BRA `(.L_x_260) ;  /* 0x0000000000049947 */ /* 0x000fea0003800000 */
[----:B------:R-:W-:Y:S01]  /*13340*/  BPT.TRAP 0x1 ;  /* 0x000000040000795c */ /* 0x000fe20000300000 */
.L_x_260:
[----:B------:R-:W4:Y:S02]  /*13350*/  SYNCS.PHASECHK.TRANS64.TRYWAIT P2, [UR4+0x60], R2 ;  /* 0x00006002ff0075a7 */ /* 0x000f240008040144 */
[----:B----4-:R-:W-:Y:S05]  /*13360*/  @!P2 BRA `(.L_x_261) ;  /* 0x0000003000dca947 */ /* 0x010fea0003800000 */
.L_x_391:
        /* <DEDUP_REMOVED lines=8> */
[----:B------:R-:W-:Y:S01]  /*133f0*/  UMOV UR19, 0x10000000 ;  /* 0x1000000000137882 */ /* 0x000fe20000000000 */
[----:B------:R-:W-:-:S06]  /*13400*/  UMOV UR11, UR51 ;  /* 0x00000033000b7c82 */ /* 0x000fcc0008000000 */
[----:B------:R4:W-:Y:S02]  /*13410*/  UTMALDG.3D [UR8], [UR16], desc[UR18] ;  /* 0x00001208100075b4 */ /* 0x0009e40008011000 */
[----:B----4-:R-:W-:Y:S05]  /*13420*/  @!P1 BRA `(.L_x_264) ;  /* 0x0000000000049947 */ /* 0x010fea0003800000 */
[----:B------:R-:W-:Y:S01]  /*13430*/  BPT.TRAP 0x1 ;  /* 0x000000040000795c */ /* 0x000fe20000300000 */
.L_x_264:
[----:B-123--:R-:W1:Y:S02]  /*13440*/  LDC R3, c[0x0][0x800] ;  /* 0x00020000ff037b82 */ /* 0x00ee640000000800 */
[----:B-1----:R4:W-:Y:S02]  /*13450*/  SYNCS.ARRIVE.TRANS64.RED.A0TR RZ, [UR4+0x40], R3 ;  /* 0x00004003ffff79a7 */ /* 0x0029e40008300404 */
.L_x_263:
[----:B------:R-:W-:Y:S05]  /*13460*/  BSYNC B0 ;  /* 0x0000000000007941 */ /* 0x000fea0003800000 */
.L_x_262:
[----:B------:R-:W-:Y:S05]  /*13470*/  @!P1 BRA `(.L_x_265) ;  /* 0x0000000000049947 */ /* 0x000fea0003800000 */
[----:B------:R-:W-:Y:S01]  /*13480*/  BPT.TRAP 0x1 ;  /* 0x000000040000795c */ /* 0x000fe20000300000 */
.L_x_265:
[----:B------:R-:W-:-:S04]  /*13490*/  UIADD3 UR25, UR4, 0x40, URZ ;  /* 0x0000004004197890 */ /* 0x000fc8000fffe03f */
[----:B------:R-:W-:-:S09]  /*134a0*/  UPRMT UR15, UR45, 0x654, UR25 ;  /* 0x000006542d0f7896 */ /* 0x000fd20008000019 */
[----:B------:R-:W-:Y:S01]  /*134b0*/  SYNCS.ARRIVE.TRANS64.RED.A1T0 RZ, [UR15], RZ ;  /* 0x000000ffffff79a7 */ /* 0x000fe2000810040f */
[----:B------:R-:W-:Y:S05]  /*134c0*/  @!P1 BRA `(.L_x_266) ;  /* 0x0000000000049947 */ /* 0x000fea0003800000 */
[----:B------:R-:W-:Y:S01]  /*134d0*/  BPT.TRAP 0x1 ;  /* 0x000000040000795c */ /* 0x000fe20000300000 */
.L_x_266:
[----:B------:R-:W5:Y:S02]  /*134e0*/  SYNCS.PHASECHK.TRANS64.TRYWAIT P2, [UR4+0x68], R2 ;  /* 0x00006802ff0075a7 */ /* 0x000f640008040144 */
[----:B-----5:R-:W-:Y:S05]  /*134f0*/  @!P2 BRA `(.L_x_267) ;  /* 0x000000300090a947 */ /* 0x020fea0003800000 */
.L_x_392:
        /* <DEDUP_REMOVED lines=9> */
[----:B------:R-:W-:-:S07]  /*13590*/  UMOV UR19, 0x10000000 ;  /* 0x1000000000137882 */ /* 0x000fce0000000000 */
[----:B------:R1:W-:Y:S02]  /*135a0*/  UTMALDG.3D [UR8], [UR16], desc[UR18] ;  /* 0x00001208100075b4 */ /* 0x0003e40008011000 */
[----:B-1----:R-:W-:Y:S05]  /*135b0*/  @!P1 BRA `(.L_x_270) ;  /* 0x0000000000049947 */ /* 0x002fea0003800000 */
[----:B------:R-:W-:Y:S01]  /*135c0*/  BPT.TRAP 0x1 ;  /* 0x000000040000795c */ /* 0x000fe20000300000 */
.L_x_270:
[----:B--234-:R-:W1:Y:S02]  /*135d0*/  LDC R3, c[0x0][0x800] ;  /* 0x00020000ff037b82 */ /* 0x01ce640000000800 */
[----:B-1----:R1:W-:Y:S02]  /*135e0*/  SYNCS.ARRIVE.TRANS64.RED.A0TR RZ, [UR4+0x48], R3 ;  /* 0x00004803ffff79a7 */ /* 0x0023e40008300404 */
.L_x_269:
[----:B------:R-:W-:Y:S05]  /*135f0*/  BSYNC B0 ;  /* 0x0000000000007941 */ /* 0x000fea0003800000 */
.L_x_268:
[----:B------:R-:W-:Y:S05]  /*13600*/  @!P1 BRA `(.L_x_271) ;  /* 0x0000000000049947 */ /* 0x000fea0003800000 */
[----:B------:R-:W-:Y:S01]  /*13610*/  BPT.TRAP 0x1 ;  /* 0x000000040000795c */ /* 0x000fe20000300000 */
.L_x_271:
[----:B------:R-:W-:Y:S02]  /*13620*/  UIADD3 UR17, UR4, 0x48, URZ ;  /* 0x0000004804117890 */ /* 0x000fe4000fffe03f */
[----:B------:R-:W-:Y:S02]  /*13630*/  UIADD3 UR42, UR50, 0x40, URZ ;  /* 0x00000040322a7890 */ /* 0x000fe4000fffe03f */
[----:B------:R-:W-:-:S09]  /*13640*/  UPRMT UR5, UR45, 0x654, UR17 ;  /* 0x000006542d057896 */ /* 0x000fd20008000011 */
[----:B------:R-:W-:Y:S01]  /*13650*/  SYNCS.ARRIVE.TRANS64.RED.A1T0 RZ, [UR5], RZ ;  /* 0x000000ffffff79a7 */ /* 0x000fe20008100405 */
[----:B------:R-:W-:Y:S05]  /*13660*/  @!P1 BRA `(.L_x_272) ;  /* 0x0000000000049947 */ /* 0x000fea0003800000 */
[----:B------:R-:W-:Y:S01]  /*13670*/  BPT.TRAP 0x1 ;  /* 0x000000040000795c */ /* 0x000fe20000300000 */
.L_x_272:
[----:B-1234-:R-:W-:-:S04]  /*13680*/  SHF.L.U32 R3, RZ, 0x1f, RZ ;  /* 0x0000001fff037819 */ /* 0x01efc800000006ff */
[----:B------:R-:W1:Y:S02]  /*13690*/  SYNCS.PHASECHK.TRANS64.TRYWAIT P2, [UR4+0x50], R3 ;  /* 0x00005003ff0075a7 */ /* 0x000e640008040144 */
[----:B-1----:R-:W-:Y:S05]  /*136a0*/  @!P2 BRA `(.L_x_273) ;  /* 0x00000030003ca947 */ /* 0x002fea0003800000 */
.L_x_393:
[----:B------:R-:W-:Y:S04]  /*136b0*/  BSSY B0, `(.L_x_274) ;  /* 0x000000e000007945 */ /* 0x000fe80003800000 */
[----:B------:R-:W-:Y:S05]  /*136c0*/  @!P0 BRA `(.L_x_275) ;  /* 0x0000000000308947 */ /* 0x000fea0003800000 */
[----:B------:R-:W-:Y:S01]  /*136d0*/  R2UR UR44, R9 ;  /* 0x00000000092c72ca */ /* 0x000fe200000e0000 */
[----:B------:R-:W-:Y:S02]  /*136e0*/  UIADD3 UR8, UP0, UR6, 0x3f0, URZ ;  /* 0x000003f006087890 */ /* 0x000fe4000ff1e03f */
[----:B------:R-:W-:Y:S02]  /*136f0*/  UIADD3 UR40, UR4, 0x200, URZ ;  /* 0x0000020004287890 */ /* 0x000fe4000fffe03f */
[----:B------:R-:W-:Y:S01]  /*13700*/  UIADD3.X UR9, URZ, UR7, URZ, UP0, !UPT ;  /* 0x000000073f097290 */ /* 0x000fe200087fe43f */
[----:B------:R-:W-:Y:S01]  /*13710*/  UMOV UR10, 0x0 ;  /* 0x00000000000a7882 */ /* 0x000fe20000000000 */
[----:B------:R-:W-:Y:S01]  /*13720*/  UMOV UR11, 0x10000000 ;  /* 0x10000000000b7882 */ /* 0x000fe20000000000 */
[----:B------:R-:W-:-:S06]  /*13730*/  UMOV UR43, UR51 ;  /* 0x00000033002b7c82 */ /* 0x000fcc0008000000 */
[----:B------:R2:W-:Y:S02]  /*13740*/  UTMALDG.3D [UR40], [UR8], desc[UR10] ;  /* 0x00000a28080075b4 */ /* 0x0005e40008011000 */
[----:B--2---:R-:W-:Y:S05]  /*13750*/  @!P1 BRA `(.L_x_276) ;  /* 0x0000000000049947 */ /* 0x004fea0003800000 */
[----:B------:R-:W-:Y:S01]  /*13760*/  BPT.TRAP 0x1 ;  /* 0x000000040000795c */ /* 0x000fe20000300000 */
.L_x_276:
[----:B-1----:R-:W1:Y:S02]  /*13770*/  LDC R4, c[0x0][0x800] ;  /* 0x00020000ff047b82 */ /* 0x002e640000000800 */
[----:B-1----:R2:W-:Y:S02]  /*13780*/  SYNCS.ARRIVE.TRANS64.RED.A0TR RZ, [UR4+0x30], R4 ;  /* 0x00003004ffff79a7 */ /* 0x0025e40008300404 */
.L_x_275:
[----:B------:R-:W-:Y:S05]  /*13790*/  BSYNC B0 ;  /* 0x0000000000007941 */ /* 0x000fea0003800000 */
.L_x_274:
[----:B------:R-:W-:Y:S05]  /*137a0*/  @!P1 BRA `(.L_x_277) ;  /* 0x0000000000049947 */ /* 0x000fea0003800000 */
[----:B------:R-:W-:Y:S01]  /*137b0*/  BPT.TRAP 0x1 ;  /* 0x000000040000795c */ /* 0x000fe20000300000 */
.L_x_277:
[----:B------:R-:W-:Y:S01]  /*137c0*/  SYNCS.ARRIVE.TRANS64.RED.A1T0 RZ, [UR14], RZ ;  /* 0x000000ffffff79a7 */ /* 0x000fe2000810040e */
[----:B------:R-:W-:Y:S05]  /*137d0*/  @!P1 BRA `(.L_x_278) ;  /* 0x0000000000049947 */ /* 0x000fea0003800000 */
[----:B------:R-:W-:Y:S01]  /*137e0*/  BPT.TRAP 0x1 ;  /* 0x000000040000795c */ /* 0x000fe20000300000 */
.L_x_278:
[----:B------:R-:W3:Y:S02]  /*137f0*/  SYNCS.PHASECHK.TRANS64.TRYWAIT P2, [UR4+0x58], R3 ;  /* 0x00005803ff0075a7 */ /* 0x000ee40008040144 */
[----:B---3--:R-:W-:Y:S05]  /*13800*/  @!P2 BRA `(.L_x_279) ;  /* 0x0000002c00fca947 */ /* 0x008fea0003800000 */
.L_x_394:
        /* <DEDUP_REMOVED lines=13> */
.L_x_282:
[----:B-12---:R-:W1:Y:S02]  /*138e0*/  LDC R4, c[0x0][0x800] ;  /* 0x00020000ff047b82 */ /* 0x006e640000000800 */
[----:B-1----:R3:W-:Y:S02]  /*138f0*/  SYNCS.ARRIVE.TRANS64.RED.A0TR RZ, [UR4+0x38], R4 ;  /* 0x00003804ffff79a7 */ /* 0x0027e40008300404 */
.L_x_281:
[----:B------:R-:W-:Y:S05]  /*13900*/  BSYNC B0 ;  /* 0x0000000000007941 */ /* 0x000fea0003800000 */
.L_x_280:
[----:B------:R-:W-:Y:S05]  /*13910*/  @!P1 BRA `(.L_x_283) ;  /* 0x0000000000049947 */ /* 0x000fea0003800000 */
[----:B------:R-:W-:Y:S01]  /*13920*/  BPT.TRAP 0x1 ;  /* 0x000000040000795c */ /* 0x000fe20000300000 */
.L_x_283:
[----:B------:R-:W-:Y:S01]  /*13930*/  SYNCS.ARRIVE.TRANS64.RED.A1T0 RZ, [UR13], RZ ;  /* 0x000000ffffff79a7 */ /* 0x000fe2000810040d */
[----:B------:R-:W-:Y:S01]  /*13940*/  UIADD3 UR26, UR50, 0x60, URZ ;  /* 0x00000060321a7890 */ /* 0x000fe2000fffe03f */
[----:B------:R-:W-:Y:S11]  /*13950*/  @!P1 BRA `(.L_x_284) ;  /* 0x0000000000049947 */ /* 0x000ff60003800000 */
[----:B------:R-:W-:Y:S01]  /*13960*/  BPT.TRAP 0x1 ;  /* 0x000000040000795c */ /* 0x000fe20000300000 */
.L_x_284:
[----:B------:R-:W4:Y:S02]  /*13970*/  SYNCS.PHASECHK.TRANS64.TRYWAIT P2, [UR4+0x60], R3 ;  /* 0x00006003ff0075a7 */ /* 0x000f240008040144 */
[----:B----4-:R-:W-:Y:S05]  /*13980*/  @!P2 BRA `(.L_x_285) ;  /* 0x0000002c00b4a947 */ /* 0x010fea0003800000 */
.L_x_395:
        /* <DEDUP_REMOVED lines=12> */
.L_x_288:
[----:B-123--:R-:W1:Y:S02]  /*13a50*/  LDC R4, c[0x0][0x800] ;  /* 0x00020000ff047b82 */ /* 0x00ee640000000800 */
[----:B-1----:R4:W-:Y:S02]  /*13a60*/  SYNCS.ARRIVE.TRANS64.RED.A0TR RZ, [UR4+0x40], R4 ;  /* 0x00004004ffff79a7 */ /* 0x0029e40008300404 */
.L_x_287:
[----:B------:R-:W-:Y:S05]  /*13a70*/  BSYNC B0 ;  /* 0x0000000000007941 */ /* 0x000fea0003800000 */
.L_x_286:
[----:B------:R-:W-:Y:S05]  /*13a80*/  @!P1 BRA `(.L_x_289) ;  /* 0x0000000000049947 */ /* 0x000fea0003800000 */
[----:B------:R-:W-:Y:S01]  /*13a90*/  BPT.TRAP 0x1 ;  /* 0x000000040000795c */ /* 0x000fe20000300000 */
.L_x_289:
[----:B------:R-:W-:Y:S01]  /*13aa0*/  SYNCS.ARRIVE.TRANS64.RED.A1T0 RZ, [UR15], RZ ;  /* 0x000000ffffff79a7 */ /* 0x000fe2000810040f */
[----:B------:R-:W-:Y:S05]  /*13ab0*/  @!P1 BRA `(.L_x_290) ;  /* 0x0000000000049947 */ /* 0x000fea0003800000 */
[----:B------:R-:W-:Y:S01]  /*13ac0*/  BPT.TRAP 0x1 ;  /* 0x000000040000795c */ /* 0x000fe20000300000 */
.L_x_290:
[----:B------:R-:W5:Y:S02]  /*13ad0*/  SYNCS.PHASECHK.TRANS64.TRYWAIT P2, [UR4+0x68], R3 ;  /* 0x00006803ff0075a7 */ /* 0x000f640008040144 */
[----:B-----5:R-:W-:Y:S05]  /*13ae0*/  @!P2 BRA `(.L_x_291) ;  /* 0x0000002c0074a947 */ /* 0x020fea0003800000 */
.L_x_396:
        /* <DEDUP_REMOVED lines=11> */
[----:B-1----:R-:W-:Y:S05]  /*13ba0*/  @!P1 BRA `(.L_x_294) ;  /* 0x0000000000049947 */ /* 0x002fea0003800000 */
[----:B------:R-:W-:Y:S01]  /*13bb0*/  BPT.TRAP 0x1 ;  /* 0x000000040000795c */ /* 0x000fe20000300000 */
.L_x_294:
[----:B--234-:R-:W1:Y:S02]  /*13bc0*/  LDC R4, c[0x0][0x800] ;  /* 0x00020000ff047b82 */ /* 0x01ce640000000800 */
[----:B-1----:R1:W-:Y:S02]  /*13bd0*/  SYNCS.ARRIVE.TRANS64.RED.A0TR RZ, [UR4+0x48], R4 ;  /* 0x00004804ffff79a7 */ /* 0x0023e40008300404 */
.L_x_293:
[----:B------:R-:W-:Y:S05]  /*13be0*/  BSYNC B0 ;  /* 0x0000000000007941 */ /* 0x000fea0003800000 */
.L_x_292:
[----:B------:R-:W-:Y:S05]  /*13bf0*/  @!P1 BRA `(.L_x_295) ;  /* 0x0000000000049947 */ /* 0x000fea0003800000 */
[----:B------:R-:W-:Y:S01]  /*13c00*/  BPT.TRAP 0x1 ;  /* 0x000000040000795c */ /* 0x000fe20000300000 */
.L_x_295:
[----:B------:R-:W-:Y:S01]  /*13c10*/  SYNCS.ARRIVE.TRANS64.RED.A1T0 RZ, [UR5], RZ ;  /* 0x000000ffffff79a7 */ /* 0x000fe20008100405 */
[----:B------:R-:W-:Y:S01]  /*13c20*/  UIADD3 UR10, UR50, 0x80, URZ ;  /* 0x00000080320a7890 */ /* 0x000fe2000fffe03f */
[----:B------:R-:W-:Y:S11]  /*13c30*/  @!P1 BRA `(.L_x_296) ;  /* 0x0000000000049947 */ /* 0x000ff60003800000 */
[----:B------:R-:W-:Y:S01]  /*13c40*/  BPT.TRAP 0x1 ;  /* 0x000000040000795c */ /* 0x000fe20000300000 */
.L_x_296:
[----:B------:R-:W5:Y:S02]  /*13c50*/  SYNCS.PHASECHK.TRANS64.TRYWAIT P2, [UR4+0x50], R2 ;  /* 0x00005002ff0075a7 */ /* 0x000f640008040144 */
[----:B-----5:R-:W-:Y:S05]  /*13c60*/  @!P2 BRA `(.L_x_297) ;  /* 0x0000002c002ca947 */ /* 0x020fea0003800000 */
.L_x_397:
        /* <DEDUP_REMOVED lines=8> */
[----:B------:R-:W-:Y:S01]  /*13cf0*/  UMOV UR9, UR41 ;  /* 0x0000002900097c82 */ /* 0x000fe20008000000 */
[----:B------:R-:W-:-:S05]  /*13d00*/  UMOV UR11, UR51 ;  /* 0x00000033000b7c82 */ /* 0x000fca0008000000 */
[----:B------:R1:W-:Y:S02]  /*13d10*/  UTMALDG.3D [UR8], [UR18], desc[UR26] ;  /* 0x00001a08120075b4 */ /* 0x0003e40008011000 */
[----:B-1----:R-:W-:Y:S05]  /*13d20*/  @!P1 BRA `(.L_x_300) ;  /* 0x0000000000049947 */ /* 0x002fea0003800000 */
[----:B------:R-:W-:Y:S01]  /*13d30*/  BPT.TRAP 0x1 ;  /* 0x000000040000795c */ /* 0x000fe20000300000 */
.L_x_300:
[----:B--234-:R-:W1:Y:S02]  /*13d40*/  LDC R4, c[0x0][0x800] ;  /* 0x00020000ff047b82 */ /* 0x01ce640000000800 */
[----:B-1----:R1:W-:Y:S02]  /*13d50*/  SYNCS.ARRIVE.TRANS64.RED.A0TR RZ, [UR4+0x30], R4 ;  /* 0x00003004ffff79a7 */ /* 0x0023e40008300404 */
.L_x_299:
[----:B------:R-:W-:Y:S05]  /*13d60*/  BSYNC B0 ;  /* 0x0000000000007941 */ /* 0x000fea0003800000 */
.L_x_298:
[----:B------:R-:W-:Y:S05]  /*13d70*/  @!P1 BRA `(.L_x_301) ;  /* 0x0000000000049947 */ /* 0x000fea0003800000 */
[----:B------:R-:W-:Y:S01]  /*13d80*/  BPT.TRAP 0x1 ;  /* 0x000000040000795c */ /* 0x000fe20000300000 */
.L_x_301:
[----:B------:R-:W-:Y:S01]  /*13d90*/  SYNCS.ARRIVE.TRANS64.RED.A1T0 RZ, [UR14], RZ ;  /* 0x000000ffffff79a7 */ /* 0x000fe2000810040e */
[----:B------:R-:W-:Y:S05]  /*13da0*/  @!P1 BRA `(.L_x_302) ;  /* 0x0000000000049947 */ /* 0x000fea0003800000 */
[----:B------:R-:W-:Y:S01]  /*13db0*/  BPT.TRAP 0x1 ;  /* 0x000000040000795c */ /* 0x000fe20000300000 */
.L_x_302:
[----:B------:R-:W5:Y:S02]  /*13dc0*/  SYNCS.PHASECHK.TRANS64.TRYWAIT P2, [UR4+0x58], R2 ;  /* 0x00005802ff0075a7 */ /* 0x000f640008040144 */
[----:B-----5:R-:W-:Y:S05]  /*13dd0*/  @!P2 BRA `(.L_x_303) ;  /* 0x0000002800e8a947 */ /* 0x020fea0003800000 */
.L_x_398:
        /* <DEDUP_REMOVED lines=13> */
.L_x_306:
[----:B--234-:R-:W1:Y:S02]  /*13eb0*/  LDC R4, c[0x0][0x800] ;  /* 0x00020000ff047b82 */ /* 0x01ce640000000800 */
[----:B-1----:R1:W-:Y:S02]  /*13ec0*/  SYNCS.ARRIVE.TRANS64.RED.A0TR RZ, [UR4+0x38], R4 ;  /* 0x00003804ffff79a7 */ /* 0x0023e40008300404 */
.L_x_305:
[----:B------:R-:W-:Y:S05]  /*13ed0*/  BSYNC B0 ;  /* 0x0000000000007941 */ /* 0x000fea0003800000 */
.L_x_304:
[----:B------:R-:W-:Y:S05]  /*13ee0*/  @!P1 BRA `(.L_x_307) ;  /* 0x0000000000049947 */ /* 0x000fea0003800000 */
[----:B------:R-:W-:Y:S01]  /*13ef0*/  BPT.TRAP 0x1 ;  /* 0x000000040000795c */ /* 0x000fe20000300000 */
.L_x_307:
[----:B------:R-:W-:Y:S01]  /*13f00*/  SYNCS.ARRIVE.TRANS64.RED.A1T0 RZ, [UR13], RZ ;  /* 0x000000ffffff79a7 */ /* 0x000fe2000810040d */
[----:B------:R-:W-:Y:S01]  /*13f10*/  UIADD3 UR10, UR50, 0xa0, URZ ;  /* 0x000000a0320a7890 */ /* 0x000fe2000fffe03f */
[----:B------:R-:W-:Y:S11]  /*13f20*/  @!P1 BRA `(.L_x_308) ;  /* 0x0000000000049947 */ /* 0x000ff60003800000 */
[----:B------:R-:W-:Y:S01]  /*13f30*/  BPT.TRAP 0x1 ;  /* 0x000000040000795c */ /* 0x000fe20000300000 */
.L_x_308:
[----:B------:R-:W5:Y:S02]  /*13f40*/  SYNCS.PHASECHK.TRANS64.TRYWAIT P2, [UR4+0x60], R2 ;  /* 0x00006002ff0075a7 */ /* 0x000f640008040144 */
[----:B-----5:R-:W-:Y:S05]  /*13f50*/  @!P2 BRA `(.L_x_309) ;  /* 0x0000002800a0a947 */ /* 0x020fea0003800000 */
.L_x_399:
        /* <DEDUP_REMOVED lines=13> */
.L_x_312:
[----:B--234-:R-:W1:Y:S02]  /*14030*/  LDC R4, c[0x0][0x800] ;  /* 0x00020000ff047b82 */ /* 0x01ce640000000800 */
[----:B-1----:R1:W-:Y:S02]  /*14040*/  SYNCS.ARRIVE.TRANS64.RED.A0TR RZ, [UR4+0x40], R4 ;  /* 0x00004004ffff79a7 */ /* 0x0023e40008300404 */
.L_x_311:
[----:B------:R-:W-:Y:S05]  /*14050*/  BSYNC B0 ;  /* 0x0000000000007941 */ /* 0x000fea0003800000 */
.L_x_310:
[----:B------:R-:W-:Y:S05]  /*14060*/  @!P1 BRA `(.L_x_313) ;  /* 0x0000000000049947 */ /* 0x000fea0003800000 */
[----:B------:R-:W-:Y:S01]  /*14070*/  BPT.TRAP 0x1 ;  /* 0x000000040000795c */ /* 0x000fe20000300000 */
.L_x_313:
[----:B------:R-:W-:Y:S01]  /*14080*/  SYNCS.ARRIVE.TRANS64.RED.A1T0 RZ, [UR15], RZ ;  /* 0x000000ffffff79a7 */ /* 0x000fe2000810040f */
[----:B------:R-:W-:Y:S05]  /*14090*/  @!P1 BRA `(.L_x_314) ;  /* 0x0000000000049947 */ /* 0x000fea0003800000 */
[----:B------:R-:W-:Y:S01]  /*140a0*/  BPT.TRAP 0x1 ;  /* 0x000000040000795c */ /* 0x000fe20000300000 */
.L_x_314:
[----:B------:R-:W5:Y:S02]  /*140b0*/  SYNCS.PHASECHK.TRANS64.TRYWAIT P2, [UR4+0x68], R2 ;  /* 0x00006802ff0075a7 */ /* 0x000f640008040144 */
[----:B-----5:R-:W-:Y:S05]  /*140c0*/  @!P2 BRA `(.L_x_315) ;  /* 0x00000028005ca947 */ /* 0x020fea0003800000 */
.L_x_400:
        /* <DEDUP_REMOVED lines=13> */
.L_x_318:
[----:B------:R-:W1:Y:S02]  /*141a0*/  LDC R2, c[0x0][0x800] ;  /* 0x00020000ff027b82 */ /* 0x000e640000000800 */
[----:B-1----:R1:W-:Y:S02]  /*141b0*/  SYNCS.ARRIVE.TRANS64.RED.A0TR RZ, [UR4+0x48], R2 ;  /* 0x00004802ffff79a7 */ /* 0x0023e40008300404 */
.L_x_317:
[----:B------:R-:W-:Y:S05]  /*141c0*/  BSYNC B0 ;  /* 0x0000000000007941 */ /* 0x000fea0003800000 */
.L_x_316:
[----:B------:R-:W-:Y:S05]  /*141d0*/  @!P1 BRA `(.L_x_319) ;  /* 0x0000000000049947 */ /* 0x000fea0003800000 */
[----:B------:R-:W-:Y:S01]  /*141e0*/  BPT.TRAP 0x1 ;  /* 0x000000040000795c */ /* 0x000fe20000300000 */
.L_x_319:
[----:B------:R-:W-:Y:S01]  /*141f0*/  SYNCS.ARRIVE.TRANS64.RED.A1T0 RZ, [UR5], RZ ;  /* 0x000000ffffff79a7 */ /* 0x000fe20008100405 */
[----:B------:R-:W-:Y:S01]  /*14200*/  UIADD3 UR10, UR50, 0xc0, URZ ;  /* 0x000000c0320a7890 */ /* 0x000fe2000fffe03f */
[----:B------:R-:W-:Y:S11]  /*14210*/  @!P1 BRA `(.L_x_320) ;  /* 0x0000000000049947 */ /* 0x000ff60003800000 */
[----:B------:R-:W-:Y:S01]  /*14220*/  BPT.TRAP 0x1 ;  /* 0x000000040000795c */ /* 0x000fe20000300000 */
.L_x_320:
[----:B------:R-:W5:Y:S02]  /*14230*/  SYNCS.PHASECHK.TRANS64.TRYWAIT P2, [UR4+0x50], R3 ;  /* 0x00005003ff0075a7 */ /* 0x000f640008040144 */
[----:B-----5:R-:W-:Y:S05]  /*14240*/  @!P2 BRA `(.L_x_321) ;  /* 0x000000280014a947 */ /* 0x020fea0003800000 */
.L_x_401:
        /* <DEDUP_REMOVED lines=13> */
.L_x_324:
[----:B------:R-:W1:Y:S02]  /*14320*/  LDC R2, c[0x0][0x800] ;  /* 0x00020000ff027b82 */ /* 0x000e640000000800 */
[----:B-1----:R1:W-:Y:S02]  /*14330*/  SYNCS.ARRIVE.TRANS64.RED.A0TR RZ, [UR4+0x30], R2 ;  /* 0x00003002ffff79a7 */ /* 0x0023e40008300404 */
.L_x_323:
[----:B------:R-:W-:Y:S05]  /*14340*/  BSYNC B0 ;  /* 0x0000000000007941 */ /* 0x000fea0003800000 */
.L_x_322:
[----:B------:R-:W-:Y:S05]  /*14350*/  @!P1 BRA `(.L_x_325) ;  /* 0x0000000000049947 */ /* 0x000fea0003800000 */
[----:B------:R-:W-:Y:S01]  /*14360*/  BPT.TRAP 0x1 ;  /* 0x000000040000795c */ /* 0x000fe20000300000 */
.L_x_325:
[----:B------:R-:W-:Y:S01]  /*14370*/  SYNCS.ARRIVE.TRANS64.RED.A1T0 RZ, [UR14], RZ ;  /* 0x000000ffffff79a7 */ /* 0x000fe2000810040e */
[----:B------:R-:W-:Y:S05]  /*14380*/  @!P1 BRA `(.L_x_326) ;  /* 0x0000000000049947 */ /* 0x000fea0003800000 */
[----:B------:R-:W-:Y:S01]  /*14390*/  BPT.TRAP 0x1 ;  /* 0x000000040000795c */ /* 0x000fe20000300000 */
.L_x_326:
[----:B------:R-:W5:Y:S02]  /*143a0*/  SYNCS.PHASECHK.TRANS64.TRYWAIT P2, [UR4+0x58], R3 ;  /* 0x00005803ff0075a7 */ /* 0x000f640008040144 */
[----:B-----5:R-:W-:Y:S05]  /*143b0*/  @!P2 BRA `(.L_x_327) ;  /* 0x0000002400d0a947 */ /* 0x020fea0003800000 */
.L_x_402:
        /* <DEDUP_REMOVED lines=13> */
.L_x_330:
[----:B------:R-:W1:Y:S02]  /*14490*/  LDC R2, c[0x0][0x800] ;  /* 0x00020000ff027b82 */ /* 0x000e640000000800 */
[----:B-1----:R1:W-:Y:S02]  /*144a0*/  SYNCS.ARRIVE.TRANS64.RED.A0TR RZ, [UR4+0x38], R2 ;  /* 0x00003802ffff79a7 */ /* 0x0023e40008300404 */
.L_x_329:
[----:B------:R-:W-:Y:S05]  /*144b0*/  BSYNC B0 ;  /* 0x0000000000007941 */ /* 0x000fea0003800000 */
.L_x_328:
[----:B------:R-:W-:Y:S05]  /*144c0*/  @!P1 BRA `(.L_x_331) ;  /* 0x0000000000049947 */ /* 0x000fea0003800000 */
[----:B------:R-:W-:Y:S01]  /*144d0*/  BPT.TRAP 0x1 ;  /* 0x000000040000795c */ /* 0x000fe20000300000 */
.L_x_331:
[----:B------:R-:W-:Y:S01]  /*144e0*/  SYNCS.ARRIVE.TRANS64.RED.A1T0 RZ, [UR13], RZ ;  /* 0x000000ffffff79a7 */ /* 0x000fe2000810040d */
[----:B------:R-:W-:Y:S01]  /*144f0*/  UIADD3 UR10, UR50, 0xe0, URZ ;  /* 0x000000e0320a7890 */ /* 0x000fe2000fffe03f */
[----:B------:R-:W-:Y:S11]  /*14500*/  @!P1 BRA `(.L_x_332) ;  /* 0x0000000000049947 */ /* 0x000ff60003800000 */
[----:B------:R-:W-:Y:S01]  /*14510*/  BPT.TRAP 0x1 ;  /* 0x000000040000795c */ /* 0x000fe20000300000 */
.L_x_332:
[----:B------:R-:W5:Y:S02]  /*14520*/  SYNCS.PHASECHK.TRANS64.TRYWAIT P2, [UR4+0x60], R3 ;  /* 0x00006003ff0075a7 */ /* 0x000f640008040144 */
[----:B-----5:R-:W-:Y:S05]  /*14530*/  @!P2 BRA `(.L_x_333) ;  /* 0x000000240088a947 */ /* 0x020fea0003800000 */
.L_x_403:
        /* <DEDUP_REMOVED lines=13> */
.L_x_336:
[----:B------:R-:W1:Y:S02]  /*14610*/  LDC R2, c[0x0][0x800] ;  /* 0x00020000ff027b82 */ /* 0x000e640000000800 */
[----:B-1----:R1:W-:Y:S02]  /*14620*/  SYNCS.ARRIVE.TRANS64.RED.A0TR RZ, [UR4+0x40], R2 ;  /* 0x00004002ffff79a7 */ /* 0x0023e40008300404 */
.L_x_335:
[----:B------:R-:W-:Y:S05]  /*14630*/  BSYNC B0 ;  /* 0x0000000000007941 */ /* 0x000fea0003800000 */
.L_x_334:
[----:B------:R-:W-:Y:S05]  /*14640*/  @!P1 BRA `(.L_x_337) ;  /* 0x0000000000049947 */ /* 0x000fea0003800000 */
[----:B------:R-:W-:Y:S01]  /*14650*/  BPT.TRAP 0x1 ;  /* 0x000000040000795c */ /* 0x000fe20000300000 */
.L_x_337:
[----:B------:R-:W-:Y:S01]  /*14660*/  SYNCS.ARRIVE.TRANS64.RED.A1T0 RZ, [UR15], RZ ;  /* 0x000000ffffff79a7 */ /* 0x000fe2000810040f */
[----:B------:R-:W-:Y:S05]  /*14670*/  @!P1 BRA `(.L_x_338) ;  /* 0x0000000000049947 */ /* 0x000fea0003800000 */
[----:B------:R-:W-:Y:S01]  /*14680*/  BPT.TRAP 0x1 ;  /* 0x000000040000795c */ /* 0x000fe20000300000 */
.L_x_338:
[----:B------:R-:W5:Y:S02]  /*14690*/  SYNCS.PHASECHK.TRANS64.TRYWAIT P2, [UR4+0x68], R3 ;  /* 0x00006803ff0075a7 */ /* 0x000f640008040144 */
[----:B-----5:R-:W-:Y:S05]  /*146a0*/  @!P2 BRA `(.L_x_339) ;  /* 0x000000240044a947 */ /* 0x020fea0003800000 */
.L_x_404:
        /* <DEDUP_REMOVED lines=13> */
.L_x_342:
[----:B------:R-:W1:Y:S02]  /*14780*/  LDC R2, c[0x0][0x800] ;  /* 0x00020000ff027b82 */ /* 0x000e640000000800 */
[----:B-1----:R1:W-:Y:S02]  /*14790*/  SYNCS.ARRIVE.TRANS64.RED.A0TR RZ, [UR4+0x48], R2 ;  /* 0x00004802ffff79a7 */ /* 0x0023e40008300404 */
.L_x_341:
[----:B------:R-:W-:Y:S05]  /*147a0*/  BSYNC B0 ;  /* 0x0000000000007941 */ /* 0x000fea0003800000 */
.L_x_340:
[----:B------:R-:W-:Y:S05]  /*147b0*/  @!P1 BRA `(.L_x_343) ;  /* 0x0000000000049947 */ /* 0x000fea0003800000 */
[----:B------:R-:W-:Y:S01]  /*147c0*/  BPT.TRAP 0x1 ;  /* 0x000000040000795c */ /* 0x000fe20000300000 */
.L_x_343:
[----:B------:R-:W5:Y:S01]  /*147d0*/  LDL.LU R15, [R1+0x204] ;  /* 0x00020400010f7983 */ /* 0x000f620000300800 */
[----:B------:R-:W-:Y:S03]  /*147e0*/  SYNCS.ARRIVE.TRANS64.RED.A1T0 RZ, [UR5], RZ ;  /* 0x000000ffffff79a7 */ /* 0x000fe60008100405 */
[----:B------:R-:W5:Y:S01]  /*147f0*/  LDL.LU R12, [R1+0x200] ;  /* 0x00020000010c7983 */ /* 0x000f620000300800 */
[----:B-1234-:R-:W-:Y:S01]  /*14800*/  PRMT R4, RZ, 0x7610, R4 ;  /* 0x00007610ff047816 */ /* 0x01efe20000000004 */
[----:B------:R-:W-:Y:S01]  /*14810*/  IMAD.MOV.U32 R2, RZ, RZ, -0x1 ;  /* 0xffffffffff027424 */ /* 0x000fe200078e00ff */
[----:B------:R-:W-:Y:S01]  /*14820*/  MOV R3, 0xffffffff ;  /* 0xffffffff00037802 */ /* 0x000fe20000000f00 */
[----:B------:R-:W-:Y:S01]  /*14830*/  IMAD.MOV.U32 R9, RZ, RZ, -0x1 ;  /* 0xffffffffff097424 */ /* 0x000fe200078e00ff */
[----:B-----5:R-:W-:-:S04]  /*14840*/  IADD3 R12, P0, R12, UR54, RZ ;  /* 0x000000360c0c7c10 */ /* 0x020fc8000ff1e0ff */
[----:B------:R-:W-:Y:S01]  /*14850*/  IADD3.X R15, R15, UR53, RZ, P0, !PT ;  /* 0x000000350f0f7c10 */ /* 0x000fe200087fe4ff */
[----:B------:R1:W-:Y:S01]  /*14860*/  STL [R1+0x200], R12 ;  /* 0x0002000c01007387 */ /* 0x0003e20000100800 */
[----:B------:R-:W-:-:S03]  /*14870*/  ISETP.GE.U32.AND P0, PT, R12, UR30, PT ;  /* 0x0000001e0c007c0c */ /* 0x000fc6000bf06070 */
[----:B------:R1:W-:Y:S01]  /*14880*/  STL [R1+0x204], R15 ;  /* 0x0002040f01007387 */ /* 0x0003e20000100800 */
[----:B------:R-:W-:-:S13]  /*14890*/  ISETP.GE.U32.AND.EX P0, PT, R15, UR31, PT, P0 ;  /* 0x0000001f0f007c0c */ /* 0x000fda000bf06100 */
[----:B-1----:R-:W-:Y:S05]  /*148a0*/  @P0 BRA `(.L_x_344) ;  /* 0x00000004005c0947 */ /* 0x002fea0003800000 */
[----:B------:R-:W1:Y:S01]  /*148b0*/  S2R R7, SR_CTAID.X ;  /* 0x0000000000077919 */ /* 0x000e620000002500 */
[----:B------:R-:W2:Y:S01]  /*148c0*/  LDC R13, c[0x0][0x904] ;  /* 0x00024100ff0d7b82 */ /* 0x000ea20000000800 */
[----:B------:R-:W-:Y:S01]  /*148d0*/  ULDC UR4, c[0x0][0x150] ;  /* 0x0000540000047ab9 */ /* 0x000fe20000000800 */
[----:B------:R-:W3:Y:S06]  /*148e0*/  S2R R2, SR_CTAID.Y ;  /* 0x0000000000027919 */ /* 0x000eec0000002600 */
[----:B------:R-:W4:Y:S08]  /*148f0*/  LDC R4, c[0x0][0x144] ;  /* 0x00005100ff047b82 */ /* 0x000f300000000800 */
[----:B------:R-:W5:Y:S08]  /*14900*/  LDC R11, c[0x0][0x148] ;  /* 0x00005200ff0b7b82 */ /* 0x000f700000000800 */
[----:B------:R-:W4:Y:S01]  /*14910*/  LDC.64 R8, c[0x0][0x8d0] ;  /* 0x00023400ff087b82 */ /* 0x000f220000000a00 */
[----:B--2---:R-:W-:-:S02]  /*14920*/  ISETP.NE.AND P2, PT, R13, 0x1, PT ;  /* 0x000000010d00780c */ /* 0x004fc40003f45270 */
[----:B-1----:R-:W-:Y:S02]  /*14930*/  I2FP.F32.U32 R3, R7 ;  /* 0x0000000700037245 */ /* 0x002fe40000201000 */
[----:B---3--:R-:W-:-:S03]  /*14940*/  I2FP.F32.U32 R5, R2 ;  /* 0x0000000200057245 */ /* 0x008fc60000201000 */
[----:B------:R-:W-:Y:S01]  /*14950*/  FMUL R3, R3, UR4 ;  /* 0x0000000403037c20 */ /* 0x000fe20008400000 */
[----:B------:R-:W-:Y:S02]  /*14960*/  ULDC UR4, c[0x0][0x154] ;  /* 0x0000550000047ab9 */ /* 0x000fe40000000800 */
[----:B------:R-:W-:-:S03]  /*14970*/  FMUL R10, R5, UR4 ;  /* 0x00000004050a7c20 */ /* 0x000fc60008400000 */
[----:B------:R-:W1:Y:S01]  /*14980*/  F2I.U32.TRUNC.NTZ R3, R3 ;  /* 0x0000000300037305 */ /* 0x000e62000020f000 */
[----:B----4-:R-:W-:-:S07]  /*14990*/  ISETP.NE.U32.AND P0, PT, R8, RZ, PT ;  /* 0x000000ff0800720c */ /* 0x010fce0003f05070 */
[----:B------:R-:W2:Y:S01]  /*149a0*/  F2I.U32.TRUNC.NTZ R10, R10 ;  /* 0x0000000a000a7305 */ /* 0x000ea2000020f000 */
[----:B------:R-:W-:Y:S02]  /*149b0*/  ISETP.NE.AND.EX P0, PT, R9, RZ, PT, P0 ;  /* 0x000000ff0900720c */ /* 0x000fe40003f05300 */
[----:B-1----:R-:W-:Y:S01]  /*149c0*/  IADD3 R5, -R3, RZ, RZ ;  /* 0x000000ff03057210 */ /* 0x002fe20007ffe1ff */
[----:B------:R-:W-:-:S04]  /*149d0*/  IMAD.MOV.U32 R3, RZ, RZ, R15 ;  /* 0x000000ffff037224 */ /* 0x000fc800078e000f */
[----:B------:R-:W-:Y:S02]  /*149e0*/  IMAD R7, R4, R5, R7 ;  /* 0x0000000504077224 */ /* 0x000fe400078e0207 */
[----:B--2---:R-:W-:-:S04]  /*149f0*/  IMAD.MOV R4, RZ, RZ, -R10 ;  /* 0x000000ffff047224 */ /* 0x004fc800078e0a0a */
[----:B-----5:R-:W-:Y:S01]  /*14a00*/  @P2 IMAD R7, R11, R4, R2 ;  /* 0x000000040b072224 */ /* 0x020fe200078e0202 */
[----:B------:R-:W-:Y:S01]  /*14a10*/  MOV R2, R12 ;  /* 0x0000000c00027202 */ /* 0x000fe20000000f00 */
[----:B------:R-:W1:Y:S01]  /*14a20*/  LDC R11, c[0x0][0x8d8] ;  /* 0x00023600ff0b7b82 */ /* 0x000e620000000800 */
[----:B------:R-:W-:Y:S05]  /*14a30*/  @!P0 BRA `(.L_x_345) ;  /* 0x0000000000288947 */ /* 0x000fea0003800000 */
[----:B------:R-:W2:Y:S02]  /*14a40*/  LDC R2, c[0x0][0x8dc] ;  /* 0x00023700ff027b82 */ /* 0x000ea40000000800 */
[----:B--2---:R-:W-:-:S04]  /*14a50*/  IADD3 R3, P0, R12, R2, RZ ;  /* 0x000000020c037210 */ /* 0x004fc80007f1e0ff */
[----:B------:R-:W-:-:S05]  /*14a60*/  IADD3.X R13, RZ, R15, RZ, P0, !PT ;  /* 0x0000000fff0d7210 */ /* 0x000fca00007fe4ff */
[----:B------:R-:W-:-:S04]  /*14a70*/  IMAD.WIDE.U32 R4, R13, R8, RZ ;  /* 0x000000080d047225 */ /* 0x000fc800078e00ff */
[----:B------:R-:W-:-:S04]  /*14a80*/  IMAD.WIDE.U32 R4, P0, R3, R9, R4 ;  /* 0x0000000903047225 */ /* 0x000fc80007800004 */
[----:B------:R-:W-:Y:S01]  /*14a90*/  IMAD.WIDE.U32 R2, R3, R8, RZ ;  /* 0x0000000803027225 */ /* 0x000fe200078e00ff */
[----:B------:R-:W-:-:S04]  /*14aa0*/  MOV R2, R5 ;  /* 0x0000000500027202 */ /* 0x000fc80000000f00 */
[----:B------:R-:W-:Y:S01]  /*14ab0*/  IADD3 RZ, P1, R3, R4, RZ ;  /* 0x0000000403ff7210 */ /* 0x000fe20007f3e0ff */
[----:B------:R-:W-:-:S04]  /*14ac0*/  IMAD.X R3, RZ, RZ, RZ, P0 ;  /* 0x000000ffff037224 */ /* 0x000fc800000e06ff */
[----:B------:R-:W-:-:S08]  /*14ad0*/  IMAD.WIDE.U32.X R2, R13, R9, R2, P1 ;  /* 0x000000090d027225 */ /* 0x000fd000008e0402 */
.L_x_345:
[----:B------:R-:W2:Y:S01]  /*14ae0*/  LDC.64 R4, c[0x0][0x8c8] ;  /* 0x00023200ff047b82 */ /* 0x000ea20000000a00 */
[-CC-:B-1----:R-:W-:Y:S02]  /*14af0*/  SHF.R.U64 R10, R2, R11.reuse, R3.reuse ;  /* 0x0000000b020a7219 */ /* 0x182fe40000001203 */
[----:B------:R-:W-:Y:S01]  /*14b00*/  SHF.R.U32.HI R11, RZ, R11, R3 ;  /* 0x0000000bff0b7219 */ /* 0x000fe20000011603 */
[----:B------:R-:W-:Y:S01]  /*14b10*/  IMAD.MOV.U32 R3, RZ, RZ, R15 ;  /* 0x000000ffff037224 */ /* 0x000fe200078e000f */
[----:B------:R-:W-:-:S05]  /*14b20*/  IADD3 R9, P0, RZ, -R10, RZ ;  /* 0x8000000aff097210 */ /* 0x000fca0007f1e0ff */
[----:B------:R-:W-:-:S04]  /*14b30*/  IMAD.X R11, RZ, RZ, ~R11, P0 ;  /* 0x000000ffff0b7224 */ /* 0x000fc800000e0e0b */
[----:B--2---:R-:W-:-:S04]  /*14b40*/  IMAD R2, R11, R4, RZ ;  /* 0x000000040b027224 */ /* 0x004fc800078e02ff */
[C---:B------:R-:W-:Y:S01]  /*14b50*/  IMAD R11, R9.reuse, R5, R2 ;  /* 0x00000005090b7224 */ /* 0x040fe200078e0202 */
[----:B------:R-:W-:Y:S01]  /*14b60*/  MOV R2, R12 ;  /* 0x0000000c00027202 */ /* 0x000fe20000000f00 */
[----:B------:R-:W1:Y:S04]  /*14b70*/  LDC R5, c[0x0][0x900] ;  /* 0x00024000ff057b82 */ /* 0x000e680000000800 */
[----:B------:R-:W-:-:S04]  /*14b80*/  IMAD.WIDE.U32 R2, R9, R4, R2 ;  /* 0x0000000409027225 */ /* 0x000fc800078e0002 */
[----:B------:R-:W2:Y:S01]  /*14b90*/  LDC.64 R8, c[0x0][0x8e8] ;  /* 0x00023a00ff087b82 */ /* 0x000ea20000000a00 */
[----:B------:R-:W-:-:S07]  /*14ba0*/  IADD3 R3, R3, R11, RZ ;  /* 0x0000000b03037210 */ /* 0x000fce0007ffe0ff */
[----:B------:R-:W3:Y:S08]  /*14bb0*/  LDC R12, c[0x0][0x8c0] ;  /* 0x00023000ff0c7b82 */ /* 0x000ef00000000800 */
[----:B------:R-:W4:Y:S01]  /*14bc0*/  LDC R4, c[0x0][0x8b0] ;  /* 0x00022c00ff047b82 */ /* 0x000f220000000800 */
[----:B--2---:R-:W-:-:S04]  /*14bd0*/  ISETP.NE.U32.AND P0, PT, R8, RZ, PT ;  /* 0x000000ff0800720c */ /* 0x004fc80003f05070 */
[----:B------:R-:W-:Y:S02]  /*14be0*/  ISETP.NE.AND.EX P0, PT, R9, RZ, PT, P0 ;  /* 0x000000ff0900720c */ /* 0x000fe40003f05300 */
[-CC-:B---3--:R-:W-:Y:S02]  /*14bf0*/  SHF.R.U64 R11, R2, R12.reuse, R3.reuse ;  /* 0x0000000c020b7219 */ /* 0x188fe40000001203 */
[----:B------:R-:W-:-:S04]  /*14c00*/  SHF.R.U32.HI R3, RZ, R12, R3 ;  /* 0x0000000cff037219 */ /* 0x000fc80000011603 */
[-CC-:B----4-:R-:W-:Y:S02]  /*14c10*/  SHF.R.U64 R12, R11, R4.reuse, R3.reuse ;  /* 0x000000040b0c7219 */ /* 0x190fe40000001203 */
[----:B------:R-:W-:-:S04]  /*14c20*/  SHF.R.U32.HI R4, RZ, R4, R3 ;  /* 0x00000004ff047219 */ /* 0x000fc80000011603 */
[-CC-:B-1----:R-:W-:Y:S02]  /*14c30*/  SHF.R.U64 R13, R12, R5.reuse, R4.reuse ;  /* 0x000000050c0d7219 */ /* 0x182fe40000001204 */
[----:B------:R-:W-:-:S03]  /*14c40*/  SHF.R.U32.HI R4, RZ, R5, R4 ;  /* 0x00000005ff047219 */ /* 0x000fc60000011604 */
[----:B------:R-:W-:Y:S01]  /*14c50*/  IMAD.MOV.U32 R2, RZ, RZ, R13 ;  /* 0x000000ffff027224 */ /* 0x000fe200078e000d */
[----:B------:R-:W-:Y:S01]  /*14c60*/  MOV R3, R4 ;  /* 0x0000000400037202 */ /* 0x000fe20000000f00 */
[----:B------:R-:W-:Y:S06]  /*14c70*/  @!P0 BRA `(.L_x_346) ;  /* 0x0000000000288947 */ /* 0x000fec0003800000 */
[----:B------:R-:W1:Y:S02]  /*14c80*/  LDC R2, c[0x0][0x8f4] ;  /* 0x00023d00ff027b82 */ /* 0x000e640000000800 */
[----:B-1----:R-:W-:-:S05]  /*14c90*/  IADD3 R3, P0, R13, R2, RZ ;  /* 0x000000020d037210 */ /* 0x002fca0007f1e0ff */
[----:B------:R-:W-:-:S04]  /*14ca0*/  IMAD.X R15, RZ, RZ, R4, P0 ;  /* 0x000000ffff0f7224 */ /* 0x000fc800000e0604 */
[----:B------:R-:W-:-:S04]  /*14cb0*/  IMAD.WIDE.U32 R4, R15, R8, RZ ;  /* 0x000000080f047225 */ /* 0x000fc800078e00ff */
[----:B------:R-:W-:-:S04]  /*14cc0*/  IMAD.WIDE.U32 R4, P0, R3, R9, R4 ;  /* 0x0000000903047225 */ /* 0x000fc80007800004 */
[----:B------:R-:W-:-:S04]  /*14cd0*/  IMAD.WIDE.U32 R2, R3, R8, RZ ;  /* 0x0000000803027225 */ /* 0x000fc800078e00ff */
[----:B------:R-:W-:Y:S01]  /*14ce0*/  IMAD.MOV.U32 R2, RZ, RZ, R5 ;  /* 0x000000ffff027224 */ /* 0x000fe200078e0005 */
[----:B------:R-:W-:Y:S02]  /*14cf0*/  IADD3 RZ, P1, R3, R4, RZ ;  /* 0x0000000403ff7210 */ /* 0x000fe40007f3e0ff */
[----:B------:R-:W-:-:S03]  /*14d00*/  IADD3.X R3, RZ, RZ, RZ, P0, !PT ;  /* 0x000000ffff037210 */ /* 0x000fc600007fe4ff */
[----:B------:R-:W-:-:S08]  /*14d10*/  IMAD.WIDE.U32.X R2, R15, R9, R2, P1 ;  /* 0x000000090f027225 */ /* 0x000fd000008e0402 */
.L_x_346:
[----:B------:R-:W1:Y:S01]  /*14d20*/  LDC R4, c[0x0][0x8f0] ;  /* 0x00023c00ff047b82 */ /* 0x000e620000000800 */
[----:B------:R-:W-:-:S07]  /*14d30*/  LOP3.LUT R11, R11, R17, RZ, 0xc0, !PT ;  /* 0x000000110b0b7212 */ /* 0x000fce00078ec0ff */
[----:B------:R-:W2:Y:S08]  /*14d40*/  LDC R5, c[0x0][0x8e0] ;  /* 0x00023800ff057b82 */ /* 0x000eb00000000800 */
[----:B------:R-:W3:Y:S01]  /*14d50*/  LDC R9, c[0x0][0x8b8] ;  /* 0x00022e00ff097b82 */ /* 0x000ee20000000800 */
[----:B-1----:R-:W-:-:S07]  /*14d60*/  SHF.R.U64 R4, R2, R4, R3 ;  /* 0x0000000402047219 */ /* 0x002fce0000001203 */
[----:B------:R-:W1:Y:S01]  /*14d70*/  LDC R2, c[0x0][0x8a8] ;  /* 0x00022a00ff027b82 */ /* 0x000e620000000800 */
[----:B------:R-:W-:-:S05]  /*14d80*/  LOP3.LUT R3, R12, R14, RZ, 0xc0, !PT ;  /* 0x0000000e0c037212 */ /* 0x000fca00078ec0ff */
[----:B------:R-:W-:Y:S01]  /*14d90*/  IMAD R8, R16, R4, R3 ;  /* 0x0000000410087224 */ /* 0x000fe200078e0203 */
[----:B------:R-:W-:-:S05]  /*14da0*/  IADD3 R4, -R4, RZ, RZ ;  /* 0x000000ff04047210 */ /* 0x000fca0007ffe1ff */
[----:B--2---:R-:W-:Y:S02]  /*14db0*/  IMAD R13, R4, R5, R13 ;  /* 0x00000005040d7224 */ /* 0x004fe400078e020d */
[----:B---3--:R-:W-:Y:S01]  /*14dc0*/  IMAD R7, R8, R9, R7 ;  /* 0x0000000908077224 */ /* 0x008fe200078e0207 */
[----:B------:R-:W-:Y:S01]  /*14dd0*/  MOV R9, R10 ;  /* 0x0000000a00097202 */ /* 0x000fe20000000f00 */
[----:B------:R-:W-:Y:S02]  /*14de0*/  IMAD.MOV.U32 R4, RZ, RZ, 0x1 ;  /* 0x00000001ff047424 */ /* 0x000fe400078e00ff */
[----:B-1----:R-:W-:-:S05]  /*14df0*/  IMAD R2, R13, R2, R11 ;  /* 0x000000020d027224 */ /* 0x002fca00078e020b */
[----:B------:R-:W-:Y:S02]  /*14e00*/  SEL R3, R2, R7, !P2 ;  /* 0x0000000702037207 */ /* 0x000fe40005000000 */
[----:B------:R-:W-:-:S07]  /*14e10*/  SEL R2, R7, R2, !P2 ;  /* 0x0000000207027207 */ /* 0x000fce0005000000 */
.L_x_344:
[----:B------:R-:W-:-:S13]  /*14e20*/  LOP3.LUT P0, RZ, R4, 0xff, RZ, 0xc0, !PT ;  /* 0x000000ff04ff7812 */ /* 0x000fda000780c0ff */
[----:B------:R-:W-:Y:S05]  /*14e30*/  @P0 BRA `(.L_x_347) ;  /* 0xffffffdc00e00947 */ /* 0x000fea000383ffff */
.L_x_243:
[----:B------:R-:W-:-:S13]  /*14e40*/  ELECT P0, URZ, PT ;  /* 0x00000000003f782f */ /* 0x000fda0003800000 */
[----:B------:R-:W-:Y:S05]  /*14e50*/  @!P0 BRA `(.L_x_14) ;  /* 0x0000001000608947 */ /* 0x000fea0003800000 */
[----:B------:R-:W-:-:S06]  /*14e60*/  ULOP3.LUT UR4, UR59, 0x2, URZ, 0xfc, !UPT ;  /* 0x000000023b047892 */ /* 0x000fcc000f8efc3f */
[----:B------:R-:W-:-:S05]  /*14e70*/  IMAD.U32 R0, RZ, RZ, UR4 ;  /* 0x00000004ff007e24 */ /* 0x000fca000f8e00ff */
[----:B------:R-:W-:-:S13]  /*14e80*/  ISETP.NE.AND P1, PT, R0, 0x3, PT ;  /* 0x000000030000780c */ /* 0x000fda0003f25270 */
[----:B------:R-:W-:Y:S05]  /*14e90*/  @!P1 BRA `(.L_x_348) ;  /* 0x0000000000049947 */ /* 0x000fea0003800000 */
[----:B--2---:R-:W-:Y:S01]  /*14ea0*/  BPT.TRAP 0x1 ;  /* 0x000000040000795c */ /* 0x004fe20000300000 */
.L_x_348:
[----:B------:R-:W-:Y:S01]  /*14eb0*/  MOV R0, 0x400 ;  /* 0x0000040000007802 */ /* 0x000fe20000000f00 */
[----:B------:R-:W-:Y:S01]  /*14ec0*/  IMAD.MOV.U32 R2, RZ, RZ, 0x1 ;  /* 0x00000001ff027424 */ /* 0x000fe200078e00ff */
[----:B--2---:R-:W-:-:S04]  /*14ed0*/  MOV R3, UR45 ;  /* 0x0000002d00037c02 */ /* 0x004fc80008000f00 */
[----:B------:R-:W-:Y:S02]  /*14ee0*/  LEA R0, R3, R0, 0x18 ;  /* 0x0000000003007211 */ /* 0x000fe400078ec0ff */
[----:B------:R-:W-:-:S04]  /*14ef0*/  SHF.L.U32 R3, R2, 0x1f, RZ ;  /* 0x0000001f02037819 */ /* 0x000fc800000006ff */
[----:B------:R-:W2:Y:S02]  /*14f00*/  SYNCS.PHASECHK.TRANS64.TRYWAIT P0, [R0+URZ+0x50], R3 ;  /* 0x00005003000075a7 */ /* 0x000ea4000800017f */
[----:B--2---:R-:W-:Y:S05]  /*14f10*/  @!P0 BRA `(.L_x_349) ;  /* 0x0000001c00408947 */ /* 0x004fea0003800000 */
.L_x_405:
[----:B------:R-:W-:Y:S05]  /*14f20*/  @!P1 BRA `(.L_x_350) ;  /* 0x0000000000049947 */ /* 0x000fea0003800000 */
[----:B------:R-:W-:Y:S01]  /*14f30*/  BPT.TRAP 0x1 ;  /* 0x000000040000795c */ /* 0x000fe20000300000 */
.L_x_350:
[----:B------:R-:W4:Y:S02]  /*14f40*/  SYNCS.PHASECHK.TRANS64.TRYWAIT P0, [R0+URZ+0x58], R3 ;  /* 0x00005803000075a7 */ /* 0x000f24000800017f */
[----:B----4-:R-:W-:Y:S05]  /*14f50*/  @!P0 BRA `(.L_x_351) ;  /* 0x0000001c00448947 */ /* 0x010fea0003800000 */
.L_x_406:
[----:B------:R-:W-:Y:S05]  /*14f60*/  @!P1 BRA `(.L_x_352) ;  /* 0x0000000000049947 */ /* 0x000fea0003800000 */
[----:B------:R-:W-:Y:S01]  /*14f70*/  BPT.TRAP 0x1 ;  /* 0x000000040000795c */ /* 0x000fe20000300000 */
.L_x_352:
[----:B------:R-:W1:Y:S02]  /*14f80*/  SYNCS.PHASECHK.TRANS64.TRYWAIT P0, [R0+URZ+0x60], R3 ;  /* 0x00006003000075a7 */ /* 0x000e64000800017f */
[----:B-1----:R-:W-:Y:S05]  /*14f90*/  @!P0 BRA `(.L_x_353) ;  /* 0x0000001c00488947 */ /* 0x002fea0003800000 */
.L_x_407:
[----:B------:R-:W-:Y:S05]  /*14fa0*/  @!P1 BRA `(.L_x_354) ;  /* 0x0000000000049947 */ /* 0x000fea0003800000 */
[----:B------:R-:W-:Y:S01]  /*14fb0*/  BPT.TRAP 0x1 ;  /* 0x000000040000795c */ /* 0x000fe20000300000 */
.L_x_354:
[----:B--2-4-:R-:W-:-:S04]  /*14fc0*/  MOV R3, 0x1 ;  /* 0x0000000100037802 */ /* 0x014fc80000000f00 */
[----:B------:R-:W-:-:S07]  /*14fd0*/  SHF.L.U32 R3, R3, 0x1f, RZ ;  /* 0x0000001f03037819 */ /* 0x000fce00000006ff */
.L_x_355:
[----:B-1----:R1:W2:Y:S02]  /*14fe0*/  SYNCS.PHASECHK.TRANS64.TRYWAIT P0, [R0+URZ+0x68], R3 ;  /* 0x00006803000075a7 */ /* 0x0022a4000800017f */
[----:B--2---:R-:W-:Y:S05]  /*14ff0*/  @!P0 NANOSLEEP.SYNCS 0x989680 ;  /* 0x009896800000895d */ /* 0x004fea0003900000 */
[----:B------:R-:W2:Y:S02]  /*15000*/  @!P0 SYNCS.PHASECHK.TRANS64 P0, [R0+URZ+0x68], R3 ;  /* 0x00006803000085a7 */ /* 0x000ea4000800007f */
[----:B--2---:R-:W-:Y:S05]  /*15010*/  @P0 BRA `(.L_x_14) ;  /* 0x0000000c00f00947 */ /* 0x004fea0003800000 */
[----:B------:R-:W-:Y:S05]  /*15020*/  BRA `(.L_x_355) ;  /* 0xfffffffc00ec7947 */ /* 0x000fea000383ffff */
.L_x_238:
[----:B------:R-:W-:Y:S01]  /*15030*/  LOP3.LUT P0, RZ, R6, 0xff, RZ, 0xc0, !PT ;  /* 0x000000ff06ff7812 */ /* 0x000fe2000780c0ff */
[----:B------:R-:W-:Y:S01]  /*15040*/  IMAD.MOV.U32 R0, RZ, RZ, 0x1 ;  /* 0x00000001ff007424 */ /* 0x000fe200078e00ff */
[----:B------:R-:W-:-:S11]  /*15050*/  MOV R6, RZ ;  /* 0x000000ff00067202 */ /* 0x000fd60000000f00 */
[----:B------:R-:W-:Y:S05]  /*15060*/  @!P0 BRA `(.L_x_356) ;  /* 0x0000000c00488947 */ /* 0x000fea0003800000 */
[----:B------:R-:W-:Y:S01]  /*15070*/  ULDC UR4, c[0x0][0x28c] ;  /* 0x0000a30000047ab9 */ /* 0x000fe20000000800 */
[----:B------:R-:W-:Y:S01]  /*15080*/  ULDC UR17, c[0x0][0x900] ;  /* 0x0002400000117ab9 */ /* 0x000fe20000000800 */
[----:B------:R-:W-:Y:S01]  /*15090*/  UIADD3 UR4, UR4, 0x3f, URZ ;  /* 0x0000003f04047890 */ /* 0x000fe2000fffe03f */
[----:B------:R-:W-:Y:S01]  /*150a0*/  BSSY B0, `(.L_x_356) ;  /* 0x00000ce000007945 */ /* 0x000fe20003800000 */
[----:B------:R-:W-:Y:S01]  /*150b0*/  UMOV UR6, 0xffffffff ;  /* 0xffffffff00067882 */ /* 0x000fe20000000000 */
[----:B--2---:R-:W-:Y:S01]  /*150c0*/  USHF.L.U32 UR13, UR45, 0x7, URZ ;  /* 0x000000072d0d7899 */ /* 0x004fe2000800063f */
[----:B------:R-:W-:Y:S01]  /*150d0*/  IMAD.MOV.U32 R8, RZ, RZ, 0x1 ;  /* 0x00000001ff087424 */ /* 0x000fe200078e00ff */
[----:B------:R-:W-:Y:S01]  /*150e0*/  USHF.R.S32.HI UR5, URZ, 0x1f, UR4 ;  /* 0x0000001f3f057899 */ /* 0x000fe20008011404 */
[----:B------:R-:W-:Y:S01]  /*150f0*/  MOV R0, 0x1 ;  /* 0x0000000100007802 */ /* 0x000fe20000000f00 */
[----:B------:R-:W-:Y:S01]  /*15100*/  USHF.L.U32 UR14, UR45, 0xd, URZ ;  /* 0x0000000d2d0e7899 */ /* 0x000fe2000800063f */
[----:B------:R-:W-:Y:S01]  /*15110*/  IMAD.MOV.U32 R6, RZ, RZ, RZ ;  /* 0x000000ffff067224 */ /* 0x000fe200078e00ff */
[----:B------:R-:W-:-:S02]  /*15120*/  ULEA.HI UR5, UR5, UR4, URZ, 0x6 ;  /* 0x0000000405057291 */ /* 0x000fc4000f8f303f */
[----:B------:R-:W-:Y:S02]  /*15130*/  USHF.L.U32 UR6, UR6, UR17, URZ ;  /* 0x0000001106067299 */ /* 0x000fe4000800063f */
[----:B------:R-:W-:Y:S01]  /*15140*/  USHF.R.S32.HI UR16, URZ, 0x6, UR5 ;  /* 0x000000063f107899 */ /* 0x000fe20008011405 */
[----:B------:R-:W-:Y:S01]  /*15150*/  ULDC UR15, c[0x0][0x8a8] ;  /* 0x00022a00000f7ab9 */ /* 0x000fe20000000800 */
[----:B------:R-:W-:Y:S01]  /*15160*/  UMOV UR7, 0x1 ;  /* 0x0000000100077882 */ /* 0x000fe20000000000 */
[----:B------:R-:W-:Y:S02]  /*15170*/  ULOP3.LUT UR26, UR37, 0x2, URZ, 0xfc, !UPT ;  /* 0x00000002251a7892 */ /* 0x000fe4000f8efc3f */
[----:B------:R-:W-:Y:S02]  /*15180*/  ULOP3.LUT UR13, UR13, 0x80, URZ, 0xc0, !UPT ;  /* 0x000000800d0d7892 */ /* 0x000fe4000f8ec03f */
[----:B------:R-:W-:Y:S02]  /*15190*/  ULOP3.LUT UR14, UR14, 0x2000, URZ, 0xc0, !UPT ;  /* 0x000020000e0e7892 */ /* 0x000fe4000f8ec03f */
[----:B------:R-:W-:-:S02]  /*151a0*/  UIADD3 UR15, UR15, -0x1, URZ ;  /* 0xffffffff0f0f7890 */ /* 0x000fc4000fffe03f */
[----:B------:R-:W-:Y:S02]  /*151b0*/  USHF.L.U32 UR17, UR7, UR17, URZ ;  /* 0x0000001107117299 */ /* 0x000fe4000800063f */
[----:B------:R-:W-:Y:S02]  /*151c0*/  ULOP3.LUT UR18, URZ, UR6, URZ, 0x33, !UPT ;  /* 0x000000063f127292 */ /* 0x000fe4000f8e333f */
[----:B------:R-:W-:Y:S01]  /*151d0*/  UIADD3 UR27, UR16, 0x1, URZ ;  /* 0x00000001101b7890 */ /* 0x000fe2000fffe03f */
[----:B------:R-:W-:-:S11]  /*151e0*/  ULDC.64 UR22, c[0x0][0x198] ;  /* 0x0000660000167ab9 */ /* 0x000fd60000000a00 */
.L_x_367:
[----:B------:R-:W-:-:S03]  /*151f0*/  UMOV UR4, 0xffffffff ;  /* 0xffffffff00047882 */ /* 0x000fc60000000000 */
[----:B------:R-:W-:Y:S05]  /*15200*/  BRA.DIV UR4, `(.L_x_357) ;  /* 0x0000001a04c07947 */ /* 0x000fea000b800000 */
[----:B------:R-:W-:-:S13]  /*15210*/  ELECT P6, URZ, PT ;  /* 0x00000000003f782f */ /* 0x000fda00038c0000 */
.L_x_410:
[----:B------:R-:W1:Y:S01]  /*15220*/  LDC R4, c[0x0][0x28c] ;  /* 0x0000a300ff047b82 */ /* 0x000e620000000800 */
[----:B------:R-:W-:Y:S01]  /*15230*/  BSSY B1, `(.L_x_358) ;  /* 0x000003a000017945 */ /* 0x000fe20003800000 */
[----:B-1----:R-:W-:-:S13]  /*15240*/  ISETP.LT.OR P6, PT, R4, 0x1, !P6 ;  /* 0x000000010400780c */ /* 0x002fda00077c1670 */
[----:B------:R-:W-:Y:S05]  /*15250*/  @P6 BRA `(.L_x_359) ;  /* 0x0000000000dc6947 */ /* 0x000fea0003800000 */
[----:B------:R-:W-:Y:S01]  /*15260*/  LEA R3, R3, UR13, 0x8 ;  /* 0x0000000d03037c11 */ /* 0x000fe2000f8e40ff */
[----:B------:R-:W-:Y:S01]  /*15270*/  IMAD.MOV.U32 R11, RZ, RZ, RZ ;  /* 0x000000ffff0b7224 */ /* 0x000fe200078e00ff */
[----:B------:R-:W-:Y:S01]  /*15280*/  SHF.L.U32 R2, R2, 0x8, RZ ;  /* 0x0000000802027819 */ /* 0x000fe200000006ff */
[----:B------:R-:W-:Y:S01]  /*15290*/  IMAD.MOV.U32 R4, RZ, RZ, R0 ;  /* 0x000000ffff047224 */ /* 0x000fe200078e0000 */
[----:B------:R-:W-:Y:S02]  /*152a0*/  MOV R13, UR27 ;  /* 0x0000001b000d7c02 */ /* 0x000fe40008000f00 */
[----:B------:R-:W-:-:S07]  /*152b0*/  MOV R5, R6 ;  /* 0x0000000600057202 */ /* 0x000fce0000000f00 */
.L_x_362:
[----:B------:R-:W1:Y:S01]  /*152c0*/  S2R R10, SR_CgaCtaId ;  /* 0x00000000000a7919 */ /* 0x000e620000008800 */
[----:B------:R-:W-:Y:S01]  /*152d0*/  MOV R7, 0x400 ;  /* 0x0000040000077802 */ /* 0x000fe20000000f00 */
[----:B------:R-:W2:Y:S03]  /*152e0*/  S2R R15, SR_TID.X ;  /* 0x00000000000f7919 */ /* 0x000ea60000002100 */
[----:B-1----:R-:W-:Y:S02]  /*152f0*/  LEA R14, R10, R7, 0x18 ;  /* 0x000000070a0e7211 */ /* 0x002fe400078ec0ff */
[----:B------:R-:W-:Y:S02]  /*15300*/  SHF.L.U32 R7, R4, 0x1f, RZ ;  /* 0x0000001f04077819 */ /* 0x000fe400000006ff */
[----:B--2---:R-:W-:Y:S01]  /*15310*/  LOP3.LUT P1, RZ, R15, 0x7f, RZ, 0xc0, !PT ;  /* 0x0000007f0fff7812 */ /* 0x004fe2000782c0ff */
[----:B------:R-:W-:-:S04]  /*15320*/  IMAD R12, R5, 0x8, R14 ;  /* 0x00000008050c7824 */ /* 0x000fc800078e020e */
[----:B------:R-:W1:Y:S08]  /*15330*/  SYNCS.PHASECHK.TRANS64.TRYWAIT P0, [R12+URZ+0x18], R7 ;  /* 0x000018070c0075a7 */ /* 0x000e70000800017f */
[----:B------:R-:W2:Y:S01]  /*15340*/  @!P1 LDC R10, c[0x0][0x500] ;  /* 0x00014000ff0a9b82 */ /* 0x000ea20000000800 */
[----:B-1----:R-:W-:Y:S05]  /*15350*/  @!P0 BRA `(.L_x_360) ;  /* 0x00000018008c8947 */ /* 0x002fea0003800000 */
.L_x_411:
[----:B------:R-:W-:Y:S01]  /*15360*/  UPRMT UR4, UR26, 0x9910, URZ ;  /* 0x000099101a047896 */ /* 0x000fe2000800003f */
[----:B--2---:R2:W-:Y:S03]  /*15370*/  @!P1 SYNCS.ARRIVE.TRANS64 RZ, [R12+URZ], R10 ;  /* 0x0000000a0cff99a7 */ /* 0x0045e6000800003f */
[----:B------:R-:W-:-:S06]  /*15380*/  UISETP.NE.AND UP0, UPT, UR4, 0x2, UPT ;  /* 0x000000020400788c */ /* 0x000fcc000bf05270 */
[----:B------:R-:W-:-:S13]  /*15390*/  PLOP3.LUT P0, PT, PT, PT, UP0, 0x80, 0x0 ;  /* 0x000000000000781c */ /* 0x000fda0003f0f008 */
[----:B--2---:R-:W-:Y:S05]  /*153a0*/  @P0 BRA `(.L_x_361) ;  /* 0x0000000000040947 */ /* 0x004fea0003800000 */
[----:B------:R-:W-:Y:S01]  /*153b0*/  BPT.TRAP 0x1 ;  /* 0x000000040000795c */ /* 0x000fe20000300000 */
.L_x_361:
[----:B-1----:R-:W-:Y:S01]  /*153c0*/  LEA R7, R5, UR14, 0xe ;  /* 0x0000000e05077c11 */ /* 0x002fe2000f8e70ff */
[----:B------:R-:W-:Y:S01]  /*153d0*/  VIADD R13, R13, 0xffffffff ;  /* 0xffffffff0d0d7836 */ /* 0x000fe20000000000 */
[----:B------:R-:W-:Y:S01]  /*153e0*/  LEA R10, R5, R14, 0xf ;  /* 0x0000000e050a7211 */ /* 0x000fe200078e78ff */
[----:B------:R-:W-:Y:S01]  /*153f0*/  UIADD3 UR4, UP0, UR22, 0xf0, URZ ;  /* 0x000000f016047890 */ /* 0x000fe2000ff1e03f */
[----:B------:R-:W-:Y:S01]  /*15400*/  R2UR UR9, R12 ;  /* 0x000000000c0972ca */ /* 0x000fe200000e0000 */
[----:B------:R-:W-:Y:S01]  /*15410*/  IMAD R7, R7, 0x2, R14 ;  /* 0x0000000207077824 */ /* 0x000fe200078e020e */
[----:B------:R-:W-:Y:S01]  /*15420*/  R2UR UR5, R10 ;  /* 0x000000000a0572ca */ /* 0x000fe200000e0000 */
[----:B------:R-:W-:Y:S01]  /*15430*/  UIADD3 UR24, UP1, UR22, 0x1f0, URZ ;  /* 0x000001f016187890 */ /* 0x000fe2000ff3e03f */
[----:B------:R-:W-:Y:S01]  /*15440*/  R2UR UR11, R2 ;  /* 0x00000000020b72ca */ /* 0x000fe200000e0000 */
[----:B------:R-:W-:Y:S01]  /*15450*/  UMOV UR6, 0x0 ;  /* 0x0000000000067882 */ /* 0x000fe20000000000 */
[----:B------:R-:W-:Y:S01]  /*15460*/  R2UR UR8, R7 ;  /* 0x00000000070872ca */ /* 0x000fe200000e0000 */
[----:B------:R-:W-:Y:S01]  /*15470*/  UIADD3.X UR25, URZ, UR23, URZ, UP1, !UPT ;  /* 0x000000173f197290 */ /* 0x000fe20008ffe43f */
[----:B------:R-:W-:Y:S01]  /*15480*/  R2UR UR10, R11 ;  /* 0x000000000b0a72ca */ /* 0x000fe200000e0000 */
[----:B------:R-:W-:Y:S01]  /*15490*/  UMOV UR7, 0x10000000 ;  /* 0x1000000000077882 */ /* 0x000fe20000000000 */
[----:B------:R-:W-:Y:S01]  /*154a0*/  R2UR UR12, R9 ;  /* 0x00000000090c72ca */ /* 0x000fe200000e0000 */
[----:B------:R-:W-:Y:S01]  /*154b0*/  UMOV UR28, 0x30000 ;  /* 0x00030000001c7882 */ /* 0x000fe20000000000 */
[----:B------:R-:W-:-:S02]  /*154c0*/  R2UR UR21, R3 ;  /* 0x00000000031572ca */ /* 0x000fc400000e0000 */
[----:B------:R-:W-:Y:S01]  /*154d0*/  ISETP.GT.AND P1, PT, R13, 0x1, PT ;  /* 0x000000010d00780c */ /* 0x000fe20003f24270 */
[----:B------:R-:W-:Y:S01]  /*154e0*/  UIADD3 UR19, UR5, 0x8400, URZ ;  /* 0x0000840005137890 */ /* 0x000fe2000fffe03f */
[----:B------:R-:W-:Y:S01]  /*154f0*/  IADD3 R5, R5, 0x1, RZ ;  /* 0x0000000105057810 */ /* 0x000fe20007ffe0ff */
[----:B------:R-:W-:Y:S01]  /*15500*/  UIADD3.X UR5, URZ, UR23, URZ, UP0, !UPT ;  /* 0x000000173f057290 */ /* 0x000fe200087fe43f */
[----:B------:R-:W-:Y:S01]  /*15510*/  IADD3 R11, R11, 0x40, RZ ;  /* 0x000000400b0b7810 */ /* 0x000fe20007ffe0ff */
[----:B------:R-:W-:Y:S01]  /*15520*/  UIADD3 UR20, UR8, 0x20400, URZ ;  /* 0x0002040008147890 */ /* 0x000fe2000fffe03f */
[----:B------:R-:W-:Y:S02]  /*15530*/  ISETP.NE.AND P0, PT, R5, 0x3, PT ;  /* 0x000000030500780c */ /* 0x000fe40003f05270 */
[----:B------:R-:W-:Y:S02]  /*15540*/  UMOV UR8, UR19 ;  /* 0x0000001300087c82 */ /* 0x000fe40008000000 */
[----:B------:R-:W-:-:S02]  /*15550*/  SEL R7, RZ, 0x1, P0 ;  /* 0x00000001ff077807 */ /* 0x000fc40000000000 */
[----:B------:R1:W-:Y:S01]  /*15560*/  UTMALDG.3D [UR8], [UR4], desc[UR6] ;  /* 0x00000608040075b4 */ /* 0x0003e20008011000 */
[----:B------:R-:W-:Y:S02]  /*15570*/  SEL R5, R5, RZ, P0 ;  /* 0x000000ff05057207 */ /* 0x000fe40000000000 */
[----:B------:R-:W-:Y:S01]  /*15580*/  LOP3.LUT R4, R4, R7, RZ, 0x3c, !PT ;  /* 0x0000000704047212 */ /* 0x000fe200078e3cff */
[----:B-1----:R-:W-:Y:S01]  /*15590*/  UMOV UR8, UR20 ;  /* 0x0000001400087c82 */ /* 0x002fe20008000000 */
[----:B------:R-:W-:Y:S02]  /*155a0*/  UMOV UR11, UR21 ;  /* 0x00000015000b7c82 */ /* 0x000fe40008000000 */
[----:B------:R1:W-:Y:S02]  /*155b0*/  UTMALDG.3D.MULTICAST [UR8], [UR24], UR28, desc[UR6] ;  /* 0x00000608180073b4 */ /* 0x0003e4000801181c */
[----:B-1----:R-:W-:Y:S05]  /*155c0*/  @P1 BRA `(.L_x_362) ;  /* 0xfffffffc003c1947 */ /* 0x002fea000383ffff */
.L_x_359:
[----:B------:R-:W-:Y:S05]  /*155d0*/  BSYNC B1 ;  /* 0x0000000000017941 */ /* 0x000fea0003800000 */
.L_x_358:
[----:B------:R-:W2:Y:S01]  /*155e0*/  LDL.LU R14, [R1+0x204] ;  /* 0x00020400010e7983 */ /* 0x000ea20000300800 */
[----:B------:R-:W-:Y:S01]  /*155f0*/  LOP3.LUT P0, RZ, R8, 0xff, RZ, 0xc0, !PT ;  /* 0x000000ff08ff7812 */ /* 0x000fe2000780c0ff */
[----:B------:R-:W-:Y:S01]  /*15600*/  VIADD R6, R6, UR16 ;  /* 0x0000001006067c36 */ /* 0x000fe20008000000 */
[----:B------:R-:W-:Y:S01]  /*15610*/  ULDC.64 UR4, c[0x0][0x8f8] ;  /* 0x00023e0000047ab9 */ /* 0x000fe20000000a00 */
[----:B------:R-:W3:Y:S01]  /*15620*/  LDL.LU R12, [R1+0x200] ;  /* 0x00020000010c7983 */ /* 0x000ee20000300800 */
[----:B------:R-:W-:Y:S01]  /*15630*/  UISETP.GE.U32.AND UP0, UPT, UR16, 0x3, UPT ;  /* 0x000000031000788c */ /* 0x000fe2000bf06070 */
[----:B------:R-:W-:Y:S01]  /*15640*/  BSSY B1, `(.L_x_363) ;  /* 0x0000071000017945 */ /* 0x000fe20003800000 */
[----:B------:R-:W-:Y:S01]  /*15650*/  IMAD.MOV.U32 R9, RZ, RZ, -0x1 ;  /* 0xffffffffff097424 */ /* 0x000fe200078e00ff */
[----:B------:R-:W-:Y:S02]  /*15660*/  PRMT R4, RZ, 0x7610, R4 ;  /* 0x00007610ff047816 */ /* 0x000fe40000000004 */
[----:B------:R-:W-:-:S02]  /*15670*/  PRMT R8, RZ, 0x7610, R8 ;  /* 0x00007610ff087816 */ /* 0x000fc40000000008 */
[----:B------:R-:W-:Y:S02]  /*15680*/  PLOP3.LUT P1, PT, PT, PT, UP0, 0x80, 0x0 ;  /* 0x000000000000781c */ /* 0x000fe40003f2f008 */
[----:B------:R-:W1:Y:S01]  /*15690*/  @P0 S2R R3, SR_CgaCtaId ;  /* 0x0000000000030919 */ /* 0x000e620000008800 */
[----:B------:R-:W-:-:S04]  /*156a0*/  @P0 MOV R2, 0x400 ;  /* 0x0000040000020802 */ /* 0x000fc80000000f00 */
[----:B-1----:R-:W-:-:S04]  /*156b0*/  @P0 LEA R2, R3, R2, 0x18 ;  /* 0x0000000203020211 */ /* 0x002fc800078ec0ff */
[----:B------:R1:W-:Y:S01]  /*156c0*/  @P0 SYNCS.ARRIVE.TRANS64.A1T0 RZ, [R2+URZ+0x78], RZ ;  /* 0x000078ff02ff09a7 */ /* 0x0003e2000810003f */
[----:B------:R-:W-:Y:S02]  /*156d0*/  ISETP.GT.U32.AND P0, PT, R6, 0x2, PT ;  /* 0x000000020600780c */ /* 0x000fe40003f04070 */
[----:B-1----:R-:W-:-:S04]  /*156e0*/  MOV R2, UR16 ;  /* 0x0000001000027c02 */ /* 0x002fc80008000f00 */
[----:B------:R-:W-:Y:S01]  /*156f0*/  ISETP.LT.U32.AND P0, PT, R2, 0x3, P0 ;  /* 0x000000030200780c */ /* 0x000fe20000701070 */
[----:B------:R-:W-:-:S04]  /*15700*/  IMAD.WIDE.U32 R2, R6, -0x55555555, RZ ;  /* 0xaaaaaaab06027825 */ /* 0x000fc800078e00ff */
[----:B------:R-:W-:Y:S01]  /*15710*/  IMAD.MOV.U32 R2, RZ, RZ, -0x1 ;  /* 0xffffffffff027424 */ /* 0x000fe200078e00ff */
[----:B------:R-:W-:Y:S02]  /*15720*/  SHF.R.U32.HI R5, RZ, 0x1, R3 ;  /* 0x00000001ff057819 */ /* 0x000fe40000011603 */
[----:B------:R-:W-:-:S03]  /*15730*/  SEL R3, RZ, 0x1, !P0 ;  /* 0x00000001ff037807 */ /* 0x000fc60004000000 */
[----:B------:R-:W-:Y:S01]  /*15740*/  IMAD R6, R5, -0x3, R6 ;  /* 0xfffffffd05067824 */ /* 0x000fe200078e0206 */
[----:B------:R-:W-:Y:S02]  /*15750*/  LOP3.LUT R0, R0, R3, RZ, 0x3c, !PT ;  /* 0x0000000300007212 */ /* 0x000fe400078e3cff */
[----:B------:R-:W-:Y:S02]  /*15760*/  MOV R3, 0xffffffff ;  /* 0xffffffff00037802 */ /* 0x000fe40000000f00 */
[----:B------:R-:W-:Y:S02]  /*15770*/  @P1 LOP3.LUT R0, R0, 0x1, R5, 0x78, !PT ;  /* 0x0000000100001812 */ /* 0x000fe400078e7805 */
[----:B---3--:R-:W-:-:S04]  /*15780*/  IADD3 R12, P0, R12, UR54, RZ ;  /* 0x000000360c0c7c10 */ /* 0x008fc8000ff1e0ff */
[----:B--2---:R-:W-:Y:S01]  /*15790*/  IADD3.X R14, R14, UR53, RZ, P0, !PT ;  /* 0x000000350e0e7c10 */ /* 0x004fe200087fe4ff */
        /* <DEDUP_REMOVED lines=8> */
[----:B------:R-:W-:Y:S01]  /*15820*/  ULDC UR7, c[0x0][0x8d8] ;  /* 0x0002360000077ab9 */ /* 0x000fe20000000800 */
[----:B------:R-:W3:Y:S05]  /*15830*/  S2R R5, SR_CTAID.Y ;  /* 0x0000000000057919 */ /* 0x000eea0000002600 */
[----:B------:R-:W4:Y:S08]  /*15840*/  LDC R4, c[0x0][0x144] ;  /* 0x00005100ff047b82 */ /* 0x000f300000000800 */
[----:B------:R-:W5:Y:S01]  /*15850*/  LDC R10, c[0x0][0x148] ;  /* 0x00005200ff0a7b82 */ /* 0x000f620000000800 */
[----:B--2---:R-:W-:-:S02]  /*15860*/  ISETP.NE.AND P2, PT, R15, 0x1, PT ;  /* 0x000000010f00780c */ /* 0x004fc40003f45270 */
[----:B-1----:R-:W-:Y:S02]  /*15870*/  I2FP.F32.U32 R2, R7 ;  /* 0x0000000700027245 */ /* 0x002fe40000201000 */
[----:B---3--:R-:W-:-:S03]  /*15880*/  I2FP.F32.U32 R3, R5 ;  /* 0x0000000500037245 */ /* 0x008fc60000201000 */
[----:B------:R-:W-:Y:S01]  /*15890*/  FMUL R2, R2, UR4 ;  /* 0x0000000402027c20 */ /* 0x000fe20008400000 */
[----:B------:R-:W-:Y:S02]  /*158a0*/  ULDC UR4, c[0x0][0x154] ;  /* 0x0000550000047ab9 */ /* 0x000fe40000000800 */
[----:B------:R-:W-:Y:S01]  /*158b0*/  FMUL R9, R3, UR4 ;  /* 0x0000000403097c20 */ /* 0x000fe20008400000 */
[----:B------:R-:W-:Y:S02]  /*158c0*/  ULDC.64 UR4, c[0x0][0x8d0] ;  /* 0x0002340000047ab9 */ /* 0x000fe40000000a00 */
[----:B------:R-:W1:Y:S01]  /*158d0*/  F2I.U32.TRUNC.NTZ R2, R2 ;  /* 0x0000000200027305 */ /* 0x000e62000020f000 */
[----:B------:R-:W-:-:S04]  /*158e0*/  ISETP.NE.U32.AND P0, PT, RZ, UR4, PT ;  /* 0x00000004ff007c0c */ /* 0x000fc8000bf05070 */
[----:B------:R-:W-:-:S03]  /*158f0*/  ISETP.NE.AND.EX P0, PT, RZ, UR5, PT, P0 ;  /* 0x00000005ff007c0c */ /* 0x000fc6000bf05300 */
[----:B------:R-:W2:Y:S01]  /*15900*/  F2I.U32.TRUNC.NTZ R9, R9 ;  /* 0x0000000900097305 */ /* 0x000ea2000020f000 */
[----:B-1----:R-:W-:Y:S02]  /*15910*/  IADD3 R3, -R2, RZ, RZ ;  /* 0x000000ff02037210 */ /* 0x002fe40007ffe1ff */
[----:B------:R-:W-:-:S03]  /*15920*/  MOV R2, R12 ;  /* 0x0000000c00027202 */ /* 0x000fc60000000f00 */
[----:B----4-:R-:W-:Y:S02]  /*15930*/  IMAD R7, R4, R3, R7 ;  /* 0x0000000304077224 */ /* 0x010fe400078e0207 */
[----:B--2---:R-:W-:-:S04]  /*15940*/  IMAD.MOV R3, RZ, RZ, -R9 ;  /* 0x000000ffff037224 */ /* 0x004fc800078e0a09 */
[----:B-----5:R-:W-:Y:S02]  /*15950*/  @P2 IMAD R7, R10, R3, R5 ;  /* 0x000000030a072224 */ /* 0x020fe400078e0205 */
[----:B------:R-:W-:Y:S01]  /*15960*/  IMAD.MOV.U32 R3, RZ, RZ, R14 ;  /* 0x000000ffff037224 */ /* 0x000fe200078e000e */
[----:B------:R-:W-:Y:S06]  /*15970*/  @!P0 BRA `(.L_x_365) ;  /* 0x0000000000288947 */ /* 0x000fec0003800000 */
[----:B------:R-:W-:Y:S02]  /*15980*/  ULDC UR6, c[0x0][0x8dc] ;  /* 0x0002370000067ab9 */ /* 0x000fe40000000800 */
[----:B------:R-:W-:-:S04]  /*15990*/  IADD3 R3, P0, R12, UR6, RZ ;  /* 0x000000060c037c10 */ /* 0x000fc8000ff1e0ff */
[----:B------:R-:W-:-:S05]  /*159a0*/  IADD3.X R9, RZ, R14, RZ, P0, !PT ;  /* 0x0000000eff097210 */ /* 0x000fca00007fe4ff */
[----:B------:R-:W-:-:S04]  /*159b0*/  IMAD.WIDE.U32 R4, R9, UR4, RZ ;  /* 0x0000000409047c25 */ /* 0x000fc8000f8e00ff */
[----:B------:R-:W-:-:S04]  /*159c0*/  IMAD.WIDE.U32 R4, P0, R3, UR5, R4 ;  /* 0x0000000503047c25 */ /* 0x000fc8000f800004 */
[----:B------:R-:W-:Y:S01]  /*159d0*/  IMAD.WIDE.U32 R2, R3, UR4, RZ ;  /* 0x0000000403027c25 */ /* 0x000fe2000f8e00ff */
[----:B------:R-:W-:-:S04]  /*159e0*/  MOV R2, R5 ;  /* 0x0000000500027202 */ /* 0x000fc80000000f00 */
[----:B------:R-:W-:Y:S01]  /*159f0*/  IADD3 RZ, P1, R3, R4, RZ ;  /* 0x0000000403ff7210 */ /* 0x000fe20007f3e0ff */
[----:B------:R-:W-:-:S04]  /*15a00*/  IMAD.X R3, RZ, RZ, RZ, P0 ;  /* 0x000000ffff037224 */ /* 0x000fc800000e06ff */
[----:B------:R-:W-:-:S08]  /*15a10*/  IMAD.WIDE.U32.X R2, R9, UR5, R2, P1 ;  /* 0x0000000509027c25 */ /* 0x000fd000088e0402 */
.L_x_365:
[--C-:B------:R-:W-:Y:S01]  /*15a20*/  SHF.R.U64 R9, R2, UR7, R3.reuse ;  /* 0x0000000702097c19 */ /* 0x100fe20008001203 */
[----:B------:R-:W-:Y:S01]  /*15a30*/  ULDC.64 UR4, c[0x0][0x8c8] ;  /* 0x0002320000047ab9 */ /* 0x000fe20000000a00 */
[----:B------:R-:W-:Y:S01]  /*15a40*/  SHF.R.U32.HI R2, RZ, UR7, R3 ;  /* 0x00000007ff027c19 */ /* 0x000fe20008011603 */
[----:B------:R-:W-:Y:S01]  /*15a50*/  IMAD.MOV.U32 R3, RZ, RZ, R14 ;  /* 0x000000ffff037224 */ /* 0x000fe200078e000e */
[----:B------:R-:W-:Y:S01]  /*15a60*/  IADD3 R11, P0, RZ, -R9, RZ ;  /* 0x80000009ff0b7210 */ /* 0x000fe20007f1e0ff */
[----:B------:R-:W-:-:S04]  /*15a70*/  ULDC.64 UR6, c[0x0][0x8e8] ;  /* 0x00023a0000067ab9 */ /* 0x000fc80000000a00 */
[----:B------:R-:W-:Y:S01]  /*15a80*/  IMAD.X R2, RZ, RZ, ~R2, P0 ;  /* 0x000000ffff027224 */ /* 0x000fe200000e0e02 */
[----:B------:R-:W-:-:S03]  /*15a90*/  ISETP.NE.U32.AND P0, PT, RZ, UR6, PT ;  /* 0x00000006ff007c0c */ /* 0x000fc6000bf05070 */
[----:B------:R-:W-:Y:S01]  /*15aa0*/  IMAD R2, R2, UR4, RZ ;  /* 0x0000000402027c24 */ /* 0x000fe2000f8e02ff */
[----:B------:R-:W-:-:S03]  /*15ab0*/  ISETP.NE.AND.EX P0, PT, RZ, UR7, PT, P0 ;  /* 0x00000007ff007c0c */ /* 0x000fc6000bf05300 */
[----:B------:R-:W-:Y:S01]  /*15ac0*/  IMAD R5, R11, UR5, R2 ;  /* 0x000000050b057c24 */ /* 0x000fe2000f8e0202 */
[----:B------:R-:W-:-:S05]  /*15ad0*/  MOV R2, R12 ;  /* 0x0000000c00027202 */ /* 0x000fca0000000f00 */
[----:B------:R-:W-:Y:S01]  /*15ae0*/  IMAD.WIDE.U32 R2, R11, UR4, R2 ;  /* 0x000000040b027c25 */ /* 0x000fe2000f8e0002 */
[----:B------:R-:W-:-:S04]  /*15af0*/  ULDC UR4, c[0x0][0x8c0] ;  /* 0x0002300000047ab9 */ /* 0x000fc80000000800 */
[----:B------:R-:W-:-:S04]  /*15b00*/  IADD3 R3, R3, R5, RZ ;  /* 0x0000000503037210 */ /* 0x000fc80007ffe0ff */
[--C-:B------:R-:W-:Y:S02]  /*15b10*/  SHF.R.U64 R10, R2, UR4, R3.reuse ;  /* 0x00000004020a7c19 */ /* 0x100fe40008001203 */
[----:B------:R-:W-:Y:S01]  /*15b20*/  SHF.R.U32.HI R3, RZ, UR4, R3 ;  /* 0x00000004ff037c19 */ /* 0x000fe20008011603 */
[----:B------:R-:W-:-:S03]  /*15b30*/  ULDC UR4, c[0x0][0x8b0] ;  /* 0x00022c0000047ab9 */ /* 0x000fc60000000800 */
[--C-:B------:R-:W-:Y:S02]  /*15b40*/  SHF.R.U64 R11, R10, UR4, R3.reuse ;  /* 0x000000040a0b7c19 */ /* 0x100fe40008001203 */
[----:B------:R-:W-:Y:S01]  /*15b50*/  SHF.R.U32.HI R2, RZ, UR4, R3 ;  /* 0x00000004ff027c19 */ /* 0x000fe20008011603 */
[----:B------:R-:W-:-:S03]  /*15b60*/  ULDC UR4, c[0x0][0x900] ;  /* 0x0002400000047ab9 */ /* 0x000fc60000000800 */
[--C-:B------:R-:W-:Y:S02]  /*15b70*/  SHF.R.U64 R12, R11, UR4, R2.reuse ;  /* 0x000000040b0c7c19 */ /* 0x100fe40008001202 */
[----:B------:R-:W-:-:S03]  /*15b80*/  SHF.R.U32.HI R13, RZ, UR4, R2 ;  /* 0x00000004ff0d7c19 */ /* 0x000fc60008011602 */
[----:B------:R-:W-:Y:S01]  /*15b90*/  IMAD.MOV.U32 R2, RZ, RZ, R12 ;  /* 0x000000ffff027224 */ /* 0x000fe200078e000c */
[----:B------:R-:W-:Y:S01]  /*15ba0*/  MOV R3, R13 ;  /* 0x0000000d00037202 */ /* 0x000fe20000000f00 */
[----:B------:R-:W-:Y:S06]  /*15bb0*/  @!P0 BRA `(.L_x_366) ;  /* 0x0000000000288947 */ /* 0x000fec0003800000 */
[----:B------:R-:W-:Y:S02]  /*15bc0*/  ULDC UR4, c[0x0][0x8f4] ;  /* 0x00023d0000047ab9 */ /* 0x000fe40000000800 */
[----:B------:R-:W-:-:S05]  /*15bd0*/  IADD3 R3, P0, R12, UR4, RZ ;  /* 0x000000040c037c10 */ /* 0x000fca000ff1e0ff */
[----:B------:R-:W-:-:S04]  /*15be0*/  IMAD.X R13, RZ, RZ, R13, P0 ;  /* 0x000000ffff0d7224 */ /* 0x000fc800000e060d */
[----:B------:R-:W-:-:S04]  /*15bf0*/  IMAD.WIDE.U32 R4, R13, UR6, RZ ;  /* 0x000000060d047c25 */ /* 0x000fc8000f8e00ff */
[----:B------:R-:W-:-:S04]  /*15c00*/  IMAD.WIDE.U32 R4, P0, R3, UR7, R4 ;  /* 0x0000000703047c25 */ /* 0x000fc8000f800004 */
[----:B------:R-:W-:-:S04]  /*15c10*/  IMAD.WIDE.U32 R2, R3, UR6, RZ ;  /* 0x0000000603027c25 */ /* 0x000fc8000f8e00ff */
[----:B------:R-:W-:Y:S01]  /*15c20*/  IMAD.MOV.U32 R2, RZ, RZ, R5 ;  /* 0x000000ffff027224 */ /* 0x000fe200078e0005 */
[----:B------:R-:W-:Y:S02]  /*15c30*/  IADD3 RZ, P1, R3, R4, RZ ;  /* 0x0000000403ff7210 */ /* 0x000fe40007f3e0ff */
[----:B------:R-:W-:-:S03]  /*15c40*/  IADD3.X R3, RZ, RZ, RZ, P0, !PT ;  /* 0x000000ffff037210 */ /* 0x000fc600007fe4ff */
[----:B------:R-:W-:-:S08]  /*15c50*/  IMAD.WIDE.U32.X R2, R13, UR7, R2, P1 ;  /* 0x000000070d027c25 */ /* 0x000fd000088e0402 */
.L_x_366:
[----:B------:R-:W-:Y:S01]  /*15c60*/  ULDC UR4, c[0x0][0x8f0] ;  /* 0x00023c0000047ab9 */ /* 0x000fe20000000800 */
[----:B------:R-:W-:Y:S02]  /*15c70*/  LOP3.LUT R11, R11, UR18, RZ, 0xc0, !PT ;  /* 0x000000120b0b7c12 */ /* 0x000fe4000f8ec0ff */
[----:B------:R-:W-:Y:S01]  /*15c80*/  SHF.R.U64 R2, R2, UR4, R3 ;  /* 0x0000000402027c19 */ /* 0x000fe20008001203 */
[----:B------:R-:W-:-:S03]  /*15c90*/  ULDC UR4, c[0x0][0x8e0] ;  /* 0x0002380000047ab9 */ /* 0x000fc60000000800 */
[C---:B------:R-:W-:Y:S01]  /*15ca0*/  IADD3 R3, -R2.reuse, RZ, RZ ;  /* 0x000000ff02037210 */ /* 0x040fe20007ffe1ff */
[----:B------:R-:W-:-:S04]  /*15cb0*/  IMAD R4, R2, UR17, R11 ;  /* 0x0000001102047c24 */ /* 0x000fc8000f8e020b */
[----:B------:R-:W-:Y:S01]  /*15cc0*/  IMAD R12, R3, UR4, R12 ;  /* 0x00000004030c7c24 */ /* 0x000fe2000f8e020c */
[----:B------:R-:W-:Y:S01]  /*15cd0*/  ULDC UR4, c[0x0][0x8b8] ;  /* 0x00022e0000047ab9 */ /* 0x000fe20000000800 */
[----:B------:R-:W-:Y:S01]  /*15ce0*/  LOP3.LUT R3, R10, UR15, RZ, 0xc0, !PT ;  /* 0x0000000f0a037c12 */ /* 0x000fe2000f8ec0ff */
[----:B------:R-:W-:Y:S01]  /*15cf0*/  IMAD R7, R4, UR4, R7 ;  /* 0x0000000404077c24 */ /* 0x000fe2000f8e0207 */
[----:B------:R-:W-:Y:S01]  /*15d00*/  ULDC UR4, c[0x0][0x8a8] ;  /* 0x00022a0000047ab9 */ /* 0x000fe20000000800 */
[----:B------:R-:W-:Y:S02]  /*15d10*/  IMAD.MOV.U32 R4, RZ, RZ, 0x1 ;  /* 0x00000001ff047424 */ /* 0x000fe400078e00ff */
[----:B------:R-:W-:-:S05]  /*15d20*/  IMAD R12, R12, UR4, R3 ;  /* 0x000000040c0c7c24 */ /* 0x000fca000f8e0203 */
[----:B------:R-:W-:Y:S02]  /*15d30*/  SEL R3, R12, R7, !P2 ;  /* 0x000000070c037207 */ /* 0x000fe40005000000 */
[----:B------:R-:W-:-:S07]  /*15d40*/  SEL R2, R7, R12, !P2 ;  /* 0x0000000c07027207 */ /* 0x000fce0005000000 */
.L_x_364:
[----:B------:R-:W-:Y:S05]  /*15d50*/  BSYNC B1 ;  /* 0x0000000000017941 */ /* 0x000fea0003800000 */
.L_x_363:
[----:B------:R-:W-:-:S13]  /*15d60*/  LOP3.LUT P0, RZ, R4, 0xff, RZ, 0xc0, !PT ;  /* 0x000000ff04ff7812 */ /* 0x000fda000780c0ff */
[----:B------:R-:W-:Y:S05]  /*15d70*/  @P0 BRA `(.L_x_367) ;  /* 0xfffffff4001c0947 */ /* 0x000fea000383ffff */
[----:B------:R-:W-:Y:S05]  /*15d80*/  BSYNC B0 ;  /* 0x0000000000007941 */ /* 0x000fea0003800000 */
.L_x_356:
[----:B------:R-:W-:-:S03]  /*15d90*/  UMOV UR4, 0xffffffff ;  /* 0xffffffff00047882 */ /* 0x000fc60000000000 */
[----:B------:R-:W-:Y:S05]  /*15da0*/  BRA.DIV UR4, `(.L_x_368) ;  /* 0x00000012040c7947 */ /* 0x000fea000b800000 */
[----:B------:R-:W-:-:S13]  /*15db0*/  ELECT P6, URZ, PT ;  /* 0x00000000003f782f */ /* 0x000fda00038c0000 */
.L_x_414:
[----:B------:R-:W-:Y:S05]  /*15dc0*/  @!P6 BRA `(.L_x_14) ;  /* 0x000000000084e947 */ /* 0x000fea0003800000 */
[----:B------:R-:W-:-:S04]  /*15dd0*/  ULOP3.LUT UR4, UR37, 0x2, URZ, 0xfc, !UPT ;  /* 0x0000000225047892 */ /* 0x000fc8000f8efc3f */
[----:B------:R-:W-:-:S06]  /*15de0*/  UISETP.NE.AND UP0, UPT, UR4, 0x3, UPT ;  /* 0x000000030400788c */ /* 0x000fcc000bf05270 */
[----:B------:R-:W-:-:S13]  /*15df0*/  PLOP3.LUT P0, PT, PT, PT, UP0, 0x80, 0x0 ;  /* 0x000000000000781c */ /* 0x000fda0003f0f008 */
[----:B------:R-:W-:Y:S05]  /*15e00*/  @!P0 BRA `(.L_x_369) ;  /* 0x0000000000048947 */ /* 0x000fea0003800000 */
[----:B--2---:R-:W-:Y:S01]  /*15e10*/  BPT.TRAP 0x1 ;  /* 0x000000040000795c */ /* 0x004fe20000300000 */
.L_x_369:
[----:B------:R-:W1:Y:S01]  /*15e20*/  S2R R3, SR_CgaCtaId ;  /* 0x0000000000037919 */ /* 0x000e620000008800 */
[----:B------:R-:W-:-:S04]  /*15e30*/  MOV R2, 0x400 ;  /* 0x0000040000027802 */ /* 0x000fc80000000f00 */
[----:B-1----:R-:W-:Y:S02]  /*15e40*/  LEA R3, R3, R2, 0x18 ;  /* 0x0000000203037211 */ /* 0x002fe400078ec0ff */
[----:B------:R-:W-:Y:S02]  /*15e50*/  SHF.L.U32 R2, R0, 0x1f, RZ ;  /* 0x0000001f00027819 */ /* 0x000fe400000006ff */
[----:B------:R-:W-:-:S05]  /*15e60*/  IADD3 R3, R3, 0x18, RZ ;  /* 0x0000001803037810 */ /* 0x000fca0007ffe0ff */
[----:B------:R-:W-:-:S04]  /*15e70*/  IMAD R5, R6, 0x8, R3 ;  /* 0x0000000806057824 */ /* 0x000fc800078e0203 */
[----:B------:R-:W1:Y:S02]  /*15e80*/  SYNCS.PHASECHK.TRANS64.TRYWAIT P0, [R5+URZ], R2 ;  /* 0x00000002050075a7 */ /* 0x000e64000800017f */
[----:B-1----:R-:W-:Y:S05]  /*15e90*/  @!P0 BRA `(.L_x_370) ;  /* 0x0000000c00f08947 */ /* 0x002fea0003800000 */
.L_x_415:
[----:B------:R-:W-:-:S04]  /*15ea0*/  IADD3 R6, R6, 0x1, RZ ;  /* 0x0000000106067810 */ /* 0x000fc80007ffe0ff */
[----:B------:R-:W-:-:S04]  /*15eb0*/  ISETP.NE.AND P0, PT, R6, 0x3, PT ;  /* 0x000000030600780c */ /* 0x000fc80003f05270 */
[----:B-1----:R-:W-:Y:S02]  /*15ec0*/  SEL R5, RZ, 0x1, P0 ;  /* 0x00000001ff057807 */ /* 0x002fe40000000000 */
[----:B------:R-:W-:Y:S02]  /*15ed0*/  SEL R6, R6, RZ, P0 ;  /* 0x000000ff06067207 */ /* 0x000fe40000000000 */
[----:B------:R-:W-:-:S03]  /*15ee0*/  LOP3.LUT R5, R0, R5, RZ, 0x3c, !PT ;  /* 0x0000000500057212 */ /* 0x000fc600078e3cff */
[----:B------:R-:W-:Y:S01]  /*15ef0*/  IMAD R7, R6, 0x8, R3 ;  /* 0x0000000806077824 */ /* 0x000fe200078e0203 */
[----:B------:R-:W-:-:S04]  /*15f00*/  SHF.L.U32 R0, R5, 0x1f, RZ ;  /* 0x0000001f05007819 */ /* 0x000fc800000006ff */
[----:B------:R-:W1:Y:S02]  /*15f10*/  SYNCS.PHASECHK.TRANS64.TRYWAIT P0, [R7+URZ], R0 ;  /* 0x00000000070075a7 */ /* 0x000e64000800017f */
[----:B-1----:R-:W-:Y:S05]  /*15f20*/  @!P0 BRA `(.L_x_371) ;  /* 0x0000000c00e08947 */ /* 0x002fea0003800000 */
.L_x_416:
[----:B-1----:R-:W-:-:S04]  /*15f30*/  IADD3 R0, R6, 0x1, RZ ;  /* 0x0000000106007810 */ /* 0x002fc80007ffe0ff */
[----:B------:R-:W-:-:S04]  /*15f40*/  ISETP.NE.AND P0, PT, R0, 0x3, PT ;  /* 0x000000030000780c */ /* 0x000fc80003f05270 */
[----:B------:R-:W-:Y:S02]  /*15f50*/  SEL R2, RZ, 0x1, P0 ;  /* 0x00000001ff027807 */ /* 0x000fe40000000000 */
[----:B------:R-:W-:Y:S02]  /*15f60*/  SEL R0, R0, RZ, P0 ;  /* 0x000000ff00007207 */ /* 0x000fe40000000000 */
[----:B------:R-:W-:-:S03]  /*15f70*/  LOP3.LUT R2, R5, R2, RZ, 0x3c, !PT ;  /* 0x0000000205027212 */ /* 0x000fc600078e3cff */
[----:B------:R-:W-:Y:S01]  /*15f80*/  IMAD R3, R0, 0x8, R3 ;  /* 0x0000000800037824 */ /* 0x000fe200078e0203 */
[----:B------:R-:W-:-:S07]  /*15f90*/  SHF.L.U32 R0, R2, 0x1f, RZ ;  /* 0x0000001f02007819 */ /* 0x000fce00000006ff */
.L_x_372:
[----:B-1----:R1:W3:Y:S02]  /*15fa0*/  SYNCS.PHASECHK.TRANS64.TRYWAIT P0, [R3+URZ], R0 ;  /* 0x00000000030075a7 */ /* 0x0022e4000800017f */
[----:B---3--:R-:W-:Y:S05]  /*15fb0*/  @!P0 NANOSLEEP.SYNCS 0x989680 ;  /* 0x009896800000895d */ /* 0x008fea0003900000 */
[----:B------:R-:W3:Y:S02]  /*15fc0*/  @!P0 SYNCS.PHASECHK.TRANS64 P0, [R3+URZ], R0 ;  /* 0x00000000030085a7 */ /* 0x000ee4000800007f */
[----:B---3--:R-:W-:Y:S05]  /*15fd0*/  @!P0 BRA `(.L_x_372) ;  /* 0xfffffffc00f08947 */ /* 0x008fea000383ffff */
.L_x_14:
[----:B--2---:R-:W-:Y:S05]  /*15fe0*/  BSYNC B6 ;  /* 0x0000000000067941 */ /* 0x004fea0003800000 */
.L_x_12:
[----:B------:R-:W-:Y:S05]  /*15ff0*/  EXIT ;  /* 0x000000000000794d */ /* 0x000fea0003800000 */
.L_x_27:
[----:B--2---:R2:W1:Y:S02]  /*16000*/  SYNCS.PHASECHK.TRANS64.TRYWAIT P1, [R3+URZ], R0 ;  /* 0x00000000030075a7 */ /* 0x004464000802017f */
[----:B-1----:R-:W-:Y:S05]  /*16010*/  @!P1 NANOSLEEP.SYNCS 0x989680 ;  /* 0x009896800000995d */ /* 0x002fea0003900000 */
[----:B------:R-:W1:Y:S02]  /*16020*/  @!P1 SYNCS.PHASECHK.TRANS64 P1, [R3+URZ], R0 ;  /* 0x00000000030095a7 */ /* 0x000e64000802007f */
[----:B-1----:R-:W-:Y:S05]  /*16030*/  @!P1 BRA `(.L_x_27) ;  /* 0xfffffffc00f09947 */ /* 0x002fea000383ffff */
[----:B------:R-:W-:Y:S05]  /*16040*/  BRA `(.L_x_26) ;  /* 0xfffffeb800bc7947 */ /* 0x000fea000383ffff */
.L_x_32:
[----:B--2---:R-:W-:-:S04]  /*16050*/  MOV R3, UR8 ;  /* 0x0000000800037c02 */ /* 0x004fc80008000f00 */
[----:B------:R2:W3:Y:S03]  /*16060*/  SYNCS.PHASECHK.TRANS64.TRYWAIT P1, [R3+URZ], R0 ;  /* 0x00000000030075a7 */ /* 0x0004e6000802017f */
[----:B---3--:R-:W-:Y:S05]  /*16070*/  @!P1 NANOSLEEP.SYNCS 0x989680 ;  /* 0x009896800000995d */ /* 0x008fea0003900000 */
[----:B------:R-:W3:Y:S02]  /*16080*/  @!P1 SYNCS.PHASECHK.TRANS64 P1, [R3+URZ], R0 ;  /* 0x00000000030095a7 */ /* 0x000ee4000802007f */
[----:B---3--:R-:W-:Y:S05]  /*16090*/  @!P1 BRA `(.L_x_32) ;  /* 0xfffffffc00ec9947 */ /* 0x008fea000383ffff */
[----:B------:R-:W-:Y:S05]  /*160a0*/  BRA `(.L_x_31) ;  /* 0xfffffef000607947 */ /* 0x000fea000383ffff */
.L_x_55:
[----:B-12---:R-:W-:-:S04]  /*160b0*/  IMAD.U32 R3, RZ, RZ, UR46 ;  /* 0x0000002eff037e24 */ /* 0x006fc8000f8e00ff */
[----:B------:R1:W2:Y:S03]  /*160c0*/  SYNCS.PHASECHK.TRANS64.TRYWAIT P2, [R3+URZ+0x30], R0 ;  /* 0x00003000030075a7 */ /* 0x0002a6000804017f */
[----:B--2---:R-:W-:Y:S05]  /*160d0*/  @!P2 NANOSLEEP.SYNCS 0x989680 ;  /* 0x009896800000a95d */ /* 0x004fea0003900000 */
[----:B------:R-:W2:Y:S02]  /*160e0*/  @!P2 SYNCS.PHASECHK.TRANS64 P2, [R3+URZ+0x30], R0 ;  /* 0x000030000300a5a7 */ /* 0x000ea4000804007f */
[----:B--2---:R-:W-:Y:S05]  /*160f0*/  @!P2 BRA `(.L_x_55) ;  /* 0xfffffffc00eca947 */ /* 0x004fea000383ffff */
[----:B------:R-:W-:Y:S05]  /*16100*/  BRA `(.L_x_373) ;  /* 0xffffff3c00387947 */ /* 0x000fea000383ffff */
.L_x_66:
[----:B-1----:R1:W2:Y:S02]  /*16110*/  SYNCS.PHASECHK.TRANS64.TRYWAIT P3, [R11+URZ+0x30], R153 ;  /* 0x000030990b0075a7 */ /* 0x0022a4000806017f */
[----:B--2---:R-:W-:Y:S05]  /*16120*/  @!P3 NANOSLEEP.SYNCS 0x989680 ;  /* 0x009896800000b95d */ /* 0x004fea0003900000 */
[----:B------:R-:W2:Y:S02]  /*16130*/  @!P3 SYNCS.PHASECHK.TRANS64 P3, [R11+URZ+0x30], R153 ;  /* 0x000030990b00b5a7 */ /* 0x000ea4000806007f */
[----:B--2---:R-:W-:Y:S05]  /*16140*/  @!P3 BRA `(.L_x_66) ;  /* 0xfffffffc00f0b947 */ /* 0x004fea000383ffff */
[----:B------:R-:W-:Y:S05]  /*16150*/  BRA `(.L_x_374) ;  /* 0xffffff4400a47947 */ /* 0x000fea000383ffff */
.L_x_77:
[----:B-1----:R1:W2:Y:S02]  /*16160*/  SYNCS.PHASECHK.TRANS64.TRYWAIT P3, [R11+URZ+0x30], R24 ;  /* 0x000030180b0075a7 */ /* 0x0022a4000806017f */
[----:B--2---:R-:W-:Y:S05]  /*16170*/  @!P3 NANOSLEEP.SYNCS 0x989680 ;  /* 0x009896800000b95d */ /* 0x004fea0003900000 */
[----:B------:R-:W2:Y:S02]  /*16180*/  @!P3 SYNCS.PHASECHK.TRANS64 P3, [R11+URZ+0x30], R24 ;  /* 0x000030180b00b5a7 */ /* 0x000ea4000806007f */
[----:B--2---:R-:W-:Y:S05]  /*16190*/  @!P3 BRA `(.L_x_77) ;  /* 0xfffffffc00f0b947 */ /* 0x004fea000383ffff */
[----:B------:R-:W-:Y:S05]  /*161a0*/  BRA `(.L_x_375) ;  /* 0xffffff4c00607947 */ /* 0x000fea000383ffff */
.L_x_88:
[----:B-1----:R1:W2:Y:S02]  /*161b0*/  SYNCS.PHASECHK.TRANS64.TRYWAIT P3, [R24+URZ+0x30], R25 ;  /* 0x00003019180075a7 */ /* 0x0022a4000806017f */
[----:B--2---:R-:W-:Y:S05]  /*161c0*/  @!P3 NANOSLEEP.SYNCS 0x989680 ;  /* 0x009896800000b95d */ /* 0x004fea0003900000 */
[----:B------:R-:W2:Y:S02]  /*161d0*/  @!P3 SYNCS.PHASECHK.TRANS64 P3, [R24+URZ+0x30], R25 ;  /* 0x000030191800b5a7 */ /* 0x000ea4000806007f */
[----:B--2---:R-:W-:Y:S05]  /*161e0*/  @!P3 BRA `(.L_x_88) ;  /* 0xfffffffc00f0b947 */ /* 0x004fea000383ffff */
[----:B------:R-:W-:Y:S05]  /*161f0*/  BRA `(.L_x_376) ;  /* 0xffffff5400647947 */ /* 0x000fea000383ffff */
.L_x_99:
[----:B-1----:R1:W2:Y:S02]  /*16200*/  SYNCS.PHASECHK.TRANS64.TRYWAIT P5, [R25+URZ+0x30], R26 ;  /* 0x0000301a190075a7 */ /* 0x0022a400080a017f */
[----:B--2---:R-:W-:Y:S05]  /*16210*/  @!P5 NANOSLEEP.SYNCS 0x989680 ;  /* 0x009896800000d95d */ /* 0x004fea0003900000 */
[----:B------:R-:W2:Y:S02]  /*16220*/  @!P5 SYNCS.PHASECHK.TRANS64 P5, [R25+URZ+0x30], R26 ;  /* 0x0000301a1900d5a7 */ /* 0x000ea400080a007f */
[----:B--2---:R-:W-:Y:S05]  /*16230*/  @!P5 BRA `(.L_x_99) ;  /* 0xfffffffc00f0d947 */ /* 0x004fea000383ffff */
[----:B------:R-:W-:Y:S05]  /*16240*/  BRA `(.L_x_377) ;  /* 0xffffff5c00347947 */ /* 0x000fea000383ffff */
.L_x_110:
[----:B-1----:R1:W2:Y:S02]  /*16250*/  SYNCS.PHASECHK.TRANS64.TRYWAIT P5, [R25+URZ+0x30], R28 ;  /* 0x0000301c190075a7 */ /* 0x0022a400080a017f */
[----:B--2---:R-:W-:Y:S05]  /*16260*/  @!P5 NANOSLEEP.SYNCS 0x989680 ;  /* 0x009896800000d95d */ /* 0x004fea0003900000 */
[----:B------:R-:W2:Y:S02]  /*16270*/  @!P5 SYNCS.PHASECHK.TRANS64 P5, [R25+URZ+0x30], R28 ;  /* 0x0000301c1900d5a7 */ /* 0x000ea400080a007f */
[----:B--2---:R-:W-:Y:S05]  /*16280*/  @!P5 BRA `(.L_x_110) ;  /* 0xfffffffc00f0d947 */ /* 0x004fea000383ffff */
[----:B------:R-:W-:Y:S05]  /*16290*/  BRA `(.L_x_378) ;  /* 0xffffff6400387947 */ /* 0x000fea000383ffff */
.L_x_121:
[----:B-1----:R1:W2:Y:S02]  /*162a0*/  SYNCS.PHASECHK.TRANS64.TRYWAIT P5, [R24+URZ+0x30], R25 ;  /* 0x00003019180075a7 */ /* 0x0022a400080a017f */
[----:B--2---:R-:W-:Y:S05]  /*162b0*/  @!P5 NANOSLEEP.SYNCS 0x989680 ;  /* 0x009896800000d95d */ /* 0x004fea0003900000 */
[----:B------:R-:W2:Y:S02]  /*162c0*/  @!P5 SYNCS.PHASECHK.TRANS64 P5, [R24+URZ+0x30], R25 ;  /* 0x000030191800d5a7 */ /* 0x000ea400080a007f */
[----:B--2---:R-:W-:Y:S05]  /*162d0*/  @!P5 BRA `(.L_x_121) ;  /* 0xfffffffc00f0d947 */ /* 0x004fea000383ffff */
[----:B------:R-:W-:Y:S05]  /*162e0*/  BRA `(.L_x_379) ;  /* 0xffffff6800f87947 */ /* 0x000fea000383ffff */
.L_x_132:
[----:B-1----:R1:W2:Y:S02]  /*162f0*/  SYNCS.PHASECHK.TRANS64.TRYWAIT P5, [R24+URZ+0x30], R25 ;  /* 0x00003019180075a7 */ /* 0x0022a400080a017f */
[----:B--2---:R-:W-:Y:S05]  /*16300*/  @!P5 NANOSLEEP.SYNCS 0x989680 ;  /* 0x009896800000d95d */ /* 0x004fea0003900000 */
[----:B------:R-:W2:Y:S02]  /*16310*/  @!P5 SYNCS.PHASECHK.TRANS64 P5, [R24+URZ+0x30], R25 ;  /* 0x000030191800d5a7 */ /* 0x000ea400080a007f */
[----:B--2---:R-:W-:Y:S05]  /*16320*/  @!P5 BRA `(.L_x_132) ;  /* 0xfffffffc00f0d947 */ /* 0x004fea000383ffff */
[----:B------:R-:W-:Y:S05]  /*16330*/  BRA `(.L_x_380) ;  /* 0xffffff7000f87947 */ /* 0x000fea000383ffff */
.L_x_143:
[----:B-1----:R1:W2:Y:S02]  /*16340*/  SYNCS.PHASECHK.TRANS64.TRYWAIT P5, [R24+URZ+0x30], R25 ;  /* 0x00003019180075a7 */ /* 0x0022a400080a017f */
[----:B--2---:R-:W-:Y:S05]  /*16350*/  @!P5 NANOSLEEP.SYNCS 0x989680 ;  /* 0x009896800000d95d */ /* 0x004fea0003900000 */
[----:B------:R-:W2:Y:S02]  /*16360*/  @!P5 SYNCS.PHASECHK.TRANS64 P5, [R24+URZ+0x30], R25 ;  /* 0x000030191800d5a7 */ /* 0x000ea400080a007f */
[----:B--2---:R-:W-:Y:S05]  /*16370*/  @!P5 BRA `(.L_x_143) ;  /* 0xfffffffc00f0d947 */ /* 0x004fea000383ffff */
[----:B------:R-:W-:Y:S05]  /*16380*/  BRA `(.L_x_381) ;  /* 0xffffff7800b87947 */ /* 0x000fea000383ffff */
.L_x_154:
[----:B-1----:R1:W2:Y:S02]  /*16390*/  SYNCS.PHASECHK.TRANS64.TRYWAIT P5, [R24+URZ+0x30], R25 ;  /* 0x00003019180075a7 */ /* 0x0022a400080a017f */
[----:B--2---:R-:W-:Y:S05]  /*163a0*/  @!P5 NANOSLEEP.SYNCS 0x989680 ;  /* 0x009896800000d95d */ /* 0x004fea0003900000 */
[----:B------:R-:W2:Y:S02]  /*163b0*/  @!P5 SYNCS.PHASECHK.TRANS64 P5, [R24+URZ+0x30], R25 ;  /* 0x000030191800d5a7 */ /* 0x000ea400080a007f */
[----:B--2---:R-:W-:Y:S05]  /*163c0*/  @!P5 BRA `(.L_x_154) ;  /* 0xfffffffc00f0d947 */ /* 0x004fea000383ffff */
[----:B------:R-:W-:Y:S05]  /*163d0*/  BRA `(.L_x_382) ;  /* 0xffffff8000b87947 */ /* 0x000fea000383ffff */
.L_x_165:
[----:B-1----:R1:W2:Y:S02]  /*163e0*/  SYNCS.PHASECHK.TRANS64.TRYWAIT P5, [R24+URZ+0x30], R25 ;  /* 0x00003019180075a7 */ /* 0x0022a400080a017f */
[----:B--2---:R-:W-:Y:S05]  /*163f0*/  @!P5 NANOSLEEP.SYNCS 0x989680 ;  /* 0x009896800000d95d */ /* 0x004fea0003900000 */
[----:B------:R-:W2:Y:S02]  /*16400*/  @!P5 SYNCS.PHASECHK.TRANS64 P5, [R24+URZ+0x30], R25 ;  /* 0x000030191800d5a7 */ /* 0x000ea400080a007f */
[----:B--2---:R-:W-:Y:S05]  /*16410*/  @!P5 BRA `(.L_x_165) ;  /* 0xfffffffc00f0d947 */ /* 0x004fea000383ffff */
[----:B------:R-:W-:Y:S05]  /*16420*/  BRA `(.L_x_383) ;  /* 0xffffff8800787947 */ /* 0x000fea000383ffff */
.L_x_176:
[----:B-1----:R1:W2:Y:S02]  /*16430*/  SYNCS.PHASECHK.TRANS64.TRYWAIT P5, [R24+URZ+0x30], R25 ;  /* 0x00003019180075a7 */ /* 0x0022a400080a017f */
[----:B--2---:R-:W-:Y:S05]  /*16440*/  @!P5 NANOSLEEP.SYNCS 0x989680 ;  /* 0x009896800000d95d */ /* 0x004fea0003900000 */
[----:B------:R-:W2:Y:S02]  /*16450*/  @!P5 SYNCS.PHASECHK.TRANS64 P5, [R24+URZ+0x30], R25 ;  /* 0x000030191800d5a7 */ /* 0x000ea400080a007f */
[----:B--2---:R-:W-:Y:S05]  /*16460*/  @!P5 BRA `(.L_x_176) ;  /* 0xfffffffc00f0d947 */ /* 0x004fea000383ffff */
[----:B------:R-:W-:Y:S05]  /*16470*/  BRA `(.L_x_384) ;  /* 0xffffff9000787947 */ /* 0x000fea000383ffff */
.L_x_187:
[----:B-1----:R1:W2:Y:S02]  /*16480*/  SYNCS.PHASECHK.TRANS64.TRYWAIT P5, [R24+URZ+0x30], R25 ;  /* 0x00003019180075a7 */ /* 0x0022a400080a017f */
[----:B--2---:R-:W-:Y:S05]  /*16490*/  @!P5 NANOSLEEP.SYNCS 0x989680 ;  /* 0x009896800000d95d */ /* 0x004fea0003900000 */
[----:B------:R-:W2:Y:S02]  /*164a0*/  @!P5 SYNCS.PHASECHK.TRANS64 P5, [R24+URZ+0x30], R25 ;  /* 0x000030191800d5a7 */ /* 0x000ea400080a007f */
[----:B--2---:R-:W-:Y:S05]  /*164b0*/  @!P5 BRA `(.L_x_187) ;  /* 0xfffffffc00f0d947 */ /* 0x004fea000383ffff */
[----:B------:R-:W-:Y:S05]  /*164c0*/  BRA `(.L_x_385) ;  /* 0xffffff9800387947 */ /* 0x000fea000383ffff */
.L_x_198:
[----:B-1----:R1:W2:Y:S02]  /*164d0*/  SYNCS.PHASECHK.TRANS64.TRYWAIT P5, [R24+URZ+0x30], R25 ;  /* 0x00003019180075a7 */ /* 0x0022a400080a017f */
[----:B--2---:R-:W-:Y:S05]  /*164e0*/  @!P5 NANOSLEEP.SYNCS 0x989680 ;  /* 0x009896800000d95d */ /* 0x004fea0003900000 */
[----:B------:R-:W2:Y:S02]  /*164f0*/  @!P5 SYNCS.PHASECHK.TRANS64 P5, [R24+URZ+0x30], R25 ;  /* 0x000030191800d5a7 */ /* 0x000ea400080a007f */
[----:B--2---:R-:W-:Y:S05]  /*16500*/  @!P5 BRA `(.L_x_198) ;  /* 0xfffffffc00f0d947 */ /* 0x004fea000383ffff */
[----:B------:R-:W-:Y:S05]  /*16510*/  BRA `(.L_x_386) ;  /* 0xffffffa000387947 */ /* 0x000fea000383ffff */
.L_x_209:
[----:B-1----:R1:W2:Y:S02]  /*16520*/  SYNCS.PHASECHK.TRANS64.TRYWAIT P5, [R24+URZ+0x30], R25 ;  /* 0x00003019180075a7 */ /* 0x0022a400080a017f */
[----:B--2---:R-:W-:Y:S05]  /*16530*/  @!P5 NANOSLEEP.SYNCS 0x989680 ;  /* 0x009896800000d95d */ /* 0x004fea0003900000 */
[----:B------:R-:W2:Y:S02]  /*16540*/  @!P5 SYNCS.PHASECHK.TRANS64 P5, [R24+URZ+0x30], R25 ;  /* 0x000030191800d5a7 */ /* 0x000ea400080a007f */
[----:B--2---:R-:W-:Y:S05]  /*16550*/  @!P5 BRA `(.L_x_209) ;  /* 0xfffffffc00f0d947 */ /* 0x004fea000383ffff */
[----:B------:R-:W-:Y:S05]  /*16560*/  BRA `(.L_x_387) ;  /* 0xffffffa400f87947 */ /* 0x000fea000383ffff */
.L_x_220:
[----:B-1----:R1:W2:Y:S02]  /*16570*/  SYNCS.PHASECHK.TRANS64.TRYWAIT P3, [R24+URZ+0x30], R11 ;  /* 0x0000300b180075a7 */ /* 0x0022a4000806017f */
[----:B--2---:R-:W-:Y:S05]  /*16580*/  @!P3 NANOSLEEP.SYNCS 0x989680 ;  /* 0x009896800000b95d */ /* 0x004fea0003900000 */
[----:B------:R-:W2:Y:S02]  /*16590*/  @!P3 SYNCS.PHASECHK.TRANS64 P3, [R24+URZ+0x30], R11 ;  /* 0x0000300b1800b5a7 */ /* 0x000ea4000806007f */
[----:B--2---:R-:W-:Y:S05]  /*165a0*/  @!P3 BRA `(.L_x_220) ;  /* 0xfffffffc00f0b947 */ /* 0x004fea000383ffff */
[----:B------:R-:W-:Y:S05]  /*165b0*/  BRA `(.L_x_388) ;  /* 0xffffffac00ec7947 */ /* 0x000fea000383ffff */
.L_x_240:
[----:B-1----:R-:W-:-:S04]  /*165c0*/  MOV R5, UR4 ;  /* 0x0000000400057c02 */ /* 0x002fc80008000f00 */
[----:B------:R1:W2:Y:S03]  /*165d0*/  SYNCS.PHASECHK.TRANS64.TRYWAIT P0, [R5+URZ+0x78], R0 ;  /* 0x00007800050075a7 */ /* 0x0002a6000800017f */
[----:B--2---:R-:W-:Y:S05]  /*165e0*/  @!P0 NANOSLEEP.SYNCS 0x989680 ;  /* 0x009896800000895d */ /* 0x004fea0003900000 */
[----:B------:R-:W2:Y:S02]  /*165f0*/  @!P0 SYNCS.PHASECHK.TRANS64 P0, [R5+URZ+0x78], R0 ;  /* 0x00007800050085a7 */ /* 0x000ea4000800007f */
[----:B--2---:R-:W-:Y:S05]  /*16600*/  @!P0 BRA `(.L_x_240) ;  /* 0xfffffffc00ec8947 */ /* 0x004fea000383ffff */
[----:B------:R-:W-:Y:S05]  /*16610*/  BRA `(.L_x_239) ;  /* 0xffffffc400787947 */ /* 0x000fea000383ffff */
.L_x_249:
[----:B-1----:R-:W-:-:S04]  /*16620*/  IMAD.U32 R3, RZ, RZ, UR4 ;  /* 0x00000004ff037e24 */ /* 0x002fc8000f8e00ff */
[----:B------:R1:W2:Y:S03]  /*16630*/  SYNCS.PHASECHK.TRANS64.TRYWAIT P2, [R3+URZ+0x50], R2 ;  /* 0x00005002030075a7 */ /* 0x0002a6000804017f */
[----:B--2---:R-:W-:Y:S05]  /*16640*/  @!P2 NANOSLEEP.SYNCS 0x989680 ;  /* 0x009896800000a95d */ /* 0x004fea0003900000 */
[----:B------:R-:W2:Y:S02]  /*16650*/  @!P2 SYNCS.PHASECHK.TRANS64 P2, [R3+URZ+0x50], R2 ;  /* 0x000050020300a5a7 */ /* 0x000ea4000804007f */
[----:B--2---:R-:W-:Y:S05]  /*16660*/  @!P2 BRA `(.L_x_249) ;  /* 0xfffffffc00eca947 */ /* 0x004fea000383ffff */
[----:B------:R-:W-:Y:S05]  /*16670*/  BRA `(.L_x_389) ;  /* 0xffffffc800707947 */ /* 0x000fea000383ffff */
.L_x_255:
[----:B-12---:R-:W-:-:S04]  /*16680*/  MOV R3, UR4 ;  /* 0x0000000400037c02 */ /* 0x006fc80008000f00 */
[----:B------:R1:W2:Y:S03]  /*16690*/  SYNCS.PHASECHK.TRANS64.TRYWAIT P2, [R3+URZ+0x58], R2 ;  /* 0x00005802030075a7 */ /* 0x0002a6000804017f */
[----:B--2---:R-:W-:Y:S05]  /*166a0*/  @!P2 NANOSLEEP.SYNCS 0x989680 ;  /* 0x009896800000a95d */ /* 0x004fea0003900000 */
[----:B------:R-:W2:Y:S02]  /*166b0*/  @!P2 SYNCS.PHASECHK.TRANS64 P2, [R3+URZ+0x58], R2 ;  /* 0x000058020300a5a7 */ /* 0x000ea4000804007f */
[----:B--2---:R-:W-:Y:S05]  /*166c0*/  @!P2 BRA `(.L_x_255) ;  /* 0xfffffffc00eca947 */ /* 0x004fea000383ffff */
[----:B------:R-:W-:Y:S05]  /*166d0*/  BRA `(.L_x_390) ;  /* 0xffffffc800b87947 */ /* 0x000fea000383ffff */
.L_x_261:
[----:B-123--:R-:W-:-:S04]  /*166e0*/  IMAD.U32 R3, RZ, RZ, UR4 ;  /* 0x00000004ff037e24 */ /* 0x00efc8000f8e00ff */
[----:B------:R1:W2:Y:S03]  /*166f0*/  SYNCS.PHASECHK.TRANS64.TRYWAIT P2, [R3+URZ+0x60], R2 ;  /* 0x00006002030075a7 */ /* 0x0002a6000804017f */
[----:B--2---:R-:W-:Y:S05]  /*16700*/  @!P2 NANOSLEEP.SYNCS 0x989680 ;  /* 0x009896800000a95d */ /* 0x004fea0003900000 */
[----:B------:R-:W2:Y:S02]  /*16710*/  @!P2 SYNCS.PHASECHK.TRANS64 P2, [R3+URZ+0x60], R2 ;  /* 0x000060020300a5a7 */ /* 0x000ea4000804007f */
[----:B--2---:R-:W-:Y:S05]  /*16720*/  @!P2 BRA `(.L_x_261) ;  /* 0xfffffffc00eca947 */ /* 0x004fea000383ffff */
[----:B------:R-:W-:Y:S05]  /*16730*/  BRA `(.L_x_391) ;  /* 0xffffffcc000c7947 */ /* 0x000fea000383ffff */
.L_x_267:
[----:B-1234-:R-:W-:-:S04]  /*16740*/  MOV R3, UR4 ;  /* 0x0000000400037c02 */ /* 0x01efc80008000f00 */
[----:B------:R1:W2:Y:S03]  /*16750*/  SYNCS.PHASECHK.TRANS64.TRYWAIT P2, [R3+URZ+0x68], R2 ;  /* 0x00006802030075a7 */ /* 0x0002a6000804017f */
[----:B--2---:R-:W-:Y:S05]  /*16760*/  @!P2 NANOSLEEP.SYNCS 0x989680 ;  /* 0x009896800000a95d */ /* 0x004fea0003900000 */
[----:B------:R-:W2:Y:S02]  /*16770*/  @!P2 SYNCS.PHASECHK.TRANS64 P2, [R3+URZ+0x68], R2 ;  /* 0x000068020300a5a7 */ /* 0x000ea4000804007f */
[----:B--2---:R-:W-:Y:S05]  /*16780*/  @!P2 BRA `(.L_x_267) ;  /* 0xfffffffc00eca947 */ /* 0x004fea000383ffff */
[----:B------:R-:W-:Y:S05]  /*16790*/  BRA `(.L_x_392) ;  /* 0xffffffcc00587947 */ /* 0x000fea000383ffff */
.L_x_273:
[----:B-1----:R-:W-:-:S04]  /*167a0*/  IMAD.U32 R4, RZ, RZ, UR4 ;  /* 0x00000004ff047e24 */ /* 0x002fc8000f8e00ff */
[----:B------:R1:W2:Y:S03]  /*167b0*/  SYNCS.PHASECHK.TRANS64.TRYWAIT P2, [R4+URZ+0x50], R3 ;  /* 0x00005003040075a7 */ /* 0x0002a6000804017f */
[----:B--2---:R-:W-:Y:S05]  /*167c0*/  @!P2 NANOSLEEP.SYNCS 0x989680 ;  /* 0x009896800000a95d */ /* 0x004fea0003900000 */
[----:B------:R-:W2:Y:S02]  /*167d0*/  @!P2 SYNCS.PHASECHK.TRANS64 P2, [R4+URZ+0x50], R3 ;  /* 0x000050030400a5a7 */ /* 0x000ea4000804007f */
[----:B--2---:R-:W-:Y:S05]  /*167e0*/  @!P2 BRA `(.L_x_273) ;  /* 0xfffffffc00eca947 */ /* 0x004fea000383ffff */
[----:B------:R-:W-:Y:S05]  /*167f0*/  BRA `(.L_x_393) ;  /* 0xffffffcc00ac7947 */ /* 0x000fea000383ffff */
.L_x_279:
[----:B-12---:R-:W-:-:S04]  /*16800*/  MOV R4, UR4 ;  /* 0x0000000400047c02 */ /* 0x006fc80008000f00 */
[----:B------:R1:W2:Y:S03]  /*16810*/  SYNCS.PHASECHK.TRANS64.TRYWAIT P2, [R4+URZ+0x58], R3 ;  /* 0x00005803040075a7 */ /* 0x0002a6000804017f */
[----:B--2---:R-:W-:Y:S05]  /*16820*/  @!P2 NANOSLEEP.SYNCS 0x989680 ;  /* 0x009896800000a95d */ /* 0x004fea0003900000 */
[----:B------:R-:W2:Y:S02]  /*16830*/  @!P2 SYNCS.PHASECHK.TRANS64 P2, [R4+URZ+0x58], R3 ;  /* 0x000058030400a5a7 */ /* 0x000ea4000804007f */
[----:B--2---:R-:W-:Y:S05]  /*16840*/  @!P2 BRA `(.L_x_279) ;  /* 0xfffffffc00eca947 */ /* 0x004fea000383ffff */
[----:B------:R-:W-:Y:S05]  /*16850*/  BRA `(.L_x_394) ;  /* 0xffffffcc00ec7947 */ /* 0x000fea000383ffff */
.L_x_285:
[----:B-123--:R-:W-:-:S04]  /*16860*/  IMAD.U32 R4, RZ, RZ, UR4 ;  /* 0x00000004ff047e24 */ /* 0x00efc8000f8e00ff */
[----:B------:R1:W2:Y:S03]  /*16870*/  SYNCS.PHASECHK.TRANS64.TRYWAIT P2, [R4+URZ+0x60], R3 ;  /* 0x00006003040075a7 */ /* 0x0002a6000804017f */
[----:B--2---:R-:W-:Y:S05]  /*16880*/  @!P2 NANOSLEEP.SYNCS 0x989680 ;  /* 0x009896800000a95d */ /* 0x004fea0003900000 */
[----:B------:R-:W2:Y:S02]  /*16890*/  @!P2 SYNCS.PHASECHK.TRANS64 P2, [R4+URZ+0x60], R3 ;  /* 0x000060030400a5a7 */ /* 0x000ea4000804007f */
[----:B--2---:R-:W-:Y:S05]  /*168a0*/  @!P2 BRA `(.L_x_285) ;  /* 0xfffffffc00eca947 */ /* 0x004fea000383ffff */
[----:B------:R-:W-:Y:S05]  /*168b0*/  BRA `(.L_x_395) ;  /* 0xffffffd000347947 */ /* 0x000fea000383ffff */
.L_x_291:
[----:B-1234-:R-:W-:-:S04]  /*168c0*/  MOV R4, UR4 ;  /* 0x0000000400047c02 */ /* 0x01efc80008000f00 */
[----:B------:R1:W2:Y:S03]  /*168d0*/  SYNCS.PHASECHK.TRANS64.TRYWAIT P2, [R4+URZ+0x68], R3 ;  /* 0x00006803040075a7 */ /* 0x0002a6000804017f */
[----:B--2---:R-:W-:Y:S05]  /*168e0*/  @!P2 NANOSLEEP.SYNCS 0x989680 ;  /* 0x009896800000a95d */ /* 0x004fea0003900000 */
[----:B------:R-:W2:Y:S02]  /*168f0*/  @!P2 SYNCS.PHASECHK.TRANS64 P2, [R4+URZ+0x68], R3 ;  /* 0x000068030400a5a7 */ /* 0x000ea4000804007f */
[----:B--2---:R-:W-:Y:S05]  /*16900*/  @!P2 BRA `(.L_x_291) ;  /* 0xfffffffc00eca947 */ /* 0x004fea000383ffff */
[----:B------:R-:W-:Y:S05]  /*16910*/  BRA `(.L_x_396) ;  /* 0xffffffd000747947 */ /* 0x000fea000383ffff */
.L_x_297:
[----:B------:R-:W-:-:S04]  /*16920*/  IMAD.U32 R5, RZ, RZ, UR4 ;  /* 0x00000004ff057e24 */ /* 0x000fc8000f8e00ff */
[----:B------:R1:W1:Y:S03]  /*16930*/  SYNCS.PHASECHK.TRANS64.TRYWAIT P2, [R5+URZ+0x50], R2 ;  /* 0x00005002050075a7 */ /* 0x000266000804017f */
[----:B-1----:R-:W-:Y:S05]  /*16940*/  @!P2 NANOSLEEP.SYNCS 0x989680 ;  /* 0x009896800000a95d */ /* 0x002fea0003900000 */
[----:B------:R-:W1:Y:S02]  /*16950*/  @!P2 SYNCS.PHASECHK.TRANS64 P2, [R5+URZ+0x50], R2 ;  /* 0x000050020500a5a7 */ /* 0x000e64000804007f */
[----:B-1----:R-:W-:Y:S05]  /*16960*/  @!P2 BRA `(.L_x_297) ;  /* 0xfffffffc00eca947 */ /* 0x002fea000383ffff */
[----:B------:R-:W-:Y:S05]  /*16970*/  BRA `(.L_x_397) ;  /* 0xffffffd000bc7947 */ /* 0x000fea000383ffff */
.L_x_303:
[----:B------:R-:W-:-:S04]  /*16980*/  MOV R5, UR4 ;  /* 0x0000000400057c02 */ /* 0x000fc80008000f00 */
[----:B------:R1:W1:Y:S03]  /*16990*/  SYNCS.PHASECHK.TRANS64.TRYWAIT P2, [R5+URZ+0x58], R2 ;  /* 0x00005802050075a7 */ /* 0x000266000804017f */
[----:B-1----:R-:W-:Y:S05]  /*169a0*/  @!P2 NANOSLEEP.SYNCS 0x989680 ;  /* 0x009896800000a95d */ /* 0x002fea0003900000 */
[----:B------:R-:W1:Y:S02]  /*169b0*/  @!P2 SYNCS.PHASECHK.TRANS64 P2, [R5+URZ+0x58], R2 ;  /* 0x000058020500a5a7 */ /* 0x000e64000804007f */
[----:B-1----:R-:W-:Y:S05]  /*169c0*/  @!P2 BRA `(.L_x_303) ;  /* 0xfffffffc00eca947 */ /* 0x002fea000383ffff */
[----:B------:R-:W-:Y:S05]  /*169d0*/  BRA `(.L_x_398) ;  /* 0xffffffd400007947 */ /* 0x000fea000383ffff */
.L_x_309:
[----:B------:R-:W-:-:S04]  /*169e0*/  IMAD.U32 R5, RZ, RZ, UR4 ;  /* 0x00000004ff057e24 */ /* 0x000fc8000f8e00ff */
[----:B------:R1:W1:Y:S03]  /*169f0*/  SYNCS.PHASECHK.TRANS64.TRYWAIT P2, [R5+URZ+0x60], R2 ;  /* 0x00006002050075a7 */ /* 0x000266000804017f */
[----:B-1----:R-:W-:Y:S05]  /*16a00*/  @!P2 NANOSLEEP.SYNCS 0x989680 ;  /* 0x009896800000a95d */ /* 0x002fea0003900000 */
[----:B------:R-:W1:Y:S02]  /*16a10*/  @!P2 SYNCS.PHASECHK.TRANS64 P2, [R5+URZ+0x60], R2 ;  /* 0x000060020500a5a7 */ /* 0x000e64000804007f */
[----:B-1----:R-:W-:Y:S05]  /*16a20*/  @!P2 BRA `(.L_x_309) ;  /* 0xfffffffc00eca947 */ /* 0x002fea000383ffff */
[----:B------:R-:W-:Y:S05]  /*16a30*/  BRA `(.L_x_399) ;  /* 0xffffffd400487947 */ /* 0x000fea000383ffff */
.L_x_315:
[----:B------:R-:W-:-:S04]  /*16a40*/  MOV R5, UR4 ;  /* 0x0000000400057c02 */ /* 0x000fc80008000f00 */
[----:B------:R1:W1:Y:S03]  /*16a50*/  SYNCS.PHASECHK.TRANS64.TRYWAIT P2, [R5+URZ+0x68], R2 ;  /* 0x00006802050075a7 */ /* 0x000266000804017f */
[----:B-1----:R-:W-:Y:S05]  /*16a60*/  @!P2 NANOSLEEP.SYNCS 0x989680 ;  /* 0x009896800000a95d */ /* 0x002fea0003900000 */
[----:B------:R-:W1:Y:S02]  /*16a70*/  @!P2 SYNCS.PHASECHK.TRANS64 P2, [R5+URZ+0x68], R2 ;  /* 0x000068020500a5a7 */ /* 0x000e64000804007f */
[----:B-1----:R-:W-:Y:S05]  /*16a80*/  @!P2 BRA `(.L_x_315) ;  /* 0xfffffffc00eca947 */ /* 0x002fea000383ffff */
[----:B------:R-:W-:Y:S05]  /*16a90*/  BRA `(.L_x_400) ;  /* 0xffffffd4008c7947 */ /* 0x000fea000383ffff */
.L_x_321:
[----:B-1----:R-:W-:-:S04]  /*16aa0*/  IMAD.U32 R2, RZ, RZ, UR4 ;  /* 0x00000004ff027e24 */ /* 0x002fc8000f8e00ff */
[----:B------:R1:W1:Y:S03]  /*16ab0*/  SYNCS.PHASECHK.TRANS64.TRYWAIT P2, [R2+URZ+0x50], R3 ;  /* 0x00005003020075a7 */ /* 0x000266000804017f */
[----:B-1----:R-:W-:Y:S05]  /*16ac0*/  @!P2 NANOSLEEP.SYNCS 0x989680 ;  /* 0x009896800000a95d */ /* 0x002fea0003900000 */
[----:B------:R-:W1:Y:S02]  /*16ad0*/  @!P2 SYNCS.PHASECHK.TRANS64 P2, [R2+URZ+0x50], R3 ;  /* 0x000050030200a5a7 */ /* 0x000e64000804007f */
[----:B-1----:R-:W-:Y:S05]  /*16ae0*/  @!P2 BRA `(.L_x_321) ;  /* 0xfffffffc00eca947 */ /* 0x002fea000383ffff */
[----:B------:R-:W-:Y:S05]  /*16af0*/  BRA `(.L_x_401) ;  /* 0xffffffd400d47947 */ /* 0x000fea000383ffff */
.L_x_327:
[----:B-1----:R-:W-:-:S04]  /*16b00*/  MOV R2, UR4 ;  /* 0x0000000400027c02 */ /* 0x002fc80008000f00 */
[----:B------:R1:W1:Y:S03]  /*16b10*/  SYNCS.PHASECHK.TRANS64.TRYWAIT P2, [R2+URZ+0x58], R3 ;  /* 0x00005803020075a7 */ /* 0x000266000804017f */
[----:B-1----:R-:W-:Y:S05]  /*16b20*/  @!P2 NANOSLEEP.SYNCS 0x989680 ;  /* 0x009896800000a95d */ /* 0x002fea0003900000 */
[----:B------:R-:W1:Y:S02]  /*16b30*/  @!P2 SYNCS.PHASECHK.TRANS64 P2, [R2+URZ+0x58], R3 ;  /* 0x000058030200a5a7 */ /* 0x000e64000804007f */
[----:B-1----:R-:W-:Y:S05]  /*16b40*/  @!P2 BRA `(.L_x_327) ;  /* 0xfffffffc00eca947 */ /* 0x002fea000383ffff */
[----:B------:R-:W-:Y:S05]  /*16b50*/  BRA `(.L_x_402) ;  /* 0xffffffd800187947 */ /* 0x000fea000383ffff */
.L_x_333:
[----:B-1----:R-:W-:-:S04]  /*16b60*/  IMAD.U32 R2, RZ, RZ, UR4 ;  /* 0x00000004ff027e24 */ /* 0x002fc8000f8e00ff */
[----:B------:R1:W1:Y:S03]  /*16b70*/  SYNCS.PHASECHK.TRANS64.TRYWAIT P2, [R2+URZ+0x60], R3 ;  /* 0x00006003020075a7 */ /* 0x000266000804017f */
[----:B-1----:R-:W-:Y:S05]  /*16b80*/  @!P2 NANOSLEEP.SYNCS 0x989680 ;  /* 0x009896800000a95d */ /* 0x002fea0003900000 */
[----:B------:R-:W1:Y:S02]  /*16b90*/  @!P2 SYNCS.PHASECHK.TRANS64 P2, [R2+URZ+0x60], R3 ;  /* 0x000060030200a5a7 */ /* 0x000e64000804007f */
[----:B-1----:R-:W-:Y:S05]  /*16ba0*/  @!P2 BRA `(.L_x_333) ;  /* 0xfffffffc00eca947 */ /* 0x002fea000383ffff */
[----:B------:R-:W-:Y:S05]  /*16bb0*/  BRA `(.L_x_403) ;  /* 0xffffffd800607947 */ /* 0x000fea000383ffff */
.L_x_339:
[----:B-1----:R-:W-:-:S04]  /*16bc0*/  MOV R2, UR4 ;  /* 0x0000000400027c02 */ /* 0x002fc80008000f00 */
[----:B------:R1:W1:Y:S03]  /*16bd0*/  SYNCS.PHASECHK.TRANS64.TRYWAIT P2, [R2+URZ+0x68], R3 ;  /* 0x00006803020075a7 */ /* 0x000266000804017f */
[----:B-1----:R-:W-:Y:S05]  /*16be0*/  @!P2 NANOSLEEP.SYNCS 0x989680 ;  /* 0x009896800000a95d */ /* 0x002fea0003900000 */
[----:B------:R-:W1:Y:S02]  /*16bf0*/  @!P2 SYNCS.PHASECHK.TRANS64 P2, [R2+URZ+0x68], R3 ;  /* 0x000068030200a5a7 */ /* 0x000e64000804007f */
[----:B-1----:R-:W-:Y:S05]  /*16c00*/  @!P2 BRA `(.L_x_339) ;  /* 0xfffffffc00eca947 */ /* 0x002fea000383ffff */
[----:B------:R-:W-:Y:S05]  /*16c10*/  BRA `(.L_x_404) ;  /* 0xffffffd800a47947 */ /* 0x000fea000383ffff */
.L_x_349:
[----:B--2---:R2:W4:Y:S02]  /*16c20*/  SYNCS.PHASECHK.TRANS64.TRYWAIT P0, [R0+URZ+0x50], R3 ;  /* 0x00005003000075a7 */ /* 0x004524000800017f */
[----:B----4-:R-:W-:Y:S05]  /*16c30*/  @!P0 NANOSLEEP.SYNCS 0x989680 ;  /* 0x009896800000895d */ /* 0x010fea0003900000 */
[----:B------:R-:W4:Y:S02]  /*16c40*/  @!P0 SYNCS.PHASECHK.TRANS64 P0, [R0+URZ+0x50], R3 ;  /* 0x00005003000085a7 */ /* 0x000f24000800007f */
[----:B----4-:R-:W-:Y:S05]  /*16c50*/  @!P0 BRA `(.L_x_349) ;  /* 0xfffffffc00f08947 */ /* 0x010fea000383ffff */
[----:B------:R-:W-:Y:S05]  /*16c60*/  BRA `(.L_x_405) ;  /* 0xffffffe000ac7947 */ /* 0x000fea000383ffff */
.L_x_351:
[----:B----4-:R4:W1:Y:S02]  /*16c70*/  SYNCS.PHASECHK.TRANS64.TRYWAIT P0, [R0+URZ+0x58], R3 ;  /* 0x00005803000075a7 */ /* 0x010864000800017f */
[----:B-1----:R-:W-:Y:S05]  /*16c80*/  @!P0 NANOSLEEP.SYNCS 0x989680 ;  /* 0x009896800000895d */ /* 0x002fea0003900000 */
[----:B------:R-:W1:Y:S02]  /*16c90*/  @!P0 SYNCS.PHASECHK.TRANS64 P0, [R0+URZ+0x58], R3 ;  /* 0x00005803000085a7 */ /* 0x000e64000800007f */
[----:B-1----:R-:W-:Y:S05]  /*16ca0*/  @!P0 BRA `(.L_x_351) ;  /* 0xfffffffc00f08947 */ /* 0x002fea000383ffff */
[----:B------:R-:W-:Y:S05]  /*16cb0*/  BRA `(.L_x_406) ;  /* 0xffffffe000a87947 */ /* 0x000fea000383ffff */
.L_x_353:
[----:B------:R1:W1:Y:S02]  /*16cc0*/  SYNCS.PHASECHK.TRANS64.TRYWAIT P0, [R0+URZ+0x60], R3 ;  /* 0x00006003000075a7 */ /* 0x000264000800017f */
[----:B-1----:R-:W-:Y:S05]  /*16cd0*/  @!P0 NANOSLEEP.SYNCS 0x989680 ;  /* 0x009896800000895d */ /* 0x002fea0003900000 */
[----:B------:R-:W1:Y:S02]  /*16ce0*/  @!P0 SYNCS.PHASECHK.TRANS64 P0, [R0+URZ+0x60], R3 ;  /* 0x00006003000085a7 */ /* 0x000e64000800007f */
[----:B-1----:R-:W-:Y:S05]  /*16cf0*/  @!P0 BRA `(.L_x_353) ;  /* 0xfffffffc00f08947 */ /* 0x002fea000383ffff */
[----:B------:R-:W-:Y:S05]  /*16d00*/  BRA `(.L_x_407) ;  /* 0xffffffe000a47947 */ /* 0x000fea000383ffff */
.L_x_357:
[----:B------:R-:W-:Y:S01]  /*16d10*/  BSSY B1, `(.L_x_408) ;  /* 0x0000006000017945 */ /* 0x000fe20003800000 */
[----:B------:R-:W-:-:S07]  /*16d20*/  IMAD.MOV.U32 R15, RZ, RZ, -0x1 ;  /* 0xffffffffff0f7424 */ /* 0x000fce00078e00ff */
[----:B------:R-:W-:Y:S05]  /*16d30*/  WARPSYNC.COLLECTIVE R15, `(.L_x_409) ;  /* 0x000000000f0c7348 */ /* 0x000fea0003c00000 */
[----:B------:R-:W-:Y:S02]  /*16d40*/  ELECT P6, UR62, PT ;  /* 0x00000000003e782f */ /* 0x000fe400038c0000 */
[----:B------:R-:W-:Y:S01]  /*16d50*/  MOV R14, UR62 ;  /* 0x0000003e000e7c02 */ /* 0x000fe20008000f00 */
[----:B------:R-:W-:Y:S10]  /*16d60*/  ENDCOLLECTIVE ;  /* 0x000000000000791b */ /* 0x000ff40003800000 */
.L_x_409:
[----:B------:R-:W-:Y:S05]  /*16d70*/  BSYNC B1 ;  /* 0x0000000000017941 */ /* 0x000fea0003800000 */
.L_x_408:
[----:B------:R-:W-:Y:S05]  /*16d80*/  BRA `(.L_x_410) ;  /* 0xffffffe400247947 */ /* 0x000fea000383ffff */
.L_x_360:
[----:B-1----:R1:W3:Y:S02]  /*16d90*/  SYNCS.PHASECHK.TRANS64.TRYWAIT P0, [R12+URZ+0x18], R7 ;  /* 0x000018070c0075a7 */ /* 0x0022e4000800017f */
[----:B---3--:R-:W-:Y:S05]  /*16da0*/  @!P0 NANOSLEEP.SYNCS 0x989680 ;  /* 0x009896800000895d */ /* 0x008fea0003900000 */
[----:B------:R-:W3:Y:S02]  /*16db0*/  @!P0 SYNCS.PHASECHK.TRANS64 P0, [R12+URZ+0x18], R7 ;  /* 0x000018070c0085a7 */ /* 0x000ee4000800007f */
[----:B---3--:R-:W-:Y:S05]  /*16dc0*/  @!P0 BRA `(.L_x_360) ;  /* 0xfffffffc00f08947 */ /* 0x008fea000383ffff */
[----:B------:R-:W-:Y:S05]  /*16dd0*/  BRA `(.L_x_411) ;  /* 0xffffffe400607947 */ /* 0x000fea000383ffff */
.L_x_368:
[----:B------:R-:W-:Y:S01]  /*16de0*/  BSSY B0, `(.L_x_412) ;  /* 0x0000006000007945 */ /* 0x000fe20003800000 */
[----:B------:R-:W-:-:S07]  /*16df0*/  MOV R15, 0xffffffff ;  /* 0xffffffff000f7802 */ /* 0x000fce0000000f00 */
[----:B--2---:R-:W-:Y:S05]  /*16e00*/  WARPSYNC.COLLECTIVE R15, `(.L_x_413) ;  /* 0x000000000f0c7348 */ /* 0x004fea0003c00000 */
[----:B------:R-:W-:Y:S02]  /*16e10*/  ELECT P6, UR62, PT ;  /* 0x00000000003e782f */ /* 0x000fe400038c0000 */
[----:B------:R-:W-:Y:S01]  /*16e20*/  MOV R14, UR62 ;  /* 0x0000003e000e7c02 */ /* 0x000fe20008000f00 */
[----:B--2---:R-:W-:Y:S10]  /*16e30*/  ENDCOLLECTIVE ;  /* 0x000000000000791b */ /* 0x004ff40003800000 */
.L_x_413:
[----:B------:R-:W-:Y:S05]  /*16e40*/  BSYNC B0 ;  /* 0x0000000000007941 */ /* 0x000fea0003800000 */
.L_x_412:
[----:B------:R-:W-:Y:S05]  /*16e50*/  BRA `(.L_x_414) ;  /* 0xffffffec00d87947 */ /* 0x000fea000383ffff */
.L_x_370:
[----:B-1----:R1:W3:Y:S02]  /*16e60*/  SYNCS.PHASECHK.TRANS64.TRYWAIT P0, [R5+URZ], R2 ;  /* 0x00000002050075a7 */ /* 0x0022e4000800017f */
[----:B---3--:R-:W-:Y:S05]  /*16e70*/  @!P0 NANOSLEEP.SYNCS 0x989680 ;  /* 0x009896800000895d */ /* 0x008fea0003900000 */
[----:B------:R-:W3:Y:S02]  /*16e80*/  @!P0 SYNCS.PHASECHK.TRANS64 P0, [R5+URZ], R2 ;  /* 0x00000002050085a7 */ /* 0x000ee4000800007f */
[----:B---3--:R-:W-:Y:S05]  /*16e90*/  @!P0 BRA `(.L_x_370) ;  /* 0xfffffffc00f08947 */ /* 0x008fea000383ffff */
[----:B------:R-:W-:Y:S05]  /*16ea0*/  BRA `(.L_x_415) ;  /* 0xffffffec00fc7947 */ /* 0x000fea000383ffff */
.L_x_371:
[----:B-1----:R1:W3:Y:S02]  /*16eb0*/  SYNCS.PHASECHK.TRANS64.TRYWAIT P0, [R7+URZ], R0 ;  /* 0x00000000070075a7 */ /* 0x0022e4000800017f */
[----:B---3--:R-:W-:Y:S05]  /*16ec0*/  @!P0 NANOSLEEP.SYNCS 0x989680 ;  /* 0x009896800000895d */ /* 0x008fea0003900000 */
[----:B------:R-:W3:Y:S02]  /*16ed0*/  @!P0 SYNCS.PHASECHK.TRANS64 P0, [R7+URZ], R0 ;  /* 0x00000000070085a7 */ /* 0x000ee4000800007f */
[----:B---3--:R-:W-:Y:S05]  /*16ee0*/  @!P0 BRA `(.L_x_371) ;  /* 0xfffffffc00f08947 */ /* 0x008fea000383ffff */
[----:B------:R-:W-:Y:S05]  /*16ef0*/  BRA `(.L_x_416) ;  /* 0xfffffff0000c7947 */ /* 0x000fea000383ffff */
.L_x_417:
[----:B------:R-:W-:-:S00]  /*16f00*/  BRA `(.L_x_417) ;  /* 0xfffffffc00fc7947 */ /* 0x000fc0000383ffff */
[----:B------:R-:W-:-:S00]  /*16f10*/  NOP ;  /* 0x0000000000007918 */ /* 0x000fc00000000000 */
        /* <DEDUP_REMOVED lines=14> */
.L_x_418:


//--------------------- .nv.global.init           --------------------------
	.section	.nv.global.init,"aw",@progbits
.nv.global.init:
	.type		$str$22,@object
	.size		$str$22,($str$26 - $str$22)
$str$22:
        /*0000*/ 	.byte	0x6b, 0x5f, 0x74, 0x69, 0x6c, 0x65, 0x5f, 0x63, 0x6f, 0x75, 0x6e, 0x74, 0x20, 0x3e, 0x3d, 0x20
        /*0010*/ 	.byte	0x31, 0x00
	.type		$str$26,@object
	.size		$str$26,($str$27 - $str$26)
$str$26:
        /*0012*/ 	.byte	0x28, 0x61, 0x64, 0x64, 0x72, 0x65, 0x73, 0x73, 0x20, 0x26, 0x20, 0x6d, 0x61, 0x73, 0x6b, 0x29
        /*0022*/ 	.byte	0x20, 0x3d, 0x3d, 0x20, 0x30, 0x00
	.type		$str$27,@object
	.size		$str$27,($str$23 - $str$27)
$str$27:
        /*0028*/ 	.byte	0x2f, 0x74, 0x6d, 0x70, 0x2f, 0x63, 0x75, 0x74, 0x6c, 0x61, 0x73, 0x73, 0x5f, 0x73, 0x77, 0x65
        /*0038*/ 	.byte	0x65, 0x70, 0x5f, 0x73, 0x72, 0x63, 0x2f, 0x69, 0x6e, 0x63, 0x6c, 0x75, 0x64, 0x65, 0x2f, 0x63
        /*0048*/ 	.byte	0x75, 0x74, 0x65, 0x2f, 0x70, 0x6f, 0x69, 0x6e, 0x74, 0x65, 0x72, 0x5f, 0x66, 0x6c, 0x61, 0x67
        /*0058*/ 	.byte	0x67, 0x65, 0x64, 0x2e, 0x68, 0x70, 0x70, 0x00
	.type		$str$23,@object
	.size		$str$23,(__unnamed_2 - $str$23)
$str$23:
        /*0060*/ 	.byte	0x2f, 0x74, 0x6d, 0x70, 0x2f, 0x63, 0x75, 0x74, 0x6c, 0x61, 0x73, 0x73, 0x5f, 0x73, 0x77, 0x65
        /*0070*/ 	.byte	0x65, 0x70, 0x5f, 0x73, 0x72, 0x63, 0x2f, 0x69, 0x6e, 0x63, 0x6c, 0x75, 0x64, 0x65, 0x2f, 0x63
        /*0080*/ 	.byte	0x75, 0x74, 0x6c, 0x61, 0x73, 0x73, 0x2f, 0x67, 0x65, 0x6d, 0x6d, 0x2f, 0x63, 0x6f, 0x6c, 0x6c
        /*0090*/ 	.byte	0x65, 0x63, 0x74, 0x69, 0x76, 0x65, 0x2f, 0x73, 0x6d, 0x39, 0x30, 0x5f, 0x6d, 0x6d, 0x61, 0x5f
        /*00a0*/ 	.byte	0x74, 0x6d, 0x61, 0x5f, 0x67, 0x6d, 0x6d, 0x61, 0x5f, 0x73, 0x73, 0x5f, 0x77, 0x61, 0x72, 0x70
        /*00b0*/ 	.byte	0x73, 0x70, 0x65, 0x63, 0x69, 0x61, 0x6c, 0x69, 0x7a, 0x65, 0x64, 0x2e, 0x68, 0x70, 0x70, 0x00
	.type		__unnamed_2,@object
	.size		__unnamed_2,(__unnamed_1 - __unnamed_2)
__unnamed_2:
        /* <DEDUP_REMOVED lines=29> */
	.type		__unnamed_1,@object
	.size		__unnamed_1,(.L_0 - __unnamed_1)
__unnamed_1:
        /* <DEDUP_REMOVED lines=182> */
        /*0dec*/ 	.byte	0x5d, 0x00
.L_0:


//--------------------- .nv.shared._ZN7cutlass13device_kernelINS_4gemm6kernel13GemmUniversalIN4cute5tupleIJiiiiEEENS1_10collective13CollectiveMmaINS1_34MainloopSm90TmaGmmaWarpSpecializedILi3ENS5_IJNS4_1CILi2EEENSA_ILi1EEESC_EEENS1_35KernelTmaWarpSpecializedCooperativeEEENS5_IJNSA_ILi256EEESG_NSA_ILi64EEEEEENS_10bfloat16_tENS5_IJlSC_lEEESJ_SK_NS4_8TiledMMAINS4_8MMA_AtomIJNS4_4SM904GMMA28MMA_64x256x16_F32BF16BF16_SSILNSO_5MajorE0ELSQ_0ELNSO_7ScaleInE1ELSR_1EEEEEENS4_6LayoutISD_NS5_IJSC_NSA_ILi0EEESV_EEEEENS5_IJNS4_10UnderscoreESY_SY_EEEEENS4_13SM90_TMA_LOADENS4_14ComposedLayoutINS4_7SwizzleILi3ELi4ELi3EEENS4_18smem_ptr_flag_bitsILi16EEENSU_INS5_IJNSA_ILi8EEESH_EEENS5_IJSH_SC_EEEEEEEvNS4_8identityENS4_23SM90_TMA_LOAD_MULTICASTES1B_vS1C_EENS_8epilogue10collective18CollectiveEpilogueINS1F_22Sm90TmaWarpSpecializedILi4ELi2ELi16ELb1ELb0EEEJSI_NS5_IJNSA_ILi128EEENSA_ILi32EEEEEESJ_SK_SJ_SK_NS1F_6fusion15FusionCallbacksIS1J_NS1N_13LinCombEltActINS1F_6thread4ReLuESJ_fSJ_fLNS_15FloatRoundStyleE2EEESI_S1M_JEEES11_NS12_INS13_ILi2ELi4ELi3EEES16_NSU_INS5_IJS17_S1L_EEENS5_IJS1L_SC_EEEEEEENS4_17SM75_U32x4_LDSM_NENS4_14SM90_TMA_STOREES1Z_NS4_17SM90_U32x4_STSM_NENS4_9Copy_AtomIJS22_NS_6half_tEEEEvEEEvvEEEEvNT_6ParamsE --------------------------
	.section	.nv.shared._ZN7cutlass13device_kernelINS_4gemm6kernel13GemmUniversalIN4cute5tupleIJiiiiEEENS1_10collective13CollectiveMmaINS1_34MainloopSm90TmaGmmaWarpSpecializedILi3ENS5_IJNS4_1CILi2EEENSA_ILi1EEESC_EEENS1_35KernelTmaWarpSpecializedCooperativeEEENS5_IJNSA_ILi256EEESG_NSA_ILi64EEEEEENS_10bfloat16_tENS5_IJlSC_lEEESJ_SK_NS4_8TiledMMAINS4_8MMA_AtomIJNS4_4SM904GMMA28MMA_64x256x16_F32BF16BF16_SSILNSO_5MajorE0ELSQ_0ELNSO_7ScaleInE1ELSR_1EEEEEENS4_6LayoutISD_NS5_IJSC_NSA_ILi0EEESV_EEEEENS5_IJNS4_10UnderscoreESY_SY_EEEEENS4_13SM90_TMA_LOADENS4_14ComposedLayoutINS4_7SwizzleILi3ELi4ELi3EEENS4_18smem_ptr_flag_bitsILi16EEENSU_INS5_IJNSA_ILi8EEESH_EEENS5_IJSH_SC_EEEEEEEvNS4_8identityENS4_23SM90_TMA_LOAD_MULTICASTES1B_vS1C_EENS_8epilogue10collective18CollectiveEpilogueINS1F_22Sm90TmaWarpSpecializedILi4ELi2ELi16ELb1ELb0EEEJSI_NS5_IJNSA_ILi128EEENSA_ILi32EEEEEESJ_SK_SJ_SK_NS1F_6fusion15FusionCallbacksIS1J_NS1N_13LinCombEltActINS1F_6thread4ReLuESJ_fSJ_fLNS_15FloatRoundStyleE2EEESI_S1M_JEEES11_NS12_INS13_ILi2ELi4ELi3EEES16_NSU_INS5_IJS17_S1L_EEENS5_IJS1L_SC_EEEEEEENS4_17SM75_U32x4_LDSM_NENS4_14SM90_TMA_STOREES1Z_NS4_17SM90_U32x4_STSM_NENS4_9Copy_AtomIJS22_NS_6half_tEEEEvEEEvvEEEEvNT_6ParamsE,"aw",@nobits
	.sectionflags	@""
	.align	16
	.zero		1024


//--------------------- .nv.shared.reserved.0     --------------------------
	.section	.nv.shared.reserved.0,"aw",@nobits
	.weak		__nv_reservedSMEM_offset_0_alias
	.size		__nv_reservedSMEM_offset_0_alias, 0, 0
	.other		__nv_reservedSMEM_offset_0_alias,@"STO_CUDA_RESERVED_SHARED STV_DEFAULT"
__nv_reservedSMEM_offset_0_alias:
	.zero		0


//--------------------- .nv.global                --------------------------
	.section	.nv.global,"aw",@nobits
.nv.global:
	.type		_ZN39_INTERNAL_3631777f_4_k_cu_efa2353d_27964cute1_E,@object
	.size		_ZN39_INTERNAL_3631777f_4_k_cu_efa2353d_27964cute1_E,(_ZN39_INTERNAL_3631777f_4_k_cu_efa2353d_27964cuda3std3__45__cpo6cbeginE - _ZN39_INTERNAL_3631777f_4_k_cu_efa2353d_27964cute1_E)
_ZN39_INTERNAL_3631777f_4_k_cu_efa2353d_27964cute1_E:
	.zero		1
	.type		_ZN39_INTERNAL_3631777f_4_k_cu_efa2353d_27964cuda3std3__45__cpo6cbeginE,@object
	.size		_ZN39_INTERNAL_3631777f_4_k_cu_efa2353d_27964cuda3std3__45__cpo6cbeginE,(_ZN39_INTERNAL_3631777f_4_k_cu_efa2353d_27964cuda3std3__48in_placeE - _ZN39_INTERNAL_3631777f_4_k_cu_efa2353d_27964cuda3std3__45__cpo6cbeginE)
_ZN39_INTERNAL_3631777f_4_k_cu_efa2353d_27964cuda3std3__45__cpo6cbeginE:
	.zero		1
	.type		_ZN39_INTERNAL_3631777f_4_k_cu_efa2353d_27964cuda3std3__48in_placeE,@object
	.size		_ZN39_INTERNAL_3631777f_4_k_cu_efa2353d_27964cuda3std3__48in_placeE,(_ZN39_INTERNAL_3631777f_4_k_cu_efa2353d_27964cuda3std6ranges3__45__cpo9iter_moveE - _ZN39_INTERNAL_3631777f_4_k_cu_efa2353d_27964cuda3std3__48in_placeE)
_ZN39_INTERNAL_3631777f_4_k_cu_efa2353d_27964cuda3std3__48in_placeE:
	.zero		1
	.type		_ZN39_INTERNAL_3631777f_4_k_cu_efa2353d_27964cuda3std6ranges3__45__cpo9iter_moveE,@object
	.size		_ZN39_INTERNAL_3631777f_4_k_cu_efa2353d_27964cuda3std6ranges3__45__cpo9iter_moveE,(_ZN39_INTERNAL_3631777f_4_k_cu_efa2353d_27964cuda3std3__45__cpo5beginE - _ZN39_INTERNAL_3631777f_4_k_cu_efa2353d_27964cuda3std6ranges3__45__cpo9iter_moveE)
_ZN39_INTERNAL_3631777f_4_k_cu_efa2353d_27964cuda3std6ranges3__45__cpo9iter_moveE:
	.zero		1
	.type		_ZN39_INTERNAL_3631777f_4_k_cu_efa2353d_27964cuda3std3__45__cpo5beginE,@object
	.size		_ZN39_INTERNAL_3631777f_4_k_cu_efa2353d_27964cuda3std3__45__cpo5beginE,(_ZN39_INTERNAL_3631777f_4_k_cu_efa2353d_27964cuda3std3__441_GLOBAL__N__3631777f_4_k_cu_efa2353d_27966ignoreE - _ZN39_INTERNAL_3631777f_4_k_cu_efa2353d_27964cuda3std3__45__cpo5beginE)
_ZN39_INTERNAL_3631777f_4_k_cu_efa2353d_27964cuda3std3__45__cpo5beginE:
	.zero		1
	.type		_ZN39_INTERNAL_3631777f_4_k_cu_efa2353d_27964cuda3std3__441_GLOBAL__N__3631777f_4_k_cu_efa2353d_27966ignoreE,@object
	.size		_ZN39_INTERNAL_3631777f_4_k_cu_efa2353d_27964cuda3std3__441_GLOBAL__N__3631777f_4_k_cu_efa2353d_27966ignoreE,(_ZN39_INTERNAL_3631777f_4_k_cu_efa2353d_27964cute7productE - _ZN39_INTERNAL_3631777f_4_k_cu_efa2353d_27964cuda3std3__441_GLOBAL__N__3631777f_4_k_cu_efa2353d_27966ignoreE)
_ZN39_INTERNAL_3631777f_4_k_cu_efa2353d_27964cuda3std3__441_GLOBAL__N__3631777f_4_k_cu_efa2353d_27966ignoreE:
	.zero		1
	.type		_ZN39_INTERNAL_3631777f_4_k_cu_efa2353d_27964cute7productE,@object
	.size		_ZN39_INTERNAL_3631777f_4_k_cu_efa2353d_27964cute7productE,(_ZN39_INTERNAL_3631777f_4_k_cu_efa2353d_27964cuda3std3__45__cpo3endE - _ZN39_INTERNAL_3631777f_4_k_cu_efa2353d_27964cute7productE)
_ZN39_INTERNAL_3631777f_4_k_cu_efa2353d_27964cute7productE:
	.zero		1
	.type		_ZN39_INTERNAL_3631777f_4_k_cu_efa2353d_27964cuda3std3__45__cpo3endE,@object
	.size		_ZN39_INTERNAL_3631777f_4_k_cu_efa2353d_27964cuda3std3__45__cpo3endE,(_ZN39_INTERNAL_3631777f_4_k_cu_efa2353d_27964cuda3std3__419piecewise_constructE - _ZN39_INTERNAL_3631777f_4_k_cu_efa2353d_27964cuda3std3__45__cpo3endE)
_ZN39_INTERNAL_3631777f_4_k_cu_efa2353d_27964cuda3std3__45__cpo3endE:
	.zero		1
	.type		_ZN39_INTERNAL_3631777f_4_k_cu_efa2353d_27964cuda3std3__419piecewise_constructE,@object
	.size		_ZN39_INTERNAL_3631777f_4_k_cu_efa2353d_27964cuda3std3__419piecewise_constructE,(_ZN39_INTERNAL_3631777f_4_k_cu_efa2353d_27964cuda3std3__45__cpo4cendE - _ZN39_INTERNAL_3631777f_4_k_cu_efa2353d_27964cuda3std3__419piecewise_constructE)
_ZN39_INTERNAL_3631777f_4_k_cu_efa2353d_27964cuda3std3__419piecewise_constructE:
	.zero		1
	.type		_ZN39_INTERNAL_3631777f_4_k_cu_efa2353d_27964cuda3std3__45__cpo4cendE,@object
	.size		_ZN39_INTERNAL_3631777f_4_k_cu_efa2353d_27964cuda3std3__45__cpo4cendE,(_ZN39_INTERNAL_3631777f_4_k_cu_efa2353d_27964cuda3std6ranges3__45__cpo4swapE - _ZN39_INTERNAL_3631777f_4_k_cu_efa2353d_27964cuda3std3__45__cpo4cendE)
_ZN39_INTERNAL_3631777f_4_k_cu_efa2353d_27964cuda3std3__45__cpo4cendE:
	.zero		1
	.type		_ZN39_INTERNAL_3631777f_4_k_cu_efa2353d_27964cuda3std6ranges3__45__cpo4swapE,@object
	.size		_ZN39_INTERNAL_3631777f_4_k_cu_efa2353d_27964cuda3std6ranges3__45__cpo4swapE,(.L_9 - _ZN39_INTERNAL_3631777f_4_k_cu_efa2353d_27964cuda3std6ranges3__45__cpo4swapE)
_ZN39_INTERNAL_3631777f_4_k_cu_efa2353d_27964cuda3std6ranges3__45__cpo4swapE:
	.zero		1
.L_9:


//--------------------- .nv.constant0._ZN7cutlass13device_kernelINS_4gemm6kernel13GemmUniversalIN4cute5tupleIJiiiiEEENS1_10collective13CollectiveMmaINS1_34MainloopSm90TmaGmmaWarpSpecializedILi3ENS5_IJNS4_1CILi2EEENSA_ILi1EEESC_EEENS1_35KernelTmaWarpSpecializedCooperativeEEENS5_IJNSA_ILi256EEESG_NSA_ILi64EEEEEENS_10bfloat16_tENS5_IJlSC_lEEESJ_SK_NS4_8TiledMMAINS4_8MMA_AtomIJNS4_4SM904GMMA28MMA_64x256x16_F32BF16BF16_SSILNSO_5MajorE0ELSQ_0ELNSO_7ScaleInE1ELSR_1EEEEEENS4_6LayoutISD_NS5_IJSC_NSA_ILi0EEESV_EEEEENS5_IJNS4_10UnderscoreESY_SY_EEEEENS4_13SM90_TMA_LOADENS4_14ComposedLayoutINS4_7SwizzleILi3ELi4ELi3EEENS4_18smem_ptr_flag_bitsILi16EEENSU_INS5_IJNSA_ILi8EEESH_EEENS5_IJSH_SC_EEEEEEEvNS4_8identityENS4_23SM90_TMA_LOAD_MULTICASTES1B_vS1C_EENS_8epilogue10collective18CollectiveEpilogueINS1F_22Sm90TmaWarpSpecializedILi4ELi2ELi16ELb1ELb0EEEJSI_NS5_IJNSA_ILi128EEENSA_ILi32EEEEEESJ_SK_SJ_SK_NS1F_6fusion15FusionCallbacksIS1J_NS1N_13LinCombEltActINS1F_6thread4ReLuESJ_fSJ_fLNS_15FloatRoundStyleE2EEESI_S1M_JEEES11_NS12_INS13_ILi2ELi4ELi3EEES16_NSU_INS5_IJS17_S1L_EEENS5_IJS1L_SC_EEEEEEENS4_17SM75_U32x4_LDSM_NENS4_14SM90_TMA_STOREES1Z_NS4_17SM90_U32x4_STSM_NENS4_9Copy_AtomIJS22_NS_6half_tEEEEvEEEvvEEEEvNT_6ParamsE --------------------------
	.section	.nv.constant0._ZN7cutlass13device_kernelINS_4gemm6kernel13GemmUniversalIN4cute5tupleIJiiiiEEENS1_10collective13CollectiveMmaINS1_34MainloopSm90TmaGmmaWarpSpecializedILi3ENS5_IJNS4_1CILi2EEENSA_ILi1EEESC_EEENS1_35KernelTmaWarpSpecializedCooperativeEEENS5_IJNSA_ILi256EEESG_NSA_ILi64EEEEEENS_10bfloat16_tENS5_IJlSC_lEEESJ_SK_NS4_8TiledMMAINS4_8MMA_AtomIJNS4_4SM904GMMA28MMA_64x256x16_F32BF16BF16_SSILNSO_5MajorE0ELSQ_0ELNSO_7ScaleInE1ELSR_1EEEEEENS4_6LayoutISD_NS5_IJSC_NSA_ILi0EEESV_EEEEENS5_IJNS4_10UnderscoreESY_SY_EEEEENS4_13SM90_TMA_LOADENS4_14ComposedLayoutINS4_7SwizzleILi3ELi4ELi3EEENS4_18smem_ptr_flag_bitsILi16EEENSU_INS5_IJNSA_ILi8EEESH_EEENS5_IJSH_SC_EEEEEEEvNS4_8identityENS4_23SM90_TMA_LOAD_MULTICASTES1B_vS1C_EENS_8epilogue10collective18CollectiveEpilogueINS1F_22Sm90TmaWarpSpecializedILi4ELi2ELi16ELb1ELb0EEEJSI_NS5_IJNSA_ILi128EEENSA_ILi32EEEEEESJ_SK_SJ_SK_NS1F_6fusion15FusionCallbacksIS1J_NS1N_13LinCombEltActINS1F_6thread4ReLuESJ_fSJ_fLNS_15FloatRoundStyleE2EEESI_S1M_JEEES11_NS12_INS13_ILi2ELi4ELi3EEES16_NSU_INS5_IJS17_S1L_EEENS5_IJS1L_SC_EEEEEEENS4_17SM75_U32x4_LDSM_NENS4_14SM90_TMA_STOREES1Z_NS4_17SM90_U32x4_STSM_NENS4_9Copy_AtomIJS22_NS_6half_tEEEEvEEEvvEEEEvNT_6ParamsE,"a",@progbits
	.sectionflags	@""
	.align	4
.nv.constant0._ZN7cutlass13device_kernelINS_4gemm6kernel13GemmUniversalIN4cute5tupleIJiiiiEEENS1_10collective13CollectiveMmaINS1_34MainloopSm90TmaGmmaWarpSpecializedILi3ENS5_IJNS4_1CILi2EEENSA_ILi1EEESC_EEENS1_35KernelTmaWarpSpecializedCooperativeEEENS5_IJNSA_ILi256EEESG_NSA_ILi64EEEEEENS_10bfloat16_tENS5_IJlSC_lEEESJ_SK_NS4_8TiledMMAINS4_8MMA_AtomIJNS4_4SM904GMMA28MMA_64x256x16_F32BF16BF16_SSILNSO_5MajorE0ELSQ_0ELNSO_7ScaleInE1ELSR_1EEEEEENS4_6LayoutISD_NS5_IJSC_NSA_ILi0EEESV_EEEEENS5_IJNS4_10UnderscoreESY_SY_EEEEENS4_13SM90_TMA_LOADENS4_14ComposedLayoutINS4_7SwizzleILi3ELi4ELi3EEENS4_18smem_ptr_flag_bitsILi16EEENSU_INS5_IJNSA_ILi8EEESH_EEENS5_IJSH_SC_EEEEEEEvNS4_8identityENS4_23SM90_TMA_LOAD_MULTICASTES1B_vS1C_EENS_8epilogue10collective18CollectiveEpilogueINS1F_22Sm90TmaWarpSpecializedILi4ELi2ELi16ELb1ELb0EEEJSI_NS5_IJNSA_ILi128EEENSA_ILi32EEEEEESJ_SK_SJ_SK_NS1F_6fusion15FusionCallbacksIS1J_NS1N_13LinCombEltActINS1F_6thread4ReLuESJ_fSJ_fLNS_15FloatRoundStyleE2EEESI_S1M_JEEES11_NS12_INS13_ILi2ELi4ELi3EEES16_NSU_INS5_IJS17_S1L_EEENS5_IJS1L_SC_EEEEEEENS4_17SM75_U32x4_LDSM_NENS4_14SM90_TMA_STOREES1Z_NS4_17SM90_U32x4_STSM_NENS4_9Copy_AtomIJS22_NS_6half_tEEEEvEEEvvEEEEvNT_6ParamsE:
	.zero		2432


//--------------------- SYMBOLS --------------------------

	.type		.nv.reservedSmem.offset0,@object
	.size		.nv.reservedSmem.offset0,0x4
	.type		__assertfail,@function
